def matmul_kernel(
    a_ptr,
    b_ptr,
    c_ptr,
    M,
    N,
    K,
    stride_am,
    stride_ak,
    stride_bk,
    stride_bn,
    stride_cm,
    stride_cn,
    BLOCK_M: tl.constexpr,
    BLOCK_N: tl.constexpr,
    BLOCK_K: tl.constexpr,
    GROUP_M: tl.constexpr,
):
    pid = tl.program_id(axis=0)
    num_pid_m = tl.cdiv(M, BLOCK_M)
    num_pid_n = tl.cdiv(N, BLOCK_N)
    num_pid_in_group = GROUP_M * num_pid_n
    group_id = pid // num_pid_in_group
    first_pid_m = group_id * GROUP_M
    group_size_m = min(num_pid_m - first_pid_m, GROUP_M)
    pid_m = first_pid_m + ((pid % num_pid_in_group) % group_size_m)
    pid_n = (pid % num_pid_in_group) // group_size_m

    offs_am = (pid_m * BLOCK_M + tl.arange(0, BLOCK_M)) % M
    offs_bn = (pid_n * BLOCK_N + tl.arange(0, BLOCK_N)) % N
    offs_k = tl.arange(0, BLOCK_K)
    a_ptrs = a_ptr + offs_am[:, None] * stride_am + offs_k[None, :] * stride_ak
    b_ptrs = b_ptr + offs_k[:, None] * stride_bk + offs_bn[None, :] * stride_bn

    acc = tl.zeros((BLOCK_M, BLOCK_N), dtype=tl.float32)
    for kk in range(0, tl.cdiv(K, BLOCK_K)):
        a = tl.load(a_ptrs, mask=offs_k[None, :] < K - kk * BLOCK_K, other=0.0)
        b = tl.load(b_ptrs, mask=offs_k[:, None] < K - kk * BLOCK_K, other=0.0)
        acc = tl.dot(a, b, acc)
        a_ptrs += BLOCK_K * stride_ak
        b_ptrs += BLOCK_K * stride_bk

    c = acc.to(c_ptr.dtype.element_ty)
    offs_cm = pid_m * BLOCK_M + tl.arange(0, BLOCK_M)
    offs_cn = pid_n * BLOCK_N + tl.arange(0, BLOCK_N)
    c_ptrs = c_ptr + offs_cm[:, None] * stride_cm + offs_cn[None, :] * stride_cn
    mask = (offs_cm[:, None] < M) & (offs_cn[None, :] < N)
    tl.store(c_ptrs, c, mask=mask)

# config = {"BLOCK_K": 32, "BLOCK_M": 128, "BLOCK_N": 128, "GROUP_M": 8, "arch": "sm_100", "dtype": "fp32", "num_ctas": 1, "num_stages": 3, "num_warps": 1}
# arch = sm_100


// ===== COMPILED SASS (sm_100a) =====

	.target	sm_100a

	.elftype	@"ET_EXEC"


//--------------------- .note.nv.tkinfo           --------------------------
	.section	.note.nv.tkinfo,"",@"SHT_NOTE"
	.sectionflags	@"SHF_NOTE_NV_TKINFO"
	.tkinfo
        /*0018*/ 	.word	0x00000081
        /*0030*/ 	.string	""
        /*0030*/ 	.string	"ptxas-blackwell"
        /*0030*/ 	.string	"Cuda compilation tools, release 12.9, V12.9.86"
        /*0030*/ 	.string	"Build cuda_12.9.r12.9/compiler.36037853_0"
        /*0030*/ 	.string	"-v  -suppress-debug-info  -lineinfo  -arch sm_100a "



//--------------------- .note.nv.cuver            --------------------------
	.section	.note.nv.cuver,"",@"SHT_NOTE"
	.sectionflags	@"SHF_NOTE_NV_CUVER"
        /*0018*/ 	.short	0x0001
        /*001a*/ 	.short	0x0064
        /*001c*/ 	.short	0x0001
        /*001e*/ 	.short	0x0000
        /*0020*/ 	.short	0x0001
        /*0022*/ 	.short	0x0000


//--------------------- .nv.info                  --------------------------
	.section	.nv.info,"",@"SHT_CUDA_INFO"
	.align	4


	//----- nvinfo : EIATTR_REGCOUNT
	.align		4
        /*0000*/ 	.byte	0x04, 0x2f
        /*0002*/ 	.short	(.L_1 - .L_0)
	.align		4
.L_0:
        /*0004*/ 	.word	index@(matmul_kernel)
        /*0008*/ 	.word	0x000000ff


	//----- nvinfo : EIATTR_FRAME_SIZE
	.align		4
.L_1:
        /*000c*/ 	.byte	0x04, 0x11
        /*000e*/ 	.short	(.L_3 - .L_2)
	.align		4
.L_2:
        /*0010*/ 	.word	index@(matmul_kernel)
        /*0014*/ 	.word	0x00001588


	//----- nvinfo : EIATTR_MIN_STACK_SIZE
	.align		4
.L_3:
        /*0018*/ 	.byte	0x04, 0x12
        /*001a*/ 	.short	(.L_5 - .L_4)
	.align		4
.L_4:
        /*001c*/ 	.word	index@(matmul_kernel)
        /*0020*/ 	.word	0x00001588
.L_5:


//--------------------- .nv.info.matmul_kernel    --------------------------
	.section	.nv.info.matmul_kernel,"",@"SHT_CUDA_INFO"
	.sectionflags	@""
	.align	4


	//----- nvinfo : EIATTR_CUDA_API_VERSION
	.align		4
        /*0000*/ 	.byte	0x04, 0x37
        /*0002*/ 	.short	(.L_7 - .L_6)
.L_6:
        /*0004*/ 	.word	0x00000081


	//----- nvinfo : EIATTR_KPARAM_INFO
	.align		4
.L_7:
        /*0008*/ 	.byte	0x04, 0x17
        /*000a*/ 	.short	(.L_9 - .L_8)
.L_8:
        /*000c*/ 	.word	0x00000000
        /*0010*/ 	.short	0x000d
        /*0012*/ 	.short	0x0048
        /*0014*/ 	.byte	0x00, 0xf4, 0x21, 0x00


	//----- nvinfo : EIATTR_KPARAM_INFO
	.align		4
.L_9:
        /*0018*/ 	.byte	0x04, 0x17
        /*001a*/ 	.short	(.L_11 - .L_10)
.L_10:
        /*001c*/ 	.word	0x00000000
        /*0020*/ 	.short	0x000c
        /*0022*/ 	.short	0x0040
        /*0024*/ 	.byte	0x00, 0xf4, 0x21, 0x00


	//----- nvinfo : EIATTR_KPARAM_INFO
	.align		4
.L_11:
        /*0028*/ 	.byte	0x04, 0x17
        /*002a*/ 	.short	(.L_13 - .L_12)
.L_12:
        /*002c*/ 	.word	0x00000000
        /*0030*/ 	.short	0x000b
        /*0032*/ 	.short	0x0038
        /*0034*/ 	.byte	0x00, 0xf0, 0x11, 0x00


	//----- nvinfo : EIATTR_KPARAM_INFO
	.align		4
.L_13:
        /*0038*/ 	.byte	0x04, 0x17
        /*003a*/ 	.short	(.L_15 - .L_14)
.L_14:
        /*003c*/ 	.word	0x00000000
        /*0040*/ 	.short	0x000a
        /*0042*/ 	.short	0x0034
        /*0044*/ 	.byte	0x00, 0xf0, 0x11, 0x00


	//----- nvinfo : EIATTR_KPARAM_INFO
	.align		4
.L_15:
        /*0048*/ 	.byte	0x04, 0x17
        /*004a*/ 	.short	(.L_17 - .L_16)
.L_16:
        /*004c*/ 	.word	0x00000000
        /*0050*/ 	.short	0x0009
        /*0052*/ 	.short	0x0030
        /*0054*/ 	.byte	0x00, 0xf0, 0x11, 0x00


	//----- nvinfo : EIATTR_KPARAM_INFO
	.align		4
.L_17:
        /*0058*/ 	.byte	0x04, 0x17
        /*005a*/ 	.short	(.L_19 - .L_18)
.L_18:
        /*005c*/ 	.word	0x00000000
        /*0060*/ 	.short	0x0008
        /*0062*/ 	.short	0x002c
        /*0064*/ 	.byte	0x00, 0xf0, 0x11, 0x00


	//----- nvinfo : EIATTR_KPARAM_INFO
	.align		4
.L_19:
        /*0068*/ 	.byte	0x04, 0x17
        /*006a*/ 	.short	(.L_21 - .L_20)
.L_20:
        /*006c*/ 	.word	0x00000000
        /*0070*/ 	.short	0x0007
        /*0072*/ 	.short	0x0028
        /*0074*/ 	.byte	0x00, 0xf0, 0x11, 0x00


	//----- nvinfo : EIATTR_KPARAM_INFO
	.align		4
.L_21:
        /*0078*/ 	.byte	0x04, 0x17
        /*007a*/ 	.short	(.L_23 - .L_22)
.L_22:
        /*007c*/ 	.word	0x00000000
        /*0080*/ 	.short	0x0006
        /*0082*/ 	.short	0x0024
        /*0084*/ 	.byte	0x00, 0xf0, 0x11, 0x00


	//----- nvinfo : EIATTR_KPARAM_INFO
	.align		4
.L_23:
        /*0088*/ 	.byte	0x04, 0x17
        /*008a*/ 	.short	(.L_25 - .L_24)
.L_24:
        /*008c*/ 	.word	0x00000000
        /*0090*/ 	.short	0x0005
        /*0092*/ 	.short	0x0020
        /*0094*/ 	.byte	0x00, 0xf0, 0x11, 0x00


	//----- nvinfo : EIATTR_KPARAM_INFO
	.align		4
.L_25:
        /*0098*/ 	.byte	0x04, 0x17
        /*009a*/ 	.short	(.L_27 - .L_26)
.L_26:
        /*009c*/ 	.word	0x00000000
        /*00a0*/ 	.short	0x0004
        /*00a2*/ 	.short	0x001c
        /*00a4*/ 	.byte	0x00, 0xf0, 0x11, 0x00


	//----- nvinfo : EIATTR_KPARAM_INFO
	.align		4
.L_27:
        /*00a8*/ 	.byte	0x04, 0x17
        /*00aa*/ 	.short	(.L_29 - .L_28)
.L_28:
        /*00ac*/ 	.word	0x00000000
        /*00b0*/ 	.short	0x0003
        /*00b2*/ 	.short	0x0018
        /*00b4*/ 	.byte	0x00, 0xf0, 0x11, 0x00


	//----- nvinfo : EIATTR_KPARAM_INFO
	.align		4
.L_29:
        /*00b8*/ 	.byte	0x04, 0x17
        /*00ba*/ 	.short	(.L_31 - .L_30)
.L_30:
        /*00bc*/ 	.word	0x00000000
        /*00c0*/ 	.short	0x0002
        /*00c2*/ 	.short	0x0010
        /*00c4*/ 	.byte	0x00, 0xf4, 0x21, 0x00


	//----- nvinfo : EIATTR_KPARAM_INFO
	.align		4
.L_31:
        /*00c8*/ 	.byte	0x04, 0x17
        /*00ca*/ 	.short	(.L_33 - .L_32)
.L_32:
        /*00cc*/ 	.word	0x00000000
        /*00d0*/ 	.short	0x0001
        /*00d2*/ 	.short	0x0008
        /*00d4*/ 	.byte	0x00, 0xf4, 0x21, 0x00


	//----- nvinfo : EIATTR_KPARAM_INFO
	.align		4
.L_33:
        /*00d8*/ 	.byte	0x04, 0x17
        /*00da*/ 	.short	(.L_35 - .L_34)
.L_34:
        /*00dc*/ 	.word	0x00000000
        /*00e0*/ 	.short	0x0000
        /*00e2*/ 	.short	0x0000
        /*00e4*/ 	.byte	0x00, 0xf4, 0x21, 0x00


	//----- nvinfo : EIATTR_SPARSE_MMA_MASK
	.align		4
.L_35:
        /*00e8*/ 	.byte	0x03, 0x50
        /*00ea*/ 	.short	0x0000


	//----- nvinfo : EIATTR_MAXREG_COUNT
	.align		4
        /*00ec*/ 	.byte	0x03, 0x1b
        /*00ee*/ 	.short	0x00ff


	//----- nvinfo : EIATTR_NUM_BARRIERS
	.align		4
        /*00f0*/ 	.byte	0x02, 0x4c
        /*00f2*/ 	.byte	0x01
	.zero		1


	//----- nvinfo : EIATTR_ANNOTATIONS
	.align		4
        /*00f4*/ 	.byte	0x04, 0x55
        /*00f6*/ 	.short	(.L_37 - .L_36)


	//   ....[0]....
.L_36:
        /*00f8*/ 	.word	0x00000001
        /*00fc*/ 	.byte	0xb0, 0x00, 0x00, 0x00, 0x01, 0x00, 0x00, 0x00, 0x60, 0x09, 0x00, 0x00, 0x01, 0x00, 0x00, 0x00
        /* <DEDUP_REMOVED lines=2971> */
        /*babc*/ 	.byte	0xe0, 0xc4, 0x03, 0x00


	//----- nvinfo : EIATTR_COOP_GROUP_MASK_REGIDS
	.align		4
.L_37:
        /*bac0*/ 	.byte	0x04, 0x29
        /*bac2*/ 	.short	(.L_39 - .L_38)


	//   ....[0]....
.L_38:
        /*bac4*/ 	.word	0xffffffff


	//   ....[1]....
        /*bac8*/ 	.word	0xffffffff


	//   ....[2]....
        /*bacc*/ 	.word	0xffffffff


	//   ....[3]....
        /*bad0*/ 	.word	0xffffffff


	//   ....[4]....
        /*bad4*/ 	.word	0xffffffff


	//   ....[5]....
        /*bad8*/ 	.word	0xffffffff


	//   ....[6]....
        /*badc*/ 	.word	0xffffffff


	//   ....[7]....
        /*bae0*/ 	.word	0xffffffff


	//   ....[8]....
        /*bae4*/ 	.word	0xffffffff


	//   ....[9]....
        /*bae8*/ 	.word	0xffffffff


	//   ....[10]....
        /*baec*/ 	.word	0xffffffff


	//   ....[11]....
        /*baf0*/ 	.word	0xffffffff


	//   ....[12]....
        /*baf4*/ 	.word	0xffffffff


	//   ....[13]....
        /*baf8*/ 	.word	0xffffffff


	//   ....[14]....
        /*bafc*/ 	.word	0xffffffff


	//   ....[15]....
        /*bb00*/ 	.word	0xffffffff


	//   ....[16]....
        /*bb04*/ 	.word	0xffffffff


	//   ....[17]....
        /*bb08*/ 	.word	0xffffffff


	//   ....[18]....
        /*bb0c*/ 	.word	0xffffffff


	//   ....[19]....
        /*bb10*/ 	.word	0xffffffff


	//   ....[20]....
        /*bb14*/ 	.word	0xffffffff


	//   ....[21]....
        /*bb18*/ 	.word	0xffffffff


	//   ....[22]....
        /*bb1c*/ 	.word	0xffffffff


	//   ....[23]....
        /*bb20*/ 	.word	0xffffffff


	//   ....[24]....
        /*bb24*/ 	.word	0xffffffff


	//   ....[25]....
        /*bb28*/ 	.word	0xffffffff


	//   ....[26]....
        /*bb2c*/ 	.word	0xffffffff


	//   ....[27]....
        /*bb30*/ 	.word	0xffffffff


	//   ....[28]....
        /*bb34*/ 	.word	0xffffffff


	//   ....[29]....
        /*bb38*/ 	.word	0xffffffff


	//   ....[30]....
        /*bb3c*/ 	.word	0xffffffff


	//   ....[31]....
        /*bb40*/ 	.word	0xffffffff


	//   ....[32]....
        /*bb44*/ 	.word	0xffffffff


	//   ....[33]....
        /*bb48*/ 	.word	0xffffffff


	//   ....[34]....
        /*bb4c*/ 	.word	0xffffffff


	//   ....[35]....
        /*bb50*/ 	.word	0xffffffff


	//   ....[36]....
        /*bb54*/ 	.word	0xffffffff


	//   ....[37]....
        /*bb58*/ 	.word	0xffffffff


	//   ....[38]....
        /*bb5c*/ 	.word	0xffffffff


	//   ....[39]....
        /*bb60*/ 	.word	0xffffffff


	//   ....[40]....
        /*bb64*/ 	.word	0xffffffff


	//   ....[41]....
        /*bb68*/ 	.word	0xffffffff


	//   ....[42]....
        /*bb6c*/ 	.word	0xffffffff


	//   ....[43]....
        /*bb70*/ 	.word	0xffffffff


	//   ....[44]....
        /*bb74*/ 	.word	0xffffffff


	//   ....[45]....
        /*bb78*/ 	.word	0xffffffff


	//   ....[46]....
        /*bb7c*/ 	.word	0xffffffff


	//   ....[47]....
        /*bb80*/ 	.word	0xffffffff


	//   ....[48]....
        /*bb84*/ 	.word	0xffffffff


	//   ....[49]....
        /*bb88*/ 	.word	0xffffffff


	//   ....[50]....
        /*bb8c*/ 	.word	0xffffffff


	//   ....[51]....
        /*bb90*/ 	.word	0xffffffff


	//   ....[52]....
        /*bb94*/ 	.word	0xffffffff


	//   ....[53]....
        /*bb98*/ 	.word	0xffffffff


	//   ....[54]....
        /*bb9c*/ 	.word	0xffffffff


	//   ....[55]....
        /*bba0*/ 	.word	0xffffffff


	//   ....[56]....
        /*bba4*/ 	.word	0xffffffff


	//   ....[57]....
        /*bba8*/ 	.word	0xffffffff


	//   ....[58]....
        /*bbac*/ 	.word	0xffffffff


	//   ....[59]....
        /*bbb0*/ 	.word	0xffffffff


	//   ....[60]....
        /*bbb4*/ 	.word	0xffffffff


	//   ....[61]....
        /*bbb8*/ 	.word	0xffffffff


	//   ....[62]....
        /*bbbc*/ 	.word	0xffffffff


	//   ....[63]....
        /*bbc0*/ 	.word	0xffffffff


	//   ....[64]....
        /*bbc4*/ 	.word	0xffffffff


	//   ....[65]....
        /*bbc8*/ 	.word	0xffffffff


	//   ....[66]....
        /*bbcc*/ 	.word	0xffffffff


	//   ....[67]....
        /*bbd0*/ 	.word	0xffffffff


	//   ....[68]....
        /*bbd4*/ 	.word	0xffffffff


	//   ....[69]....
        /*bbd8*/ 	.word	0xffffffff


	//   ....[70]....
        /*bbdc*/ 	.word	0xffffffff


	//   ....[71]....
        /*bbe0*/ 	.word	0xffffffff


	//   ....[72]....
        /*bbe4*/ 	.word	0xffffffff


	//   ....[73]....
        /*bbe8*/ 	.word	0xffffffff


	//   ....[74]....
        /*bbec*/ 	.word	0xffffffff


	//   ....[75]....
        /*bbf0*/ 	.word	0xffffffff


	//   ....[76]....
        /*bbf4*/ 	.word	0xffffffff


	//   ....[77]....
        /*bbf8*/ 	.word	0xffffffff


	//   ....[78]....
        /*bbfc*/ 	.word	0xffffffff


	//   ....[79]....
        /*bc00*/ 	.word	0xffffffff


	//   ....[80]....
        /*bc04*/ 	.word	0xffffffff


	//   ....[81]....
        /*bc08*/ 	.word	0xffffffff


	//   ....[82]....
        /*bc0c*/ 	.word	0xffffffff


	//   ....[83]....
        /*bc10*/ 	.word	0xffffffff


	//   ....[84]....
        /*bc14*/ 	.word	0xffffffff


	//   ....[85]....
        /*bc18*/ 	.word	0xffffffff


	//   ....[86]....
        /*bc1c*/ 	.word	0xffffffff


	//   ....[87]....
        /*bc20*/ 	.word	0xffffffff


	//   ....[88]....
        /*bc24*/ 	.word	0xffffffff


	//   ....[89]....
        /*bc28*/ 	.word	0xffffffff


	//   ....[90]....
        /*bc2c*/ 	.word	0xffffffff


	//   ....[91]....
        /*bc30*/ 	.word	0xffffffff


	//   ....[92]....
        /*bc34*/ 	.word	0xffffffff


	//   ....[93]....
        /*bc38*/ 	.word	0xffffffff


	//   ....[94]....
        /*bc3c*/ 	.word	0xffffffff


	//   ....[95]....
        /*bc40*/ 	.word	0xffffffff


	//   ....[96]....
        /*bc44*/ 	.word	0xffffffff


	//   ....[97]....
        /*bc48*/ 	.word	0xffffffff


	//   ....[98]....
        /*bc4c*/ 	.word	0xffffffff


	//   ....[99]....
        /*bc50*/ 	.word	0xffffffff


	//   ....[100]....
        /*bc54*/ 	.word	0xffffffff


	//   ....[101]....
        /*bc58*/ 	.word	0xffffffff


	//   ....[102]....
        /*bc5c*/ 	.word	0xffffffff


	//   ....[103]....
        /*bc60*/ 	.word	0xffffffff


	//   ....[104]....
        /*bc64*/ 	.word	0xffffffff


	//   ....[105]....
        /*bc68*/ 	.word	0xffffffff


	//   ....[106]....
        /*bc6c*/ 	.word	0xffffffff


	//   ....[107]....
        /*bc70*/ 	.word	0xffffffff


	//   ....[108]....
        /*bc74*/ 	.word	0xffffffff


	//   ....[109]....
        /*bc78*/ 	.word	0xffffffff


	//   ....[110]....
        /*bc7c*/ 	.word	0xffffffff


	//   ....[111]....
        /*bc80*/ 	.word	0xffffffff


	//   ....[112]....
        /*bc84*/ 	.word	0xffffffff


	//   ....[113]....
        /*bc88*/ 	.word	0xffffffff


	//   ....[114]....
        /*bc8c*/ 	.word	0xffffffff


	//   ....[115]....
        /*bc90*/ 	.word	0xffffffff


	//   ....[116]....
        /*bc94*/ 	.word	0xffffffff


	//   ....[117]....
        /*bc98*/ 	.word	0xffffffff


	//   ....[118]....
        /*bc9c*/ 	.word	0xffffffff


	//   ....[119]....
        /*bca0*/ 	.word	0xffffffff


	//   ....[120]....
        /*bca4*/ 	.word	0xffffffff


	//   ....[121]....
        /*bca8*/ 	.word	0xffffffff


	//   ....[122]....
        /*bcac*/ 	.word	0xffffffff


	//   ....[123]....
        /*bcb0*/ 	.word	0xffffffff


	//   ....[124]....
        /*bcb4*/ 	.word	0xffffffff


	//   ....[125]....
        /*bcb8*/ 	.word	0xffffffff


	//   ....[126]....
        /*bcbc*/ 	.word	0xffffffff


	//   ....[127]....
        /*bcc0*/ 	.word	0xffffffff


	//   ....[128]....
        /*bcc4*/ 	.word	0xffffffff


	//   ....[129]....
        /*bcc8*/ 	.word	0xffffffff


	//   ....[130]....
        /*bccc*/ 	.word	0xffffffff


	//   ....[131]....
        /*bcd0*/ 	.word	0xffffffff


	//   ....[132]....
        /*bcd4*/ 	.word	0xffffffff


	//   ....[133]....
        /*bcd8*/ 	.word	0xffffffff


	//   ....[134]....
        /*bcdc*/ 	.word	0xffffffff


	//   ....[135]....
        /*bce0*/ 	.word	0xffffffff


	//   ....[136]....
        /*bce4*/ 	.word	0xffffffff


	//   ....[137]....
        /*bce8*/ 	.word	0xffffffff


	//   ....[138]....
        /*bcec*/ 	.word	0xffffffff


	//   ....[139]....
        /*bcf0*/ 	.word	0xffffffff


	//   ....[140]....
        /*bcf4*/ 	.word	0xffffffff


	//   ....[141]....
        /*bcf8*/ 	.word	0xffffffff


	//   ....[142]....
        /*bcfc*/ 	.word	0xffffffff


	//   ....[143]....
        /*bd00*/ 	.word	0xffffffff


	//   ....[144]....
        /*bd04*/ 	.word	0xffffffff


	//   ....[145]....
        /*bd08*/ 	.word	0xffffffff


	//   ....[146]....
        /*bd0c*/ 	.word	0xffffffff


	//   ....[147]....
        /*bd10*/ 	.word	0xffffffff


	//   ....[148]....
        /*bd14*/ 	.word	0xffffffff


	//   ....[149]....
        /*bd18*/ 	.word	0xffffffff


	//   ....[150]....
        /*bd1c*/ 	.word	0xffffffff


	//   ....[151]....
        /*bd20*/ 	.word	0xffffffff


	//   ....[152]....
        /*bd24*/ 	.word	0xffffffff


	//   ....[153]....
        /*bd28*/ 	.word	0xffffffff


	//   ....[154]....
        /*bd2c*/ 	.word	0xffffffff


	//   ....[155]....
        /*bd30*/ 	.word	0xffffffff


	//   ....[156]....
        /*bd34*/ 	.word	0xffffffff


	//   ....[157]....
        /*bd38*/ 	.word	0xffffffff


	//   ....[158]....
        /*bd3c*/ 	.word	0xffffffff


	//   ....[159]....
        /*bd40*/ 	.word	0xffffffff


	//   ....[160]....
        /*bd44*/ 	.word	0xffffffff


	//   ....[161]....
        /*bd48*/ 	.word	0xffffffff


	//   ....[162]....
        /*bd4c*/ 	.word	0xffffffff


	//   ....[163]....
        /*bd50*/ 	.word	0xffffffff


	//   ....[164]....
        /*bd54*/ 	.word	0xffffffff


	//   ....[165]....
        /*bd58*/ 	.word	0xffffffff


	//   ....[166]....
        /*bd5c*/ 	.word	0xffffffff


	//   ....[167]....
        /*bd60*/ 	.word	0xffffffff


	//   ....[168]....
        /*bd64*/ 	.word	0xffffffff


	//   ....[169]....
        /*bd68*/ 	.word	0xffffffff


	//   ....[170]....
        /*bd6c*/ 	.word	0xffffffff


	//   ....[171]....
        /*bd70*/ 	.word	0xffffffff


	//   ....[172]....
        /*bd74*/ 	.word	0xffffffff


	//   ....[173]....
        /*bd78*/ 	.word	0xffffffff


	//   ....[174]....
        /*bd7c*/ 	.word	0xffffffff


	//   ....[175]....
        /*bd80*/ 	.word	0xffffffff


	//   ....[176]....
        /*bd84*/ 	.word	0xffffffff


	//   ....[177]....
        /*bd88*/ 	.word	0xffffffff


	//   ....[178]....
        /*bd8c*/ 	.word	0xffffffff


	//   ....[179]....
        /*bd90*/ 	.word	0xffffffff


	//   ....[180]....
        /*bd94*/ 	.word	0xffffffff


	//   ....[181]....
        /*bd98*/ 	.word	0xffffffff


	//   ....[182]....
        /*bd9c*/ 	.word	0xffffffff


	//   ....[183]....
        /*bda0*/ 	.word	0xffffffff


	//   ....[184]....
        /*bda4*/ 	.word	0xffffffff


	//   ....[185]....
        /*bda8*/ 	.word	0xffffffff


	//   ....[186]....
        /*bdac*/ 	.word	0xffffffff


	//   ....[187]....
        /*bdb0*/ 	.word	0xffffffff


	//   ....[188]....
        /*bdb4*/ 	.word	0xffffffff


	//   ....[189]....
        /*bdb8*/ 	.word	0xffffffff


	//   ....[190]....
        /*bdbc*/ 	.word	0xffffffff


	//   ....[191]....
        /*bdc0*/ 	.word	0xffffffff


	//   ....[192]....
        /*bdc4*/ 	.word	0xffffffff


	//   ....[193]....
        /*bdc8*/ 	.word	0xffffffff


	//   ....[194]....
        /*bdcc*/ 	.word	0xffffffff


	//   ....[195]....
        /*bdd0*/ 	.word	0xffffffff


	//   ....[196]....
        /*bdd4*/ 	.word	0xffffffff


	//   ....[197]....
        /*bdd8*/ 	.word	0xffffffff


	//   ....[198]....
        /*bddc*/ 	.word	0xffffffff


	//   ....[199]....
        /*bde0*/ 	.word	0xffffffff


	//   ....[200]....
        /*bde4*/ 	.word	0xffffffff


	//   ....[201]....
        /*bde8*/ 	.word	0xffffffff


	//   ....[202]....
        /*bdec*/ 	.word	0xffffffff


	//   ....[203]....
        /*bdf0*/ 	.word	0xffffffff


	//   ....[204]....
        /*bdf4*/ 	.word	0xffffffff


	//   ....[205]....
        /*bdf8*/ 	.word	0xffffffff


	//   ....[206]....
        /*bdfc*/ 	.word	0xffffffff


	//   ....[207]....
        /*be00*/ 	.word	0xffffffff


	//   ....[208]....
        /*be04*/ 	.word	0xffffffff


	//   ....[209]....
        /*be08*/ 	.word	0xffffffff


	//   ....[210]....
        /*be0c*/ 	.word	0xffffffff


	//   ....[211]....
        /*be10*/ 	.word	0xffffffff


	//   ....[212]....
        /*be14*/ 	.word	0xffffffff


	//   ....[213]....
        /*be18*/ 	.word	0xffffffff


	//   ....[214]....
        /*be1c*/ 	.word	0xffffffff


	//   ....[215]....
        /*be20*/ 	.word	0xffffffff


	//   ....[216]....
        /*be24*/ 	.word	0xffffffff


	//   ....[217]....
        /*be28*/ 	.word	0xffffffff


	//   ....[218]....
        /*be2c*/ 	.word	0xffffffff


	//   ....[219]....
        /*be30*/ 	.word	0xffffffff


	//   ....[220]....
        /*be34*/ 	.word	0xffffffff


	//   ....[221]....
        /*be38*/ 	.word	0xffffffff


	//   ....[222]....
        /*be3c*/ 	.word	0xffffffff


	//   ....[223]....
        /*be40*/ 	.word	0xffffffff


	//   ....[224]....
        /*be44*/ 	.word	0xffffffff


	//   ....[225]....
        /*be48*/ 	.word	0xffffffff


	//   ....[226]....
        /*be4c*/ 	.word	0xffffffff


	//   ....[227]....
        /*be50*/ 	.word	0xffffffff


	//   ....[228]....
        /*be54*/ 	.word	0xffffffff


	//   ....[229]....
        /*be58*/ 	.word	0xffffffff


	//   ....[230]....
        /*be5c*/ 	.word	0xffffffff


	//   ....[231]....
        /*be60*/ 	.word	0xffffffff


	//   ....[232]....
        /*be64*/ 	.word	0xffffffff


	//   ....[233]....
        /*be68*/ 	.word	0xffffffff


	//   ....[234]....
        /*be6c*/ 	.word	0xffffffff


	//   ....[235]....
        /*be70*/ 	.word	0xffffffff


	//   ....[236]....
        /*be74*/ 	.word	0xffffffff


	//   ....[237]....
        /*be78*/ 	.word	0xffffffff


	//   ....[238]....
        /*be7c*/ 	.word	0xffffffff


	//   ....[239]....
        /*be80*/ 	.word	0xffffffff


	//   ....[240]....
        /*be84*/ 	.word	0xffffffff


	//   ....[241]....
        /*be88*/ 	.word	0xffffffff


	//   ....[242]....
        /*be8c*/ 	.word	0xffffffff


	//   ....[243]....
        /*be90*/ 	.word	0xffffffff


	//   ....[244]....
        /*be94*/ 	.word	0xffffffff


	//   ....[245]....
        /*be98*/ 	.word	0xffffffff


	//   ....[246]....
        /*be9c*/ 	.word	0xffffffff


	//   ....[247]....
        /*bea0*/ 	.word	0xffffffff


	//   ....[248]....
        /*bea4*/ 	.word	0xffffffff


	//   ....[249]....
        /*bea8*/ 	.word	0xffffffff


	//   ....[250]....
        /*beac*/ 	.word	0xffffffff


	//   ....[251]....
        /*beb0*/ 	.word	0xffffffff


	//   ....[252]....
        /*beb4*/ 	.word	0xffffffff


	//   ....[253]....
        /*beb8*/ 	.word	0xffffffff


	//   ....[254]....
        /*bebc*/ 	.word	0xffffffff


	//----- nvinfo : EIATTR_COOP_GROUP_INSTR_OFFSETS
	.align		4
.L_39:
        /*bec0*/ 	.byte	0x04, 0x28
        /*bec2*/ 	.short	(.L_41 - .L_40)


	//   ....[0]....
.L_40:
        /*bec4*/ 	.word	0x0002c880


	//   ....[1]....
        /*bec8*/ 	.word	0x0002c8e0


	//   ....[2]....
        /*becc*/ 	.word	0x0002c960


	//   ....[3]....
        /*bed0*/ 	.word	0x0002c980


	//   ....[4]....
        /*bed4*/ 	.word	0x0002c9a0


	//   ....[5]....
        /*bed8*/ 	.word	0x0002ca20


	//   ....[6]....
        /*bedc*/ 	.word	0x0002ca80


	//   ....[7]....
        /*bee0*/ 	.word	0x0002cb20


	//   ....[8]....
        /*bee4*/ 	.word	0x0002cb60


	//   ....[9]....
        /*bee8*/ 	.word	0x0002cb80


	//   ....[10]....
        /*beec*/ 	.word	0x0002cba0


	//   ....[11]....
        /*bef0*/ 	.word	0x0002cc20


	//   ....[12]....
        /*bef4*/ 	.word	0x0002cc60


	//   ....[13]....
        /*bef8*/ 	.word	0x0002ccf0


	//   ....[14]....
        /*befc*/ 	.word	0x0002cd40


	//   ....[15]....
        /*bf00*/ 	.word	0x0002cd60


	//   ....[16]....
        /*bf04*/ 	.word	0x0002ce00


	//   ....[17]....
        /*bf08*/ 	.word	0x0002ce20


	//   ....[18]....
        /*bf0c*/ 	.word	0x0002ce80


	//   ....[19]....
        /*bf10*/ 	.word	0x0002cec0


	//   ....[20]....
        /*bf14*/ 	.word	0x0002cee0


	//   ....[21]....
        /*bf18*/ 	.word	0x0002cfa0


	//   ....[22]....
        /*bf1c*/ 	.word	0x0002cfc0


	//   ....[23]....
        /*bf20*/ 	.word	0x0002d000


	//   ....[24]....
        /*bf24*/ 	.word	0x0002d040


	//   ....[25]....
        /*bf28*/ 	.word	0x0002d090


	//   ....[26]....
        /*bf2c*/ 	.word	0x0002d0d0


	//   ....[27]....
        /*bf30*/ 	.word	0x0002d130


	//   ....[28]....
        /*bf34*/ 	.word	0x0002d170


	//   ....[29]....
        /*bf38*/ 	.word	0x0002d1d0


	//   ....[30]....
        /*bf3c*/ 	.word	0x0002d210


	//   ....[31]....
        /*bf40*/ 	.word	0x0002d2d0


	//   ....[32]....
        /*bf44*/ 	.word	0x0002d310


	//   ....[33]....
        /*bf48*/ 	.word	0x0002d330


	//   ....[34]....
        /*bf4c*/ 	.word	0x0002d350


	//   ....[35]....
        /*bf50*/ 	.word	0x0002d3d0


	//   ....[36]....
        /*bf54*/ 	.word	0x0002d410


	//   ....[37]....
        /*bf58*/ 	.word	0x0002d470


	//   ....[38]....
        /*bf5c*/ 	.word	0x0002d490


	//   ....[39]....
        /*bf60*/ 	.word	0x0002d550


	//   ....[40]....
        /*bf64*/ 	.word	0x0002d590


	//   ....[41]....
        /*bf68*/ 	.word	0x0002d5b0


	//   ....[42]....
        /*bf6c*/ 	.word	0x0002d610


	//   ....[43]....
        /*bf70*/ 	.word	0x0002d650


	//   ....[44]....
        /*bf74*/ 	.word	0x0002d670


	//   ....[45]....
        /*bf78*/ 	.word	0x0002d730


	//   ....[46]....
        /*bf7c*/ 	.word	0x0002d750


	//   ....[47]....
        /*bf80*/ 	.word	0x0002d790


	//   ....[48]....
        /*bf84*/ 	.word	0x0002d7d0


	//   ....[49]....
        /*bf88*/ 	.word	0x0002d830


	//   ....[50]....
        /*bf8c*/ 	.word	0x0002d8b0


	//   ....[51]....
        /*bf90*/ 	.word	0x0002d8d0


	//   ....[52]....
        /*bf94*/ 	.word	0x0002d8f0


	//   ....[53]....
        /*bf98*/ 	.word	0x0002d970


	//   ....[54]....
        /*bf9c*/ 	.word	0x0002d9b0


	//   ....[55]....
        /*bfa0*/ 	.word	0x0002da50


	//   ....[56]....
        /*bfa4*/ 	.word	0x0002da90


	//   ....[57]....
        /*bfa8*/ 	.word	0x0002dab0


	//   ....[58]....
        /*bfac*/ 	.word	0x0002dad0


	//   ....[59]....
        /*bfb0*/ 	.word	0x0002db50


	//   ....[60]....
        /*bfb4*/ 	.word	0x0002db90


	//   ....[61]....
        /*bfb8*/ 	.word	0x0002dbe0


	//   ....[62]....
        /*bfbc*/ 	.word	0x0002dc10


	//   ....[63]....
        /*bfc0*/ 	.word	0x0002dce0


	//   ....[64]....
        /*bfc4*/ 	.word	0x0002dd10


	//   ....[65]....
        /*bfc8*/ 	.word	0x0002dd30


	//   ....[66]....
        /*bfcc*/ 	.word	0x0002dd70


	//   ....[67]....
        /*bfd0*/ 	.word	0x0002ddd0


	//   ....[68]....
        /*bfd4*/ 	.word	0x0002de10


	//   ....[69]....
        /*bfd8*/ 	.word	0x0002de70


	//   ....[70]....
        /*bfdc*/ 	.word	0x0002ded0


	//   ....[71]....
        /*bfe0*/ 	.word	0x0002df70


	//   ....[72]....
        /*bfe4*/ 	.word	0x0002df90


	//   ....[73]....
        /*bfe8*/ 	.word	0x0002dfb0


	//   ....[74]....
        /*bfec*/ 	.word	0x0002dff0


	//   ....[75]....
        /*bff0*/ 	.word	0x0002e050


	//   ....[76]....
        /*bff4*/ 	.word	0x0002e090


	//   ....[77]....
        /*bff8*/ 	.word	0x0002e0f0


	//   ....[78]....
        /*bffc*/ 	.word	0x0002e150


	//   ....[79]....
        /*c000*/ 	.word	0x0002e1e0


	//   ....[80]....
        /*c004*/ 	.word	0x0002e210


	//   ....[81]....
        /*c008*/ 	.word	0x0002e230


	//   ....[82]....
        /*c00c*/ 	.word	0x0002e270


	//   ....[83]....
        /*c010*/ 	.word	0x0002e2d0


	//   ....[84]....
        /*c014*/ 	.word	0x0002e310


	//   ....[85]....
        /*c018*/ 	.word	0x0002e370


	//   ....[86]....
        /*c01c*/ 	.word	0x0002e3d0


	//   ....[87]....
        /*c020*/ 	.word	0x0002e470


	//   ....[88]....
        /*c024*/ 	.word	0x0002e490


	//   ....[89]....
        /*c028*/ 	.word	0x0002e4b0


	//   ....[90]....
        /*c02c*/ 	.word	0x0002e4f0


	//   ....[91]....
        /*c030*/ 	.word	0x0002e550


	//   ....[92]....
        /*c034*/ 	.word	0x0002e590


	//   ....[93]....
        /*c038*/ 	.word	0x0002e5f0


	//   ....[94]....
        /*c03c*/ 	.word	0x0002e650


	//   ....[95]....
        /*c040*/ 	.word	0x0002e6e0


	//   ....[96]....
        /*c044*/ 	.word	0x0002e710


	//   ....[97]....
        /*c048*/ 	.word	0x0002e730


	//   ....[98]....
        /*c04c*/ 	.word	0x0002e770


	//   ....[99]....
        /*c050*/ 	.word	0x0002e7d0


	//   ....[100]....
        /*c054*/ 	.word	0x0002e810


	//   ....[101]....
        /*c058*/ 	.word	0x0002e870


	//   ....[102]....
        /*c05c*/ 	.word	0x0002e8d0


	//   ....[103]....
        /*c060*/ 	.word	0x0002e970


	//   ....[104]....
        /*c064*/ 	.word	0x0002e990


	//   ....[105]....
        /*c068*/ 	.word	0x0002e9b0


	//   ....[106]....
        /*c06c*/ 	.word	0x0002e9f0


	//   ....[107]....
        /*c070*/ 	.word	0x0002ea50


	//   ....[108]....
        /*c074*/ 	.word	0x0002ea90


	//   ....[109]....
        /*c078*/ 	.word	0x0002eaf0


	//   ....[110]....
        /*c07c*/ 	.word	0x0002eb50


	//   ....[111]....
        /*c080*/ 	.word	0x0002ebe0


	//   ....[112]....
        /*c084*/ 	.word	0x0002ec10


	//   ....[113]....
        /*c088*/ 	.word	0x0002ec30


	//   ....[114]....
        /*c08c*/ 	.word	0x0002ec70


	//   ....[115]....
        /*c090*/ 	.word	0x0002ecd0


	//   ....[116]....
        /*c094*/ 	.word	0x0002ed10


	//   ....[117]....
        /*c098*/ 	.word	0x0002ed70


	//   ....[118]....
        /*c09c*/ 	.word	0x0002edd0


	//   ....[119]....
        /*c0a0*/ 	.word	0x0002ee70


	//   ....[120]....
        /*c0a4*/ 	.word	0x0002ee90


	//   ....[121]....
        /*c0a8*/ 	.word	0x0002eeb0


	//   ....[122]....
        /*c0ac*/ 	.word	0x0002eef0


	//   ....[123]....
        /*c0b0*/ 	.word	0x0002ef50


	//   ....[124]....
        /*c0b4*/ 	.word	0x0002ef90


	//   ....[125]....
        /*c0b8*/ 	.word	0x0002eff0


	//   ....[126]....
        /*c0bc*/ 	.word	0x0002f050


	//   ....[127]....
        /*c0c0*/ 	.word	0x0002f0e0


	//   ....[128]....
        /*c0c4*/ 	.word	0x0002f110


	//   ....[129]....
        /*c0c8*/ 	.word	0x0002f130


	//   ....[130]....
        /*c0cc*/ 	.word	0x0002f170


	//   ....[131]....
        /*c0d0*/ 	.word	0x0002f1d0


	//   ....[132]....
        /*c0d4*/ 	.word	0x0002f210


	//   ....[133]....
        /*c0d8*/ 	.word	0x0002f270


	//   ....[134]....
        /*c0dc*/ 	.word	0x0002f2b0


	//   ....[135]....
        /*c0e0*/ 	.word	0x0002f310


	//   ....[136]....
        /*c0e4*/ 	.word	0x0002f350


	//   ....[137]....
        /*c0e8*/ 	.word	0x0002f3b0


	//   ....[138]....
        /*c0ec*/ 	.word	0x0002f3f0


	//   ....[139]....
        /*c0f0*/ 	.word	0x0002f450


	//   ....[140]....
        /*c0f4*/ 	.word	0x0002f490


	//   ....[141]....
        /*c0f8*/ 	.word	0x0002f4f0


	//   ....[142]....
        /*c0fc*/ 	.word	0x0002f5a0


	//   ....[143]....
        /*c100*/ 	.word	0x0002f5c0


	//   ....[144]....
        /*c104*/ 	.word	0x0002f620


	//   ....[145]....
        /*c108*/ 	.word	0x0002f640


	//   ....[146]....
        /*c10c*/ 	.word	0x0002f660


	//   ....[147]....
        /*c110*/ 	.word	0x0002f680


	//   ....[148]....
        /*c114*/ 	.word	0x0002f6a0


	//   ....[149]....
        /*c118*/ 	.word	0x0002f700


	//   ....[150]....
        /*c11c*/ 	.word	0x0002f720


	//   ....[151]....
        /*c120*/ 	.word	0x0002f7b0


	//   ....[152]....
        /*c124*/ 	.word	0x0002f820


	//   ....[153]....
        /*c128*/ 	.word	0x0002f840


	//   ....[154]....
        /*c12c*/ 	.word	0x0002f860


	//   ....[155]....
        /*c130*/ 	.word	0x0002f880


	//   ....[156]....
        /*c134*/ 	.word	0x0002f8a0


	//   ....[157]....
        /*c138*/ 	.word	0x0002f900


	//   ....[158]....
        /*c13c*/ 	.word	0x0002f940


	//   ....[159]....
        /*c140*/ 	.word	0x0002f960


	//   ....[160]....
        /*c144*/ 	.word	0x0002f9f0


	//   ....[161]....
        /*c148*/ 	.word	0x0002fa20


	//   ....[162]....
        /*c14c*/ 	.word	0x0002fa80


	//   ....[163]....
        /*c150*/ 	.word	0x0002faa0


	//   ....[164]....
        /*c154*/ 	.word	0x0002fac0


	//   ....[165]....
        /*c158*/ 	.word	0x0002fae0


	//   ....[166]....
        /*c15c*/ 	.word	0x0002fb00


	//   ....[167]....
        /*c160*/ 	.word	0x0002fb90


	//   ....[168]....
        /*c164*/ 	.word	0x0002fc00


	//   ....[169]....
        /*c168*/ 	.word	0x0002fc20


	//   ....[170]....
        /*c16c*/ 	.word	0x0002fc40


	//   ....[171]....
        /*c170*/ 	.word	0x0002fc60


	//   ....[172]....
        /*c174*/ 	.word	0x0002fc80


	//   ....[173]....
        /*c178*/ 	.word	0x0002fce0


	//   ....[174]....
        /*c17c*/ 	.word	0x0002fd20


	//   ....[175]....
        /*c180*/ 	.word	0x0002fd40


	//   ....[176]....
        /*c184*/ 	.word	0x0002fd90


	//   ....[177]....
        /*c188*/ 	.word	0x0002fdc0


	//   ....[178]....
        /*c18c*/ 	.word	0x0002fe60


	//   ....[179]....
        /*c190*/ 	.word	0x0002fe80


	//   ....[180]....
        /*c194*/ 	.word	0x0002fea0


	//   ....[181]....
        /*c198*/ 	.word	0x0002fec0


	//   ....[182]....
        /*c19c*/ 	.word	0x0002fee0


	//   ....[183]....
        /*c1a0*/ 	.word	0x0002ff70


	//   ....[184]....
        /*c1a4*/ 	.word	0x0002ffe0


	//   ....[185]....
        /*c1a8*/ 	.word	0x00030000


	//   ....[186]....
        /*c1ac*/ 	.word	0x00030020


	//   ....[187]....
        /*c1b0*/ 	.word	0x00030040


	//   ....[188]....
        /*c1b4*/ 	.word	0x00030060


	//   ....[189]....
        /*c1b8*/ 	.word	0x000300c0


	//   ....[190]....
        /*c1bc*/ 	.word	0x00030120


	//   ....[191]....
        /*c1c0*/ 	.word	0x00030140


	//   ....[192]....
        /*c1c4*/ 	.word	0x00030190


	//   ....[193]....
        /*c1c8*/ 	.word	0x000301c0


	//   ....[194]....
        /*c1cc*/ 	.word	0x00030260


	//   ....[195]....
        /*c1d0*/ 	.word	0x00030280


	//   ....[196]....
        /*c1d4*/ 	.word	0x000302a0


	//   ....[197]....
        /*c1d8*/ 	.word	0x000302c0


	//   ....[198]....
        /*c1dc*/ 	.word	0x000302e0


	//   ....[199]....
        /*c1e0*/ 	.word	0x00030370


	//   ....[200]....
        /*c1e4*/ 	.word	0x000303e0


	//   ....[201]....
        /*c1e8*/ 	.word	0x00030400


	//   ....[202]....
        /*c1ec*/ 	.word	0x00030420


	//   ....[203]....
        /*c1f0*/ 	.word	0x00030440


	//   ....[204]....
        /*c1f4*/ 	.word	0x00030460


	//   ....[205]....
        /*c1f8*/ 	.word	0x000304c0


	//   ....[206]....
        /*c1fc*/ 	.word	0x00030510


	//   ....[207]....
        /*c200*/ 	.word	0x00030530


	//   ....[208]....
        /*c204*/ 	.word	0x00030590


	//   ....[209]....
        /*c208*/ 	.word	0x000305b0


	//   ....[210]....
        /*c20c*/ 	.word	0x000305d0


	//   ....[211]....
        /*c210*/ 	.word	0x00030630


	//   ....[212]....
        /*c214*/ 	.word	0x00030690


	//   ....[213]....
        /*c218*/ 	.word	0x000306b0


	//   ....[214]....
        /*c21c*/ 	.word	0x00030740


	//   ....[215]....
        /*c220*/ 	.word	0x000307b0


	//   ....[216]....
        /*c224*/ 	.word	0x000307d0


	//   ....[217]....
        /*c228*/ 	.word	0x000307f0


	//   ....[218]....
        /*c22c*/ 	.word	0x00030810


	//   ....[219]....
        /*c230*/ 	.word	0x00030830


	//   ....[220]....
        /*c234*/ 	.word	0x00030850


	//   ....[221]....
        /*c238*/ 	.word	0x000308b0


	//   ....[222]....
        /*c23c*/ 	.word	0x000308f0


	//   ....[223]....
        /*c240*/ 	.word	0x00030910


	//   ....[224]....
        /*c244*/ 	.word	0x00030970


	//   ....[225]....
        /*c248*/ 	.word	0x00030990


	//   ....[226]....
        /*c24c*/ 	.word	0x000309b0


	//   ....[227]....
        /*c250*/ 	.word	0x00030a10


	//   ....[228]....
        /*c254*/ 	.word	0x00030a70


	//   ....[229]....
        /*c258*/ 	.word	0x00030a90


	//   ....[230]....
        /*c25c*/ 	.word	0x00030b20


	//   ....[231]....
        /*c260*/ 	.word	0x00030bf0


	//   ....[232]....
        /*c264*/ 	.word	0x00030c30


	//   ....[233]....
        /*c268*/ 	.word	0x00030c50


	//   ....[234]....
        /*c26c*/ 	.word	0x00030c70


	//   ....[235]....
        /*c270*/ 	.word	0x00030c90


	//   ....[236]....
        /*c274*/ 	.word	0x00030cb0


	//   ....[237]....
        /*c278*/ 	.word	0x00030cd0


	//   ....[238]....
        /*c27c*/ 	.word	0x00030cf0


	//   ....[239]....
        /*c280*/ 	.word	0x00030d10


	//   ....[240]....
        /*c284*/ 	.word	0x00030d30


	//   ....[241]....
        /*c288*/ 	.word	0x00030db0


	//   ....[242]....
        /*c28c*/ 	.word	0x00030de0


	//   ....[243]....
        /*c290*/ 	.word	0x00030e00


	//   ....[244]....
        /*c294*/ 	.word	0x00030e30


	//   ....[245]....
        /*c298*/ 	.word	0x00030e90


	//   ....[246]....
        /*c29c*/ 	.word	0x00030f10


	//   ....[247]....
        /*c2a0*/ 	.word	0x00030f30


	//   ....[248]....
        /*c2a4*/ 	.word	0x00030f90


	//   ....[249]....
        /*c2a8*/ 	.word	0x00030fb0


	//   ....[250]....
        /*c2ac*/ 	.word	0x00031040


	//   ....[251]....
        /*c2b0*/ 	.word	0x00031120


	//   ....[252]....
        /*c2b4*/ 	.word	0x000311e0


	//   ....[253]....
        /*c2b8*/ 	.word	0x00031290


	//   ....[254]....
        /*c2bc*/ 	.word	0x000313a0


	//----- nvinfo : EIATTR_VRC_CTA_INIT_COUNT
	.align		4
.L_41:
        /*c2c0*/ 	.byte	0x02, 0x4a
	.zero		1
	.zero		1


	//----- nvinfo : EIATTR_EXIT_INSTR_OFFSETS
	.align		4
        /*c2c4*/ 	.byte	0x04, 0x1c
        /*c2c6*/ 	.short	(.L_43 - .L_42)


	//   ....[0]....
.L_42:
        /*c2c8*/ 	.word	0x0003c670


	//   ....[1]....
        /*c2cc*/ 	.word	0x0003c690


	//----- nvinfo : EIATTR_REQNTID
	.align		4
.L_43:
        /*c2d0*/ 	.byte	0x04, 0x10
        /*c2d2*/ 	.short	(.L_45 - .L_44)
.L_44:
        /*c2d4*/ 	.word	0x00000020
        /*c2d8*/ 	.word	0x00000001
        /*c2dc*/ 	.word	0x00000001


	//----- nvinfo : EIATTR_CBANK_PARAM_SIZE
	.align		4
.L_45:
        /*c2e0*/ 	.byte	0x03, 0x19
        /*c2e2*/ 	.short	0x0050


	//----- nvinfo : EIATTR_PARAM_CBANK
	.align		4
        /*c2e4*/ 	.byte	0x04, 0x0a
        /*c2e6*/ 	.short	(.L_47 - .L_46)
	.align		4
.L_46:
        /*c2e8*/ 	.word	index@(.nv.constant0.matmul_kernel)
        /*c2ec*/ 	.short	0x0380
        /*c2ee*/ 	.short	0x0050


	//----- nvinfo : EIATTR_SW_WAR
	.align		4
.L_47:
        /*c2f0*/ 	.byte	0x04, 0x36
        /*c2f2*/ 	.short	(.L_49 - .L_48)
.L_48:
        /*c2f4*/ 	.word	0x00000008
.L_49:


//--------------------- .nv.compat                --------------------------
	.section	.nv.compat,"",@"SHT_CUDA_COMPAT_INFO"
	.align	4
        /*0000*/ 	.byte	0x02, 0x02, 0x01, 0x00, 0x02, 0x05, 0x05, 0x00, 0x02, 0x03, 0x00, 0x00, 0x02, 0x06, 0x01, 0x00


//--------------------- .nv.callgraph             --------------------------
	.section	.nv.callgraph,"",@"SHT_CUDA_CALLGRAPH"
	.align	4
	.sectionentsize	8
	.align		4
        /*0000*/ 	.word	0x00000000
	.align		4
        /*0004*/ 	.word	0xffffffff
	.align		4
        /*0008*/ 	.word	0x00000000
	.align		4
        /*000c*/ 	.word	0xfffffffe
	.align		4
        /*0010*/ 	.word	0x00000000
	.align		4
        /*0014*/ 	.word	0xfffffffd
	.align		4
        /*0018*/ 	.word	0x00000000
	.align		4
        /*001c*/ 	.word	0xfffffffc


//--------------------- .text.matmul_kernel       --------------------------
	.section	.text.matmul_kernel,"ax",@progbits
	.align	128
        .global         matmul_kernel
        .type           matmul_kernel,@function
        .size           matmul_kernel,(.L_x_3 - matmul_kernel)
        .other          matmul_kernel,@"STO_CUDA_ENTRY STV_DEFAULT"
matmul_kernel:
.text.matmul_kernel:
[----:B------:R-:W1:Y:S08]  /*0000*/  LDC R1, c[0x0][0x37c] ;  /* 0x0000df00ff017b82 */ /* 0x000e700000000800 */
[----:B------:R-:W2:Y:S01]  /*0010*/  LDC.64 R2, c[0x0][0x398] ;  /* 0x0000e600ff027b82 */ /* 0x000ea20000000a00 */
[----:B-1----:R-:W-:Y:S01]  /*0020*/  VIADD R1, R1, 0xffffea78 ;  /* 0xffffea7801017836 */ /* 0x002fe20000000000 */
[----:B------:R-:W1:Y:S01]  /*0030*/  S2R R5, SR_CTAID.X ;  /* 0x0000000000057919 */ /* 0x000e620000002500 */
[----:B------:R-:W3:Y:S01]  /*0040*/  LDCU.128 UR4, c[0x0][0x3a0] ;  /* 0x00007400ff0477ac */ /* 0x000ee20008000c00 */
[----:B------:R-:W4:Y:S01]  /*0050*/  S2R R12, SR_TID.X ;  /* 0x00000000000c7919 */ /* 0x000f220000002100 */
[----:B------:R-:W5:Y:S01]  /*0060*/  LDCU UR10, c[0x0][0x3a0] ;  /* 0x00007400ff0a77ac */ /* 0x000f620008000800 */
[----:B------:R-:W1:Y:S01]  /*0070*/  LDCU.128 UR12, c[0x0][0x380] ;  /* 0x00007000ff0c77ac */ /* 0x000e620008000c00 */
[----:B---3--:R-:W-:-:S02]  /*0080*/  UIADD3 UR8, UPT, UPT, UR4, 0x1f, URZ ;  /* 0x0000001f04087890 */ /* 0x008fc4000fffe0ff */
[----:B------:R-:W-:Y:S01]  /*0090*/  UIADD3 UR46, UPT, UPT, UR4, -0x1, URZ ;  /* 0xffffffff042e7890 */ /* 0x000fe2000fffe0ff */
[----:B--2---:R-:W-:Y:S01]  /*00a0*/  IMAD.MOV.U32 R33, RZ, RZ, R3 ;  /* 0x000000ffff217224 */ /* 0x004fe200078e0003 */
[----:B------:R2:W-:Y:S01]  /*00b0*/  STL [R1+0x1114], R3 ;  /* 0x0011140301007387 */ /* 0x0005e20000100800 */
[----:B------:R-:W-:Y:S01]  /*00c0*/  IMAD.MOV.U32 R237, RZ, RZ, R2 ;  /* 0x000000ffffed7224 */ /* 0x000fe200078e0002 */
[----:B------:R-:W-:Y:S01]  /*00d0*/  UISETP.GT.AND UP0, UPT, UR8, 0x1f, UPT ;  /* 0x0000001f0800788c */ /* 0x000fe2000bf04270 */
[----:B------:R-:W-:Y:S01]  /*00e0*/  VIADD R0, R33, 0x7f ;  /* 0x0000007f21007836 */ /* 0x000fe20000000000 */
[----:B------:R-:W-:Y:S01]  /*00f0*/  LOP3.LUT R233, RZ, R33, RZ, 0x33, !PT ;  /* 0x00000021ffe97212 */ /* 0x000fe200078e33ff */
[----:B------:R-:W3:Y:S01]  /*0100*/  LDCU.64 UR28, c[0x0][0x358] ;  /* 0x00006b00ff1c77ac */ /* 0x000ee20008000a00 */
[----:B------:R-:W-:Y:S02]  /*0110*/  IABS R11, R237 ;  /* 0x000000ed000b7213 */ /* 0x000fe40000000000 */
[----:B-1----:R-:W-:Y:S01]  /*0120*/  IABS R8, R5 ;  /* 0x0000000500087213 */ /* 0x002fe20000000000 */
[----:B------:R-:W-:Y:S01]  /*0130*/  USEL UR9, URZ, 0x4, !UP0 ;  /* 0x00000004ff097887 */ /* 0x000fe2000c000000 */
[----:B--2---:R-:W-:Y:S01]  /*0140*/  SHF.R.S32.HI R3, RZ, 0x1f, R0 ;  /* 0x0000001fff037819 */ /* 0x004fe20000011400 */
[----:B------:R-:W-:Y:S01]  /*0150*/  UIADD3 UR50, UPT, UPT, UR4, -0x5, URZ ;  /* 0xfffffffb04327890 */ /* 0x000fe2000fffe0ff */
[----:B----4-:R-:W-:Y:S01]  /*0160*/  LOP3.LUT R235, R12, 0x1f, RZ, 0xc0, !PT ;  /* 0x0000001f0ceb7812 */ /* 0x010fe200078ec0ff */
[----:B------:R-:W-:Y:S01]  /*0170*/  USHF.L.U32 UR17, UR6, 0x2, URZ ;  /* 0x0000000206117899 */ /* 0x000fe200080006ff */
[----:B------:R-:W-:Y:S01]  /*0180*/  LEA.HI R3, R3, R0, RZ, 0x7 ;  /* 0x0000000003037211 */ /* 0x000fe200078f38ff */
[----:B------:R-:W-:-:S02]  /*0190*/  UIADD3 UR54, UPT, UPT, UR4, -0x9, URZ ;  /* 0xfffffff704367890 */ /* 0x000fc4000fffe0ff */
[----:B------:R-:W-:Y:S01]  /*01a0*/  USHF.L.U32 UR21, UR6, 0x3, URZ ;  /* 0x0000000306157899 */ /* 0x000fe200080006ff */
[----:B------:R-:W-:Y:S01]  /*01b0*/  SHF.R.S32.HI R3, RZ, 0x7, R3 ;  /* 0x00000007ff037819 */ /* 0x000fe20000011403 */
[----:B------:R-:W-:Y:S02]  /*01c0*/  UIADD3 UR58, UPT, UPT, UR4, -0xd, URZ ;  /* 0xfffffff3043a7890 */ /* 0x000fe4000fffe0ff */
[----:B------:R-:W-:Y:S01]  /*01d0*/  UIMAD UR25, UR6, 0xc, URZ ;  /* 0x0000000c061978a4 */ /* 0x000fe2000f8e02ff */
[----:B------:R-:W-:Y:S01]  /*01e0*/  SHF.L.U32 R4, R3, 0x3, RZ ;  /* 0x0000000303047819 */ /* 0x000fe200000006ff */
[----:B------:R-:W-:Y:S02]  /*01f0*/  USHF.L.U32 UR31, UR6, 0x4, URZ ;  /* 0x00000004061f7899 */ /* 0x000fe400080006ff */
[----:B------:R-:W-:Y:S01]  /*0200*/  UIMAD UR35, UR6, 0x14, URZ ;  /* 0x00000014062378a4 */ /* 0x000fe2000f8e02ff */
[-C--:B------:R-:W-:Y:S01]  /*0210*/  IABS R7, R4.reuse ;  /* 0x0000000400077213 */ /* 0x080fe20000000000 */
[----:B------:R-:W-:Y:S01]  /*0220*/  UIMAD UR39, UR6, 0x18, URZ ;  /* 0x00000018062778a4 */ /* 0x000fe2000f8e02ff */
[----:B------:R-:W-:Y:S01]  /*0230*/  IABS R10, R4 ;  /* 0x00000004000a7213 */ /* 0x000fe20000000000 */
[----:B------:R-:W-:Y:S01]  /*0240*/  UIADD3 UR47, UPT, UPT, UR4, -0x2, URZ ;  /* 0xfffffffe042f7890 */ /* 0x000fe2000fffe0ff */
[----:B------:R-:W1:Y:S01]  /*0250*/  I2F.RP R0, R7 ;  /* 0x0000000700007306 */ /* 0x000e620000209400 */
[----:B------:R-:W-:-:S02]  /*0260*/  UIMAD UR43, UR6, 0x1c, URZ ;  /* 0x0000001c062b78a4 */ /* 0x000fc4000f8e02ff */
[----:B------:R-:W-:Y:S02]  /*0270*/  UIADD3 UR51, UPT, UPT, UR4, -0x6, URZ ;  /* 0xfffffffa04337890 */ /* 0x000fe4000fffe0ff */
[----:B------:R-:W-:Y:S02]  /*0280*/  UIMAD UR18, UR6, 0x5, URZ ;  /* 0x00000005061278a4 */ /* 0x000fe4000f8e02ff */
[----:B------:R-:W-:Y:S02]  /*0290*/  UIADD3 UR55, UPT, UPT, UR4, -0xa, URZ ;  /* 0xfffffff604377890 */ /* 0x000fe4000fffe0ff */
[----:B------:R-:W-:Y:S02]  /*02a0*/  UIMAD UR22, UR6, 0x9, URZ ;  /* 0x00000009061678a4 */ /* 0x000fe4000f8e02ff */
[----:B------:R-:W-:Y:S02]  /*02b0*/  UIADD3 UR48, UPT, UPT, UR4, -0x3, URZ ;  /* 0xfffffffd04307890 */ /* 0x000fe4000fffe0ff */
[----:B------:R-:W-:Y:S01]  /*02c0*/  UIADD3 UR49, UPT, UPT, UR4, -0x4, URZ ;  /* 0xfffffffc04317890 */ /* 0x000fe2000fffe0ff */
[----:B-1----:R-:W1:Y:S01]  /*02d0*/  MUFU.RCP R0, R0 ;  /* 0x0000000000007308 */ /* 0x002e620000001000 */
[----:B------:R-:W-:-:S02]  /*02e0*/  UIADD3 UR52, UPT, UPT, UR4, -0x7, URZ ;  /* 0xfffffff904347890 */ /* 0x000fc4000fffe0ff */
[----:B------:R-:W-:Y:S02]  /*02f0*/  UIADD3 UR53, UPT, UPT, UR4, -0x8, URZ ;  /* 0xfffffff804357890 */ /* 0x000fe4000fffe0ff */
[----:B------:R-:W-:Y:S02]  /*0300*/  UIADD3 UR56, UPT, UPT, UR4, -0xb, URZ ;  /* 0xfffffff504387890 */ /* 0x000fe4000fffe0ff */
[----:B------:R-:W-:Y:S02]  /*0310*/  UIADD3 UR57, UPT, UPT, UR4, -0xc, URZ ;  /* 0xfffffff404397890 */ /* 0x000fe4000fffe0ff */
[----:B------:R-:W-:Y:S02]  /*0320*/  UISETP.GE.U32.AND UP1, UPT, UR46, 0x7fffffe0, UPT ;  /* 0x7fffffe02e00788c */ /* 0x000fe4000bf26070 */
[----:B------:R-:W-:Y:S02]  /*0330*/  UISETP.GE.U32.AND UP0, UPT, UR50, 0x7fffffdc, UPT ;  /* 0x7fffffdc3200788c */ /* 0x000fe4000bf06070 */
[----:B------:R-:W-:-:S02]  /*0340*/  UIADD3 UR4, UPT, UPT, UR4, -0xe, URZ ;  /* 0xfffffff204047890 */ /* 0x000fc4000fffe0ff */
[----:B------:R-:W-:Y:S01]  /*0350*/  UIMAD UR26, UR6, 0xd, URZ ;  /* 0x0000000d061a78a4 */ /* 0x000fe2000f8e02ff */
[----:B-1----:R-:W-:Y:S01]  /*0360*/  VIADD R2, R0, 0xffffffe ;  /* 0x0ffffffe00027836 */ /* 0x002fe20000000000 */
[----:B------:R-:W-:Y:S01]  /*0370*/  IADD3 R0, PT, PT, RZ, -R10, RZ ;  /* 0x8000000aff007210 */ /* 0x000fe20007ffe0ff */
[----:B------:R-:W-:Y:S02]  /*0380*/  UIMAD UR32, UR6, 0x11, URZ ;  /* 0x00000011062078a4 */ /* 0x000fe4000f8e02ff */
[----:B------:R1:W2:Y:S01]  /*0390*/  F2I.FTZ.U32.TRUNC.NTZ R3, R2 ;  /* 0x0000000200037305 */ /* 0x0002a2000021f000 */
[----:B------:R-:W-:Y:S02]  /*03a0*/  UIMAD UR36, UR6, 0x15, URZ ;  /* 0x00000015062478a4 */ /* 0x000fe4000f8e02ff */
[----:B------:R-:W-:Y:S02]  /*03b0*/  UIMAD UR40, UR6, 0x19, URZ ;  /* 0x00000019062878a4 */ /* 0x000fe4000f8e02ff */
[----:B------:R-:W-:-:S02]  /*03c0*/  UIMAD UR44, UR6, 0x1d, URZ ;  /* 0x0000001d062c78a4 */ /* 0x000fc4000f8e02ff */
[----:B------:R-:W-:Y:S01]  /*03d0*/  USHF.L.U32 UR11, UR6, 0x1, URZ ;  /* 0x00000001060b7899 */ /* 0x000fe200080006ff */
[----:B-1----:R-:W-:Y:S01]  /*03e0*/  IMAD.MOV.U32 R2, RZ, RZ, RZ ;  /* 0x000000ffff027224 */ /* 0x002fe200078e00ff */
[----:B------:R-:W-:Y:S02]  /*03f0*/  UIMAD UR19, UR6, 0x6, URZ ;  /* 0x00000006061378a4 */ /* 0x000fe4000f8e02ff */
[----:B------:R-:W-:Y:S02]  /*0400*/  UIMAD UR23, UR6, 0xa, URZ ;  /* 0x0000000a061778a4 */ /* 0x000fe4000f8e02ff */
[----:B------:R-:W-:Y:S01]  /*0410*/  UIMAD UR27, UR6, 0xe, URZ ;  /* 0x0000000e061b78a4 */ /* 0x000fe2000f8e02ff */
[--C-:B--2---:R-:W-:Y:S01]  /*0420*/  IMAD.MOV R6, RZ, RZ, -R3.reuse ;  /* 0x000000ffff067224 */ /* 0x104fe200078e0a03 */
[----:B------:R-:W-:Y:S02]  /*0430*/  UIMAD UR33, UR6, 0x12, URZ ;  /* 0x00000012062178a4 */ /* 0x000fe4000f8e02ff */
[----:B------:R-:W-:Y:S01]  /*0440*/  UIMAD UR37, UR6, 0x16, URZ ;  /* 0x00000016062578a4 */ /* 0x000fe2000f8e02ff */
[----:B------:R-:W-:Y:S01]  /*0450*/  IMAD R9, R6, R7, RZ ;  /* 0x0000000706097224 */ /* 0x000fe200078e02ff */
[----:B------:R-:W-:Y:S01]  /*0460*/  UIMAD UR41, UR6, 0x1a, URZ ;  /* 0x0000001a062978a4 */ /* 0x000fe2000f8e02ff */
[----:B------:R-:W-:Y:S01]  /*0470*/  IMAD.MOV.U32 R6, RZ, RZ, R8 ;  /* 0x000000ffff067224 */ /* 0x000fe200078e0008 */
[----:B------:R-:W-:Y:S01]  /*0480*/  UIMAD UR16, UR6, 0x3, URZ ;  /* 0x00000003061078a4 */ /* 0x000fe2000f8e02ff */
[----:B------:R-:W-:Y:S01]  /*0490*/  IMAD.HI.U32 R3, R3, R9, R2 ;  /* 0x0000000903037227 */ /* 0x000fe200078e0002 */
[----:B------:R-:W-:Y:S01]  /*04a0*/  IABS R9, R33 ;  /* 0x0000002100097213 */ /* 0x000fe20000000000 */
[----:B------:R-:W-:-:S02]  /*04b0*/  UIMAD UR20, UR6, 0x7, URZ ;  /* 0x00000007061478a4 */ /* 0x000fc4000f8e02ff */
[----:B------:R-:W-:Y:S02]  /*04c0*/  UIMAD UR24, UR6, 0xb, URZ ;  /* 0x0000000b061878a4 */ /* 0x000fe4000f8e02ff */
[----:B------:R-:W-:Y:S01]  /*04d0*/  IMAD.HI.U32 R3, R3, R6, RZ ;  /* 0x0000000603037227 */ /* 0x000fe200078e00ff */
[----:B------:R-:W-:Y:S02]  /*04e0*/  UIMAD UR30, UR6, 0xf, URZ ;  /* 0x0000000f061e78a4 */ /* 0x000fe4000f8e02ff */
[----:B------:R-:W-:Y:S01]  /*04f0*/  UIMAD UR45, UR6, 0x1f, URZ ;  /* 0x0000001f062d78a4 */ /* 0x000fe2000f8e02ff */
[----:B------:R-:W-:Y:S01]  /*0500*/  IMAD R0, R3, R0, R6 ;  /* 0x0000000003007224 */ /* 0x000fe200078e0206 */
[----:B------:R-:W-:Y:S02]  /*0510*/  UIMAD UR34, UR6, 0x13, URZ ;  /* 0x00000013062278a4 */ /* 0x000fe4000f8e02ff */
[----:B------:R-:W-:Y:S02]  /*0520*/  UIMAD UR38, UR6, 0x17, URZ ;  /* 0x00000017062678a4 */ /* 0x000fe4000f8e02ff */
[----:B------:R-:W-:Y:S01]  /*0530*/  ISETP.GT.U32.AND P1, PT, R7, R0, PT ;  /* 0x000000000700720c */ /* 0x000fe20003f24070 */
[----:B------:R-:W-:-:S12]  /*0540*/  UIMAD UR42, UR6, 0x1b, URZ ;  /* 0x0000001b062a78a4 */ /* 0x000fd8000f8e02ff */
[----:B------:R-:W-:Y:S02]  /*0550*/  @!P1 IMAD.IADD R0, R0, 0x1, -R7 ;  /* 0x0000000100009824 */ /* 0x000fe400078e0a07 */
[----:B------:R-:W-:Y:S01]  /*0560*/  @!P1 VIADD R3, R3, 0x1 ;  /* 0x0000000103039836 */ /* 0x000fe20000000000 */
[----:B------:R-:W-:Y:S02]  /*0570*/  ISETP.NE.AND P1, PT, R4, RZ, PT ;  /* 0x000000ff0400720c */ /* 0x000fe40003f25270 */
[----:B------:R-:W-:Y:S02]  /*0580*/  ISETP.GE.U32.AND P0, PT, R0, R7, PT ;  /* 0x000000070000720c */ /* 0x000fe40003f06070 */
[----:B------:R-:W-:-:S04]  /*0590*/  LOP3.LUT R0, R5, R4, RZ, 0x3c, !PT ;  /* 0x0000000405007212 */ /* 0x000fc800078e3cff */
[----:B------:R-:W-:Y:S02]  /*05a0*/  ISETP.GE.AND P2, PT, R0, RZ, PT ;  /* 0x000000ff0000720c */ /* 0x000fe40003f46270 */
[----:B------:R-:W-:-:S05]  /*05b0*/  IADD3 R0, PT, PT, R237, 0x7f, RZ ;  /* 0x0000007fed007810 */ /* 0x000fca0007ffe0ff */
[----:B------:R-:W-:-:S04]  /*05c0*/  @P0 VIADD R3, R3, 0x1 ;  /* 0x0000000103030836 */ /* 0x000fc80000000000 */
[----:B------:R-:W-:Y:S01]  /*05d0*/  IMAD.MOV.U32 R2, RZ, RZ, R3 ;  /* 0x000000ffff027224 */ /* 0x000fe200078e0003 */
[----:B------:R-:W-:-:S03]  /*05e0*/  SHF.R.S32.HI R3, RZ, 0x1f, R0 ;  /* 0x0000001fff037819 */ /* 0x000fc60000011400 */
[----:B------:R-:W-:Y:S01]  /*05f0*/  @!P2 IMAD.MOV R2, RZ, RZ, -R2 ;  /* 0x000000ffff02a224 */ /* 0x000fe200078e0a02 */
[----:B------:R-:W-:Y:S02]  /*0600*/  @!P1 LOP3.LUT R2, RZ, R4, RZ, 0x33, !PT ;  /* 0x00000004ff029212 */ /* 0x000fe400078e33ff */
[----:B------:R-:W-:-:S03]  /*0610*/  LEA.HI R3, R3, R0, RZ, 0x7 ;  /* 0x0000000003037211 */ /* 0x000fc600078f38ff */
[----:B------:R-:W-:Y:S02]  /*0620*/  IMAD.SHL.U32 R8, R2, 0x8, RZ ;  /* 0x0000000802087824 */ /* 0x000fe400078e00ff */
[----:B------:R-:W-:-:S03]  /*0630*/  IMAD.MOV R2, RZ, RZ, -R2 ;  /* 0x000000ffff027224 */ /* 0x000fc600078e0a02 */
[----:B------:R-:W-:Y:S01]  /*0640*/  LEA.HI.SX32 R3, R3, -R8, 0x19 ;  /* 0x8000000803037211 */ /* 0x000fe200078fcaff */
[----:B------:R-:W-:Y:S02]  /*0650*/  IMAD R10, R4, R2, R5 ;  /* 0x00000002040a7224 */ /* 0x000fe400078e0205 */
[----:B------:R-:W-:Y:S01]  /*0660*/  IMAD.MOV.U32 R2, RZ, RZ, RZ ;  /* 0x000000ffff027224 */ /* 0x000fe200078e00ff */
[----:B------:R-:W-:Y:S02]  /*0670*/  VIMNMX R13, PT, PT, R3, 0x8, PT ;  /* 0x00000008030d7848 */ /* 0x000fe40003fe0100 */
[----:B------:R-:W-:Y:S02]  /*0680*/  IABS R4, R10 ;  /* 0x0000000a00047213 */ /* 0x000fe40000000000 */
[----:B------:R-:W-:-:S04]  /*0690*/  IABS R6, R13 ;  /* 0x0000000d00067213 */ /* 0x000fc80000000000 */
[----:B------:R-:W1:Y:S08]  /*06a0*/  I2F.RP R0, R6 ;  /* 0x0000000600007306 */ /* 0x000e700000209400 */
[----:B-1----:R-:W1:Y:S02]  /*06b0*/  MUFU.RCP R0, R0 ;  /* 0x0000000000007308 */ /* 0x002e640000001000 */
[----:B-1----:R-:W-:-:S06]  /*06c0*/  VIADD R3, R0, 0xffffffe ;  /* 0x0ffffffe00037836 */ /* 0x002fcc0000000000 */
[----:B------:R-:W1:Y:S02]  /*06d0*/  F2I.FTZ.U32.TRUNC.NTZ R3, R3 ;  /* 0x0000000300037305 */ /* 0x000e64000021f000 */
[----:B-1----:R-:W-:-:S05]  /*06e0*/  IADD3 R7, PT, PT, RZ, -R3, RZ ;  /* 0x80000003ff077210 */ /* 0x002fca0007ffe0ff */
[----:B------:R-:W-:Y:S01]  /*06f0*/  IMAD R5, R7, R6, RZ ;  /* 0x0000000607057224 */ /* 0x000fe200078e02ff */
[----:B------:R-:W-:-:S03]  /*0700*/  IABS R7, R13 ;  /* 0x0000000d00077213 */ /* 0x000fc60000000000 */
[----:B------:R-:W-:-:S04]  /*0710*/  IMAD.HI.U32 R0, R3, R5, R2 ;  /* 0x0000000503007227 */ /* 0x000fc800078e0002 */
[----:B------:R-:W-:Y:S02]  /*0720*/  IMAD.MOV.U32 R3, RZ, RZ, R4 ;  /* 0x000000ffff037224 */ /* 0x000fe400078e0004 */
[----:B------:R-:W-:Y:S02]  /*0730*/  IMAD.MOV.U32 R2, RZ, RZ, R9 ;  /* 0x000000ffff027224 */ /* 0x000fe400078e0009 */
[----:B------:R-:W-:Y:S02]  /*0740*/  IMAD.MOV R4, RZ, RZ, -R7 ;  /* 0x000000ffff047224 */ /* 0x000fe400078e0a07 */
[----:B------:R-:W-:Y:S01]  /*0750*/  IMAD.HI.U32 R0, R0, R3, RZ ;  /* 0x0000000300007227 */ /* 0x000fe200078e00ff */
[----:B------:R-:W1:Y:S03]  /*0760*/  I2F.RP R5, R2 ;  /* 0x0000000200057306 */ /* 0x000e660000209400 */
[----:B------:R-:W-:-:S05]  /*0770*/  IMAD R3, R0, R4, R3 ;  /* 0x0000000400037224 */ /* 0x000fca00078e0203 */
[----:B------:R-:W2:Y:S01]  /*0780*/  I2F.RP R4, R11 ;  /* 0x0000000b00047306 */ /* 0x000ea20000209400 */
[----:B------:R-:W-:-:S07]  /*0790*/  ISETP.GT.U32.AND P1, PT, R6, R3, PT ;  /* 0x000000030600720c */ /* 0x000fce0003f24070 */
[----:B-1----:R-:W1:Y:S06]  /*07a0*/  MUFU.RCP R5, R5 ;  /* 0x0000000500057308 */ /* 0x002e6c0000001000 */
[-C--:B------:R-:W-:Y:S01]  /*07b0*/  @!P1 IADD3 R3, PT, PT, R3, -R6.reuse, RZ ;  /* 0x8000000603039210 */ /* 0x080fe20007ffe0ff */
[----:B------:R-:W-:Y:S01]  /*07c0*/  @!P1 VIADD R0, R0, 0x1 ;  /* 0x0000000100009836 */ /* 0x000fe20000000000 */
[----:B--2---:R-:W2:Y:S01]  /*07d0*/  MUFU.RCP R4, R4 ;  /* 0x0000000400047308 */ /* 0x004ea20000001000 */
[----:B------:R-:W-:Y:S02]  /*07e0*/  ISETP.NE.AND P1, PT, R13, RZ, PT ;  /* 0x000000ff0d00720c */ /* 0x000fe40003f25270 */
[----:B------:R-:W-:-:S02]  /*07f0*/  ISETP.GE.U32.AND P0, PT, R3, R6, PT ;  /* 0x000000060300720c */ /* 0x000fc40003f06070 */
[----:B------:R-:W-:-:S04]  /*0800*/  LOP3.LUT R3, R10, R13, RZ, 0x3c, !PT ;  /* 0x0000000d0a037212 */ /* 0x000fc800078e3cff */
[----:B------:R-:W-:Y:S01]  /*0810*/  ISETP.GE.AND P2, PT, R3, RZ, PT ;  /* 0x000000ff0300720c */ /* 0x000fe20003f46270 */
[----:B-1----:R-:W-:-:S04]  /*0820*/  VIADD R6, R5, 0xffffffe ;  /* 0x0ffffffe05067836 */ /* 0x002fc80000000000 */
[----:B------:R1:W4:Y:S02]  /*0830*/  F2I.FTZ.U32.TRUNC.NTZ R7, R6 ;  /* 0x0000000600077305 */ /* 0x000324000021f000 */
[----:B------:R-:W-:Y:S01]  /*0840*/  @P0 VIADD R0, R0, 0x1 ;  /* 0x0000000100000836 */ /* 0x000fe20000000000 */
[----:B-----5:R-:W-:Y:S01]  /*0850*/  ISETP.GE.AND P0, PT, R235, UR10, PT ;  /* 0x0000000aeb007c0c */ /* 0x020fe2000bf06270 */
[----:B--2---:R-:W-:Y:S01]  /*0860*/  VIADD R4, R4, 0xffffffe ;  /* 0x0ffffffe04047836 */ /* 0x004fe20000000000 */
[----:B------:R-:W-:-:S03]  /*0870*/  USHF.L.U32 UR10, UR7, 0x5, URZ ;  /* 0x00000005070a7899 */ /* 0x000fc600080006ff */
[----:B------:R2:W5:Y:S01]  /*0880*/  F2I.FTZ.U32.TRUNC.NTZ R5, R4 ;  /* 0x0000000400057305 */ /* 0x000562000021f000 */
[----:B------:R-:W-:Y:S01]  /*0890*/  @!P2 IADD3 R0, PT, PT, -R0, RZ, RZ ;  /* 0x000000ff0000a210 */ /* 0x000fe20007ffe1ff */
[----:B-1----:R-:W-:Y:S01]  /*08a0*/  IMAD.MOV.U32 R6, RZ, RZ, RZ ;  /* 0x000000ffff067224 */ /* 0x002fe200078e00ff */
[----:B------:R-:W-:Y:S01]  /*08b0*/  @!P1 LOP3.LUT R0, RZ, R13, RZ, 0x33, !PT ;  /* 0x0000000dff009212 */ /* 0x000fe200078e33ff */
[----:B----4-:R-:W-:-:S04]  /*08c0*/  IMAD.MOV R3, RZ, RZ, -R7 ;  /* 0x000000ffff037224 */ /* 0x010fc800078e0a07 */
[----:B------:R-:W-:Y:S02]  /*08d0*/  IMAD.SHL.U32 R35, R0, 0x80, RZ ;  /* 0x0000008000237824 */ /* 0x000fe400078e00ff */
[----:B------:R-:W-:Y:S02]  /*08e0*/  IMAD.MOV R0, RZ, RZ, -R0 ;  /* 0x000000ffff007224 */ /* 0x000fe400078e0a00 */
[----:B--2---:R-:W-:Y:S01]  /*08f0*/  IMAD.U32 R4, RZ, RZ, UR9 ;  /* 0x00000009ff047e24 */ /* 0x004fe2000f8e00ff */
[----:B------:R-:W1:Y:S01]  /*0900*/  LDCU UR9, c[0x0][0x3b0] ;  /* 0x00007600ff0977ac */ /* 0x000e620008000800 */
[----:B------:R-:W-:Y:S01]  /*0910*/  IMAD R0, R13, R0, R10 ;  /* 0x000000000d007224 */ /* 0x000fe200078e020a */
[----:B-----5:R-:W-:Y:S01]  /*0920*/  IADD3 R14, PT, PT, RZ, -R5, RZ ;  /* 0x80000005ff0e7210 */ /* 0x020fe20007ffe0ff */
[----:B------:R-:W-:Y:S01]  /*0930*/  IMAD R3, R3, R2, RZ ;  /* 0x0000000203037224 */ /* 0x000fe200078e02ff */
[----:B------:R-:W-:Y:S01]  /*0940*/  SEL R4, R4, RZ, !P0 ;  /* 0x000000ff04047207 */ /* 0x000fe20004000000 */
[----:B------:R-:W-:Y:S01]  /*0950*/  VIADD R12, R35, 0x7f ;  /* 0x0000007f230c7836 */ /* 0x000fe20000000000 */
[----:B------:R-:W-:Y:S01]  /*0960*/  STL [R1+0x8f0], R35 ;  /* 0x0008f02301007387 */ /* 0x000fe20000100800 */
[----:B------:R-:W-:Y:S01]  /*0970*/  IMAD.IADD R0, R8, 0x1, R0 ;  /* 0x0000000108007824 */ /* 0x000fe200078e0200 */
[----:B------:R-:W-:Y:S01]  /*0980*/  ISETP.NE.U32.AND P0, PT, R4, RZ, PT ;  /* 0x000000ff0400720c */ /* 0x000fe20003f05070 */
[----:B------:R-:W-:Y:S01]  /*0990*/  IMAD.HI.U32 R3, R7, R3, R6 ;  /* 0x0000000307037227 */ /* 0x000fe200078e0006 */
[----:B------:R-:W-:-:S02]  /*09a0*/  IABS R9, R12 ;  /* 0x0000000c00097213 */ /* 0x000fc40000000000 */
[----:B------:R-:W-:Y:S01]  /*09b0*/  ISETP.GE.AND P4, PT, R12, RZ, PT ;  /* 0x000000ff0c00720c */ /* 0x000fe20003f86270 */
[----:B------:R-:W-:Y:S02]  /*09c0*/  IMAD R7, R14, R11, RZ ;  /* 0x0000000b0e077224 */ /* 0x000fe400078e02ff */
[----:B------:R-:W-:Y:S02]  /*09d0*/  IMAD.MOV.U32 R4, RZ, RZ, RZ ;  /* 0x000000ffff047224 */ /* 0x000fe400078e00ff */
[----:B------:R-:W-:Y:S02]  /*09e0*/  IMAD R31, R0, 0x80, R235 ;  /* 0x00000080001f7824 */ /* 0x000fe400078e02eb */
[----:B------:R-:W-:-:S03]  /*09f0*/  IMAD.HI.U32 R4, R5, R7, R4 ;  /* 0x0000000705047227 */ /* 0x000fc600078e0004 */
[----:B------:R-:W-:Y:S01]  /*0a00*/  IABS R14, R31 ;  /* 0x0000001f000e7213 */ /* 0x000fe20000000000 */
[----:B------:R-:W-:Y:S01]  /*0a10*/  IMAD.HI.U32 R6, R3, R9, RZ ;  /* 0x0000000903067227 */ /* 0x000fe200078e00ff */
[C---:B------:R-:W-:Y:S01]  /*0a20*/  IADD3 R25, PT, PT, R31.reuse, 0x60, RZ ;  /* 0x000000601f197810 */ /* 0x040fe20007ffe0ff */
[----:B------:R-:W-:Y:S02]  /*0a30*/  STL [R1+0x8f4], R31 ;  /* 0x0008f41f01007387 */ /* 0x000fe40000100800 */
[C---:B------:R-:W-:Y:S01]  /*0a40*/  VIADD R29, R31.reuse, 0x20 ;  /* 0x000000201f1d7836 */ /* 0x040fe20000000000 */
[----:B------:R-:W-:Y:S01]  /*0a50*/  IADD3 R6, PT, PT, -R6, RZ, RZ ;  /* 0x000000ff06067210 */ /* 0x000fe20007ffe1ff */
[----:B------:R-:W-:Y:S01]  /*0a60*/  VIADD R27, R31, 0x40 ;  /* 0x000000401f1b7836 */ /* 0x000fe20000000000 */
[----:B------:R-:W-:Y:S01]  /*0a70*/  IABS R12, R25 ;  /* 0x00000019000c7213 */ /* 0x000fe20000000000 */
[----:B------:R-:W-:Y:S01]  /*0a80*/  IMAD.HI.U32 R0, R4, R14, RZ ;  /* 0x0000000e04007227 */ /* 0x000fe200078e00ff */
[----:B------:R-:W-:Y:S01]  /*0a90*/  IABS R8, R29 ;  /* 0x0000001d00087213 */ /* 0x000fe20000000000 */
[----:B------:R-:W-:Y:S01]  /*0aa0*/  STL [R1+0x900], R29 ;  /* 0x0009001d01007387 */ /* 0x000fe20000100800 */
[----:B------:R-:W-:Y:S01]  /*0ab0*/  IABS R16, R27 ;  /* 0x0000001b00107213 */ /* 0x000fe20000000000 */
[----:B------:R-:W-:-:S02]  /*0ac0*/  VIADD R15, R35, 0x1 ;  /* 0x00000001230f7836 */ /* 0x000fc40000000000 */
[----:B------:R-:W-:Y:S01]  /*0ad0*/  IMAD.MOV R0, RZ, RZ, -R0 ;  /* 0x000000ffff007224 */ /* 0x000fe200078e0a00 */
[----:B------:R-:W-:Y:S01]  /*0ae0*/  STL [R1+0x8fc], R27 ;  /* 0x0008fc1b01007387 */ /* 0x000fe20000100800 */
[----:B------:R-:W-:Y:S01]  /*0af0*/  IMAD R9, R2, R6, R9 ;  /* 0x0000000602097224 */ /* 0x000fe200078e0209 */
[----:B------:R-:W-:Y:S01]  /*0b00*/  IABS R10, R15 ;  /* 0x0000000f000a7213 */ /* 0x000fe20000000000 */
[----:B------:R-:W-:Y:S01]  /*0b10*/  IMAD.HI.U32 R5, R4, R8, RZ ;  /* 0x0000000804057227 */ /* 0x000fe200078e00ff */
[----:B------:R2:W-:Y:S02]  /*0b20*/  STL [R1+0x8f8], R25 ;  /* 0x0008f81901007387 */ /* 0x0005e40000100800 */
[----:B------:R-:W-:Y:S01]  /*0b30*/  ISETP.GT.U32.AND P5, PT, R2, R9, PT ;  /* 0x000000090200720c */ /* 0x000fe20003fa4070 */
[----:B------:R-:W-:-:S04]  /*0b40*/  IMAD.HI.U32 R6, R4, R16, RZ ;  /* 0x0000001004067227 */ /* 0x000fc800078e00ff */
[----:B------:R-:W-:-:S04]  /*0b50*/  IMAD.HI.U32 R4, R4, R12, RZ ;  /* 0x0000000c04047227 */ /* 0x000fc800078e00ff */
[----:B------:R-:W-:Y:S01]  /*0b60*/  IMAD R14, R11, R0, R14 ;  /* 0x000000000b0e7224 */ /* 0x000fe200078e020e */
[----:B------:R-:W-:Y:S01]  /*0b70*/  IADD3 R4, PT, PT, -R4, RZ, RZ ;  /* 0x000000ff04047210 */ /* 0x000fe20007ffe1ff */
[----:B------:R-:W-:Y:S02]  /*0b80*/  IMAD.HI.U32 R7, R3, R10, RZ ;  /* 0x0000000a03077227 */ /* 0x000fe400078e00ff */
[----:B------:R-:W-:Y:S02]  /*0b90*/  @!P5 IADD3 R9, PT, PT, R9, -R2, RZ ;  /* 0x800000020909d210 */ /* 0x000fe40007ffe0ff */
[----:B------:R-:W-:Y:S01]  /*0ba0*/  ISETP.GT.U32.AND P3, PT, R11, R14, PT ;  /* 0x0000000e0b00720c */ /* 0x000fe20003f64070 */
[----:B------:R-:W-:Y:S02]  /*0bb0*/  IMAD.MOV R5, RZ, RZ, -R5 ;  /* 0x000000ffff057224 */ /* 0x000fe400078e0a05 */
[----:B------:R-:W-:Y:S02]  /*0bc0*/  IMAD.MOV R6, RZ, RZ, -R6 ;  /* 0x000000ffff067224 */ /* 0x000fe400078e0a06 */
[----:B------:R-:W-:-:S02]  /*0bd0*/  IMAD.MOV R7, RZ, RZ, -R7 ;  /* 0x000000ffff077224 */ /* 0x000fc400078e0a07 */
[C---:B------:R-:W-:Y:S02]  /*0be0*/  IMAD R12, R11.reuse, R4, R12 ;  /* 0x000000040b0c7224 */ /* 0x040fe400078e020c */
[C---:B------:R-:W-:Y:S02]  /*0bf0*/  IMAD R0, R11.reuse, R5, R8 ;  /* 0x000000050b007224 */ /* 0x040fe400078e0208 */
[C---:B------:R-:W-:Y:S01]  /*0c00*/  IMAD R16, R11.reuse, R6, R16 ;  /* 0x000000060b107224 */ /* 0x040fe200078e0210 */
[C---:B------:R-:W-:Y:S01]  /*0c10*/  ISETP.GT.U32.AND P1, PT, R11.reuse, R12, PT ;  /* 0x0000000c0b00720c */ /* 0x040fe20003f24070 */
[----:B------:R-:W-:Y:S01]  /*0c20*/  IMAD R10, R2, R7, R10 ;  /* 0x00000007020a7224 */ /* 0x000fe200078e020a */
[C---:B------:R-:W-:Y:S01]  /*0c30*/  ISETP.GT.U32.AND P2, PT, R11.reuse, R0, PT ;  /* 0x000000000b00720c */ /* 0x040fe20003f44070 */
[--C-:B------:R-:W-:Y:S01]  /*0c40*/  @!P3 IMAD.IADD R14, R14, 0x1, -R11.reuse ;  /* 0x000000010e0eb824 */ /* 0x100fe200078e0a0b */
[----:B------:R-:W-:Y:S01]  /*0c50*/  ISETP.GT.U32.AND P6, PT, R11, R16, PT ;  /* 0x000000100b00720c */ /* 0x000fe20003fc4070 */
[C---:B------:R-:W-:Y:S01]  /*0c60*/  VIADD R17, R35.reuse, 0x2 ;  /* 0x0000000223117836 */ /* 0x040fe20000000000 */
[----:B------:R-:W-:Y:S01]  /*0c70*/  ISETP.GT.U32.AND P3, PT, R2, R10, PT ;  /* 0x0000000a0200720c */ /* 0x000fe20003f64070 */
[----:B------:R-:W-:Y:S01]  /*0c80*/  VIADD R18, R35, 0x3 ;  /* 0x0000000323127836 */ /* 0x000fe20000000000 */
[----:B------:R-:W-:Y:S01]  /*0c90*/  ISETP.GT.U32.AND P5, PT, R11, R14, PT ;  /* 0x0000000e0b00720c */ /* 0x000fe20003fa4070 */
[C---:B------:R-:W-:Y:S01]  /*0ca0*/  VIADD R19, R35.reuse, 0x4 ;  /* 0x0000000423137836 */ /* 0x040fe20000000000 */
[----:B------:R-:W-:Y:S01]  /*0cb0*/  IABS R8, R17 ;  /* 0x0000001100087213 */ /* 0x000fe20000000000 */
[----:B------:R-:W-:Y:S01]  /*0cc0*/  VIADD R20, R35, 0x30 ;  /* 0x0000003023147836 */ /* 0x000fe20000000000 */
[----:B------:R-:W-:Y:S01]  /*0cd0*/  IABS R13, R18 ;  /* 0x00000012000d7213 */ /* 0x000fe20000000000 */
[--C-:B------:R-:W-:Y:S01]  /*0ce0*/  @!P1 IMAD.IADD R12, R12, 0x1, -R11.reuse ;  /* 0x000000010c0c9824 */ /* 0x100fe200078e0a0b */
[----:B------:R-:W-:Y:S01]  /*0cf0*/  IABS R60, R19 ;  /* 0x00000013003c7213 */ /* 0x000fe20000000000 */
[--C-:B------:R-:W-:Y:S01]  /*0d00*/  @!P2 IMAD.IADD R0, R0, 0x1, -R11.reuse ;  /* 0x000000010000a824 */ /* 0x100fe200078e0a0b */
[----:B------:R-:W-:Y:S01]  /*0d10*/  IABS R150, R20 ;  /* 0x0000001400967213 */ /* 0x000fe20000000000 */
[----:B------:R-:W-:-:S02]  /*0d20*/  @!P6 IMAD.IADD R16, R16, 0x1, -R11 ;  /* 0x000000011010e824 */ /* 0x000fc400078e0a0b */
[----:B------:R-:W-:Y:S01]  /*0d30*/  IMAD.HI.U32 R4, R3, R8, RZ ;  /* 0x0000000803047227 */ /* 0x000fe200078e00ff */
[----:B------:R-:W-:Y:S02]  /*0d40*/  @!P3 IADD3 R10, PT, PT, R10, -R2, RZ ;  /* 0x800000020a0ab210 */ /* 0x000fe40007ffe0ff */
[----:B------:R-:W-:Y:S01]  /*0d50*/  ISETP.GT.U32.AND P3, PT, R11, R12, PT ;  /* 0x0000000c0b00720c */ /* 0x000fe20003f64070 */
[----:B------:R-:W-:Y:S01]  /*0d60*/  IMAD.HI.U32 R5, R3, R13, RZ ;  /* 0x0000000d03057227 */ /* 0x000fe200078e00ff */
[C---:B------:R-:W-:Y:S02]  /*0d70*/  ISETP.GT.U32.AND P2, PT, R11.reuse, R0, PT ;  /* 0x000000000b00720c */ /* 0x040fe40003f44070 */
[----:B------:R-:W-:Y:S01]  /*0d80*/  ISETP.GT.U32.AND P1, PT, R11, R16, PT ;  /* 0x000000100b00720c */ /* 0x000fe20003f24070 */
[----:B------:R-:W-:Y:S01]  /*0d90*/  IMAD.MOV R7, RZ, RZ, -R4 ;  /* 0x000000ffff077224 */ /* 0x000fe200078e0a04 */
[----:B------:R-:W-:Y:S01]  /*0da0*/  ISETP.GT.U32.AND P6, PT, R2, R10, PT ;  /* 0x0000000a0200720c */ /* 0x000fe20003fc4070 */
[----:B------:R-:W-:-:S04]  /*0db0*/  IMAD.HI.U32 R6, R3, R60, RZ ;  /* 0x0000003c03067227 */ /* 0x000fc800078e00ff */
[----:B------:R-:W-:Y:S02]  /*0dc0*/  IMAD.MOV R5, RZ, RZ, -R5 ;  /* 0x000000ffff057224 */ /* 0x000fe400078e0a05 */
[C---:B------:R-:W-:Y:S02]  /*0dd0*/  IMAD R8, R2.reuse, R7, R8 ;  /* 0x0000000702087224 */ /* 0x040fe400078e0208 */
[----:B------:R-:W-:Y:S02]  /*0de0*/  IMAD.MOV R7, RZ, RZ, -R6 ;  /* 0x000000ffff077224 */ /* 0x000fe400078e0a06 */
[----:B------:R-:W-:Y:S01]  /*0df0*/  IMAD R6, R2, R5, R13 ;  /* 0x0000000502067224 */ /* 0x000fe200078e020d */
[----:B------:R-:W-:Y:S01]  /*0e00*/  @!P1 IADD3 R16, PT, PT, R16, -R11, RZ ;  /* 0x8000000b10109210 */ /* 0x000fe20007ffe0ff */
[----:B------:R-:W-:Y:S01]  /*0e10*/  IMAD R60, R2, R7, R60 ;  /* 0x00000007023c7224 */ /* 0x000fe200078e023c */
[----:B------:R-:W-:Y:S01]  /*0e20*/  @!P6 IADD3 R10, PT, PT, R10, -R2, RZ ;  /* 0x800000020a0ae210 */ /* 0x000fe20007ffe0ff */
[--C-:B------:R-:W-:Y:S01]  /*0e30*/  @!P3 IMAD.IADD R12, R12, 0x1, -R11.reuse ;  /* 0x000000010c0cb824 */ /* 0x100fe200078e0a0b */
[----:B------:R-:W-:Y:S01]  /*0e40*/  ISETP.GT.U32.AND P3, PT, R2, R6, PT ;  /* 0x000000060200720c */ /* 0x000fe20003f64070 */
[--C-:B------:R-:W-:Y:S01]  /*0e50*/  @!P5 IMAD.IADD R14, R14, 0x1, -R11.reuse ;  /* 0x000000010e0ed824 */ /* 0x100fe200078e0a0b */
[----:B------:R-:W-:Y:S01]  /*0e60*/  ISETP.GT.U32.AND P6, PT, R2, R60, PT ;  /* 0x0000003c0200720c */ /* 0x000fe20003fc4070 */
[----:B------:R-:W-:Y:S01]  /*0e70*/  @!P2 IMAD.IADD R0, R0, 0x1, -R11 ;  /* 0x000000010000a824 */ /* 0x000fe200078e0a0b */
[C---:B------:R-:W-:Y:S01]  /*0e80*/  ISETP.GT.U32.AND P1, PT, R2.reuse, R8, PT ;  /* 0x000000080200720c */ /* 0x040fe20003f24070 */
[C---:B------:R-:W-:Y:S01]  /*0e90*/  VIADD R11, R35.reuse, 0x5 ;  /* 0x00000005230b7836 */ /* 0x040fe20000000000 */
[----:B------:R-:W-:Y:S01]  /*0ea0*/  ISETP.GT.U32.AND P5, PT, R2, R9, PT ;  /* 0x000000090200720c */ /* 0x000fe20003fa4070 */
[----:B------:R-:W-:Y:S01]  /*0eb0*/  VIADD R13, R35, 0x6 ;  /* 0x00000006230d7836 */ /* 0x000fe20000000000 */
[----:B------:R-:W-:Y:S01]  /*0ec0*/  ISETP.GE.AND P2, PT, R15, RZ, PT ;  /* 0x000000ff0f00720c */ /* 0x000fe20003f46270 */
[C---:B------:R-:W-:Y:S01]  /*0ed0*/  VIADD R15, R35.reuse, 0x7 ;  /* 0x00000007230f7836 */ /* 0x040fe20000000000 */
[----:B------:R-:W-:Y:S01]  /*0ee0*/  IABS R64, R11 ;  /* 0x0000000b00407213 */ /* 0x000fe20000000000 */
[----:B------:R-:W-:Y:S01]  /*0ef0*/  VIADD R21, R35, 0x7c ;  /* 0x0000007c23157836 */ /* 0x000fe20000000000 */
[----:B------:R-:W-:Y:S01]  /*0f00*/  IABS R62, R13 ;  /* 0x0000000d003e7213 */ /* 0x000fe20000000000 */
[----:B------:R-:W-:Y:S01]  /*0f10*/  @!P3 IMAD.IADD R6, R6, 0x1, -R2 ;  /* 0x000000010606b824 */ /* 0x000fe200078e0a02 */
[----:B------:R-:W-:Y:S01]  /*0f20*/  IABS R66, R15 ;  /* 0x0000000f00427213 */ /* 0x000fe20000000000 */
[----:B------:R-:W-:Y:S01]  /*0f30*/  IMAD.HI.U32 R5, R3, R64, RZ ;  /* 0x0000004003057227 */ /* 0x000fe200078e00ff */
[----:B------:R-:W-:-:S03]  /*0f40*/  IABS R24, R21 ;  /* 0x0000001500187213 */ /* 0x000fc60000000000 */
[----:B------:R-:W-:Y:S01]  /*0f50*/  @!P6 IMAD.IADD R60, R60, 0x1, -R2 ;  /* 0x000000013c3ce824 */ /* 0x000fe200078e0a02 */
[----:B------:R-:W-:Y:S01]  /*0f60*/  IADD3 R7, PT, PT, -R5, RZ, RZ ;  /* 0x000000ff05077210 */ /* 0x000fe20007ffe1ff */
[----:B------:R-:W-:Y:S01]  /*0f70*/  IMAD.HI.U32 R5, R3, R62, RZ ;  /* 0x0000003e03057227 */ /* 0x000fe200078e00ff */
[----:B------:R-:W-:-:S03]  /*0f80*/  ISETP.GT.U32.AND P6, PT, R2, R6, PT ;  /* 0x000000060200720c */ /* 0x000fc60003fc4070 */
[----:B------:R-:W-:Y:S02]  /*0f90*/  IMAD.MOV R5, RZ, RZ, -R5 ;  /* 0x000000ffff057224 */ /* 0x000fe400078e0a05 */
[----:B------:R-:W-:Y:S01]  /*0fa0*/  @!P1 IMAD.IADD R8, R8, 0x1, -R2 ;  /* 0x0000000108089824 */ /* 0x000fe200078e0a02 */
[----:B------:R-:W-:Y:S01]  /*0fb0*/  ISETP.GE.AND P1, PT, R18, RZ, PT ;  /* 0x000000ff1200720c */ /* 0x000fe20003f26270 */
[C---:B------:R-:W-:Y:S02]  /*0fc0*/  IMAD R62, R2.reuse, R5, R62 ;  /* 0x00000005023e7224 */ /* 0x040fe400078e023e */
[----:B------:R-:W-:Y:S01]  /*0fd0*/  @!P5 IMAD.IADD R9, R9, 0x1, -R2 ;  /* 0x000000010909d824 */ /* 0x000fe200078e0a02 */
[C---:B------:R-:W-:Y:S01]  /*0fe0*/  ISETP.GT.U32.AND P3, PT, R2.reuse, R8, PT ;  /* 0x000000080200720c */ /* 0x040fe20003f64070 */
[----:B------:R-:W-:Y:S01]  /*0ff0*/  IMAD R64, R2, R7, R64 ;  /* 0x0000000702407224 */ /* 0x000fe200078e0240 */
[----:B------:R-:W-:Y:S01]  /*1000*/  ISETP.GE.AND P5, PT, R17, RZ, PT ;  /* 0x000000ff1100720c */ /* 0x000fe20003fa6270 */
[----:B------:R-:W-:Y:S01]  /*1010*/  @!P6 IMAD.IADD R6, R6, 0x1, -R2 ;  /* 0x000000010606e824 */ /* 0x000fe200078e0a02 */
[----:B------:R-:W-:Y:S01]  /*1020*/  ISETP.GT.U32.AND P6, PT, R2, R62, PT ;  /* 0x0000003e0200720c */ /* 0x000fe20003fc4070 */
[----:B------:R-:W-:-:S02]  /*1030*/  IMAD.MOV.U32 R4, RZ, RZ, R9 ;  /* 0x000000ffff047224 */ /* 0x000fc400078e0009 */
[----:B------:R-:W-:Y:S02]  /*1040*/  VIADD R9, R35, 0x8 ;  /* 0x0000000823097836 */ /* 0x000fe40000000000 */
[----:B------:R-:W-:Y:S01]  /*1050*/  IMAD.HI.U32 R5, R3, R66, RZ ;  /* 0x0000004203057227 */ /* 0x000fe200078e00ff */
[----:B------:R-:W-:Y:S02]  /*1060*/  @!P1 IADD3 R6, PT, PT, -R6, RZ, RZ ;  /* 0x000000ff06069210 */ /* 0x000fe40007ffe1ff */
[----:B------:R-:W-:Y:S01]  /*1070*/  IABS R68, R9 ;  /* 0x0000000900447213 */ /* 0x000fe20000000000 */
[----:B------:R-:W-:Y:S01]  /*1080*/  VIADD R17, R35, 0x9 ;  /* 0x0000000923117836 */ /* 0x000fe20000000000 */
[----:B------:R-:W-:Y:S01]  /*1090*/  @!P3 IADD3 R8, PT, PT, R8, -R2, RZ ;  /* 0x800000020808b210 */ /* 0x000fe20007ffe0ff */
[----:B------:R-:W-:Y:S01]  /*10a0*/  IMAD.MOV R7, RZ, RZ, -R5 ;  /* 0x000000ffff077224 */ /* 0x000fe200078e0a05 */
[----:B------:R-:W-:Y:S01]  /*10b0*/  ISETP.GT.U32.AND P3, PT, R2, R64, PT ;  /* 0x000000400200720c */ /* 0x000fe20003f64070 */
[----:B------:R-:W-:Y:S01]  /*10c0*/  @!P6 IMAD.IADD R62, R62, 0x1, -R2 ;  /* 0x000000013e3ee824 */ /* 0x000fe200078e0a02 */
[----:B------:R-:W-:Y:S01]  /*10d0*/  IABS R70, R17 ;  /* 0x0000001100467213 */ /* 0x000fe20000000000 */
[----:B------:R-:W-:Y:S01]  /*10e0*/  IMAD.HI.U32 R5, R3, R68, RZ ;  /* 0x0000004403057227 */ /* 0x000fe200078e00ff */
[----:B------:R-:W-:-:S02]  /*10f0*/  ISETP.GE.AND P1, PT, R13, RZ, PT ;  /* 0x000000ff0d00720c */ /* 0x000fc40003f26270 */
[C---:B------:R-:W-:Y:S01]  /*1100*/  ISETP.GT.U32.AND P6, PT, R2.reuse, R62, PT ;  /* 0x0000003e0200720c */ /* 0x040fe20003fc4070 */
[----:B------:R-:W-:Y:S02]  /*1110*/  IMAD R66, R2, R7, R66 ;  /* 0x0000000702427224 */ /* 0x000fe400078e0242 */
[----:B------:R-:W-:Y:S02]  /*1120*/  IMAD.MOV R7, RZ, RZ, -R5 ;  /* 0x000000ffff077224 */ /* 0x000fe400078e0a05 */
[----:B------:R-:W-:Y:S02]  /*1130*/  IMAD.HI.U32 R5, R3, R70, RZ ;  /* 0x0000004603057227 */ /* 0x000fe400078e00ff */
[----:B------:R-:W-:Y:S02]  /*1140*/  @!P3 IADD3 R64, PT, PT, R64, -R2, RZ ;  /* 0x800000024040b210 */ /* 0x000fe40007ffe0ff */
[C---:B------:R-:W-:Y:S01]  /*1150*/  IMAD R68, R2.reuse, R7, R68 ;  /* 0x0000000702447224 */ /* 0x040fe200078e0244 */
[----:B------:R-:W-:Y:S01]  /*1160*/  ISETP.GE.AND P3, PT, R11, RZ, PT ;  /* 0x000000ff0b00720c */ /* 0x000fe20003f66270 */
[----:B------:R-:W-:Y:S01]  /*1170*/  @!P5 IMAD.MOV R8, RZ, RZ, -R8 ;  /* 0x000000ffff08d224 */ /* 0x000fe200078e0a08 */
[----:B------:R-:W-:Y:S01]  /*1180*/  ISETP.GT.U32.AND P5, PT, R2, R66, PT ;  /* 0x000000420200720c */ /* 0x000fe20003fa4070 */
[----:B------:R-:W-:Y:S01]  /*1190*/  IMAD.MOV R5, RZ, RZ, -R5 ;  /* 0x000000ffff057224 */ /* 0x000fe200078e0a05 */
[----:B------:R-:W-:Y:S01]  /*11a0*/  @!P6 IADD3 R62, PT, PT, R62, -R2, RZ ;  /* 0x800000023e3ee210 */ /* 0x000fe20007ffe0ff */
[----:B------:R-:W-:Y:S01]  /*11b0*/  @!P2 IMAD.MOV R10, RZ, RZ, -R10 ;  /* 0x000000ffff0aa224 */ /* 0x000fe200078e0a0a */
[C---:B------:R-:W-:Y:S01]  /*11c0*/  ISETP.GT.U32.AND P6, PT, R2.reuse, R68, PT ;  /* 0x000000440200720c */ /* 0x040fe20003fc4070 */
[C---:B------:R-:W-:Y:S01]  /*11d0*/  IMAD R70, R2.reuse, R5, R70 ;  /* 0x0000000502467224 */ /* 0x040fe200078e0246 */
[----:B------:R-:W-:Y:S01]  /*11e0*/  ISETP.GT.U32.AND P2, PT, R2, R64, PT ;  /* 0x000000400200720c */ /* 0x000fe20003f44070 */
[----:B------:R-:W-:-:S02]  /*11f0*/  @!P1 IMAD.MOV R62, RZ, RZ, -R62 ;  /* 0x000000ffff3e9224 */ /* 0x000fc400078e0a3e */
[C---:B------:R-:W-:Y:S01]  /*1200*/  VIADD R7, R35.reuse, 0xa ;  /* 0x0000000a23077836 */ /* 0x040fe20000000000 */
[----:B------:R-:W-:Y:S01]  /*1210*/  ISETP.GT.U32.AND P1, PT, R2, R70, PT ;  /* 0x000000460200720c */ /* 0x000fe20003f24070 */
[C---:B------:R-:W-:Y:S02]  /*1220*/  VIADD R11, R35.reuse, 0xc ;  /* 0x0000000c230b7836 */ /* 0x040fe40000000000 */
[----:B------:R-:W-:Y:S01]  /*1230*/  @!P5 IMAD.IADD R66, R66, 0x1, -R2 ;  /* 0x000000014242d824 */ /* 0x000fe200078e0a02 */
[----:B------:R-:W-:Y:S01]  /*1240*/  IABS R72, R7 ;  /* 0x0000000700487213 */ /* 0x000fe20000000000 */
[----:B------:R-:W-:Y:S01]  /*1250*/  @!P4 IMAD.MOV R4, RZ, RZ, -R4 ;  /* 0x000000ffff04c224 */ /* 0x000fe200078e0a04 */
[----:B------:R-:W-:Y:S01]  /*1260*/  ISETP.GT.U32.AND P4, PT, R2, R60, PT ;  /* 0x0000003c0200720c */ /* 0x000fe20003f84070 */
[----:B------:R-:W-:Y:S01]  /*1270*/  VIADD R13, R35, 0xd ;  /* 0x0000000d230d7836 */ /* 0x000fe20000000000 */
[----:B------:R-:W-:Y:S01]  /*1280*/  @!P6 IADD3 R68, PT, PT, R68, -R2, RZ ;  /* 0x800000024444e210 */ /* 0x000fe20007ffe0ff */
[----:B------:R-:W-:Y:S01]  /*1290*/  @!P2 IMAD.IADD R64, R64, 0x1, -R2 ;  /* 0x000000014040a824 */ /* 0x000fe200078e0a02 */
[C---:B------:R-:W-:Y:S01]  /*12a0*/  ISETP.GT.U32.AND P5, PT, R2.reuse, R66, PT ;  /* 0x000000420200720c */ /* 0x040fe20003fa4070 */
[----:B------:R-:W-:Y:S01]  /*12b0*/  IMAD.HI.U32 R5, R3, R72, RZ ;  /* 0x0000004803057227 */ /* 0x000fe200078e00ff */
[----:B------:R-:W-:-:S02]  /*12c0*/  ISETP.GT.U32.AND P6, PT, R2, R68, PT ;  /* 0x000000440200720c */ /* 0x000fc40003fc4070 */
[----:B------:R-:W-:Y:S01]  /*12d0*/  ISETP.GE.AND P2, PT, R9, RZ, PT ;  /* 0x000000ff0900720c */ /* 0x000fe20003f46270 */
[----:B------:R-:W-:Y:S01]  /*12e0*/  VIADD R9, R35, 0xb ;  /* 0x0000000b23097836 */ /* 0x000fe20000000000 */
[----:B------:R-:W-:Y:S01]  /*12f0*/  @!P1 IADD3 R70, PT, PT, R70, -R2, RZ ;  /* 0x8000000246469210 */ /* 0x000fe20007ffe0ff */
[----:B------:R-:W-:Y:S01]  /*1300*/  IMAD.MOV R5, RZ, RZ, -R5 ;  /* 0x000000ffff057224 */ /* 0x000fe200078e0a05 */
[----:B------:R-:W-:Y:S01]  /*1310*/  IABS R76, R11 ;  /* 0x0000000b004c7213 */ /* 0x000fe20000000000 */
[----:B------:R-:W-:Y:S01]  /*1320*/  @!P3 IMAD.MOV R64, RZ, RZ, -R64 ;  /* 0x000000ffff40b224 */ /* 0x000fe200078e0a40 */
[----:B------:R-:W-:Y:S01]  /*1330*/  IABS R74, R9 ;  /* 0x00000009004a7213 */ /* 0x000fe20000000000 */
[C---:B------:R-:W-:Y:S01]  /*1340*/  IMAD R72, R2.reuse, R5, R72 ;  /* 0x0000000502487224 */ /* 0x040fe200078e0248 */
[----:B------:R-:W-:Y:S01]  /*1350*/  ISETP.GT.U32.AND P1, PT, R2, R70, PT ;  /* 0x000000460200720c */ /* 0x000fe20003f24070 */
[----:B------:R-:W-:Y:S01]  /*1360*/  @!P5 IMAD.IADD R66, R66, 0x1, -R2 ;  /* 0x000000014242d824 */ /* 0x000fe200078e0a02 */
[----:B------:R-:W-:Y:S01]  /*1370*/  ISETP.GE.AND P3, PT, R17, RZ, PT ;  /* 0x000000ff1100720c */ /* 0x000fe20003f66270 */
[----:B------:R-:W-:Y:S01]  /*1380*/  IMAD.HI.U32 R5, R3, R74, RZ ;  /* 0x0000004a03057227 */ /* 0x000fe200078e00ff */
[----:B------:R-:W-:-:S02]  /*1390*/  ISETP.GE.AND P5, PT, R7, RZ, PT ;  /* 0x000000ff0700720c */ /* 0x000fc40003fa6270 */
[----:B------:R-:W-:Y:S01]  /*13a0*/  IABS R78, R13 ;  /* 0x0000000d004e7213 */ /* 0x000fe20000000000 */
[----:B------:R-:W-:-:S04]  /*13b0*/  IMAD.HI.U32 R7, R3, R76, RZ ;  /* 0x0000004c03077227 */ /* 0x000fc800078e00ff */
[--C-:B------:R-:W-:Y:S01]  /*13c0*/  @!P6 IMAD.IADD R68, R68, 0x1, -R2.reuse ;  /* 0x000000014444e824 */ /* 0x100fe200078e0a02 */
[----:B------:R-:W-:Y:S01]  /*13d0*/  ISETP.GT.U32.AND P6, PT, R2, R72, PT ;  /* 0x000000480200720c */ /* 0x000fe20003fc4070 */
[----:B------:R-:W-:Y:S02]  /*13e0*/  IMAD.MOV R5, RZ, RZ, -R5 ;  /* 0x000000ffff057224 */ /* 0x000fe400078e0a05 */
[----:B------:R-:W-:Y:S01]  /*13f0*/  IMAD.MOV R7, RZ, RZ, -R7 ;  /* 0x000000ffff077224 */ /* 0x000fe200078e0a07 */
[----:B------:R-:W-:Y:S01]  /*1400*/  @!P2 IADD3 R68, PT, PT, -R68, RZ, RZ ;  /* 0x000000ff4444a210 */ /* 0x000fe20007ffe1ff */
[----:B------:R-:W-:Y:S01]  /*1410*/  @!P4 IMAD.IADD R60, R60, 0x1, -R2 ;  /* 0x000000013c3cc824 */ /* 0x000fe200078e0a02 */
[----:B------:R-:W-:Y:S01]  /*1420*/  ISETP.GE.AND P4, PT, R19, RZ, PT ;  /* 0x000000ff1300720c */ /* 0x000fe20003f86270 */
[C---:B------:R-:W-:Y:S01]  /*1430*/  IMAD R74, R2.reuse, R5, R74 ;  /* 0x00000005024a7224 */ /* 0x040fe200078e024a */
[----:B------:R-:W-:Y:S01]  /*1440*/  ISETP.GE.AND P2, PT, R11, RZ, PT ;  /* 0x000000ff0b00720c */ /* 0x000fe20003f46270 */
[----:B------:R-:W-:Y:S01]  /*1450*/  IMAD R76, R2, R7, R76 ;  /* 0x00000007024c7224 */ /* 0x000fe200078e024c */
[----:B------:R-:W-:Y:S01]  /*1460*/  IADD3 R19, PT, PT, R35, 0x2f, RZ ;  /* 0x0000002f23137810 */ /* 0x000fe20007ffe0ff */
[--C-:B------:R-:W-:Y:S01]  /*1470*/  @!P1 IMAD.IADD R70, R70, 0x1, -R2.reuse ;  /* 0x0000000146469824 */ /* 0x100fe200078e0a02 */
[----:B------:R-:W-:Y:S01]  /*1480*/  ISETP.GT.U32.AND P1, PT, R2, R74, PT ;  /* 0x0000004a0200720c */ /* 0x000fe20003f24070 */
[----:B------:R-:W-:Y:S01]  /*1490*/  @!P6 IMAD.IADD R72, R72, 0x1, -R2 ;  /* 0x000000014848e824 */ /* 0x000fe200078e0a02 */
[----:B------:R-:W-:Y:S01]  /*14a0*/  IABS R148, R19 ;  /* 0x0000001300947213 */ /* 0x000fe20000000000 */
[----:B------:R-:W-:Y:S01]  /*14b0*/  @!P3 IMAD.MOV R70, RZ, RZ, -R70 ;  /* 0x000000ffff46b224 */ /* 0x000fe200078e0a46 */
[C---:B------:R-:W-:Y:S01]  /*14c0*/  ISETP.GT.U32.AND P3, PT, R2.reuse, R76, PT ;  /* 0x0000004c0200720c */ /* 0x040fe20003f64070 */
[----:B------:R-:W-:Y:S01]  /*14d0*/  IMAD.HI.U32 R5, R3, R78, RZ ;  /* 0x0000004e03057227 */ /* 0x000fe200078e00ff */
[----:B------:R-:W-:-:S03]  /*14e0*/  ISETP.GT.U32.AND P6, PT, R2, R72, PT ;  /* 0x000000480200720c */ /* 0x000fc60003fc4070 */
[----:B------:R-:W-:Y:S01]  /*14f0*/  @!P4 IMAD.MOV R60, RZ, RZ, -R60 ;  /* 0x000000ffff3cc224 */ /* 0x000fe200078e0a3c */
[----:B------:R-:W-:Y:S01]  /*1500*/  ISETP.GE.AND P4, PT, R15, RZ, PT ;  /* 0x000000ff0f00720c */ /* 0x000fe20003f86270 */
[C---:B------:R-:W-:Y:S01]  /*1510*/  VIADD R11, R35.reuse, 0xe ;  /* 0x0000000e230b7836 */ /* 0x040fe20000000000 */
[----:B------:R-:W-:Y:S01]  /*1520*/  IADD3 R15, PT, PT, R35, 0xf, RZ ;  /* 0x0000000f230f7810 */ /* 0x000fe20007ffe0ff */
[----:B------:R-:W-:Y:S02]  /*1530*/  IMAD.MOV R5, RZ, RZ, -R5 ;  /* 0x000000ffff057224 */ /* 0x000fe400078e0a05 */
[----:B------:R-:W-:Y:S01]  /*1540*/  @!P1 IMAD.IADD R74, R74, 0x1, -R2 ;  /* 0x000000014a4a9824 */ /* 0x000fe200078e0a02 */
[----:B------:R-:W-:Y:S01]  /*1550*/  IABS R80, R11 ;  /* 0x0000000b00507213 */ /* 0x000fe20000000000 */
[----:B------:R-:W-:Y:S01]  /*1560*/  IMAD R78, R2, R5, R78 ;  /* 0x00000005024e7224 */ /* 0x000fe200078e024e */
[----:B------:R-:W-:Y:S01]  /*1570*/  @!P3 IADD3 R76, PT, PT, R76, -R2, RZ ;  /* 0x800000024c4cb210 */ /* 0x000fe20007ffe0ff */
[----:B------:R-:W-:Y:S01]  /*1580*/  @!P6 IMAD.IADD R72, R72, 0x1, -R2 ;  /* 0x000000014848e824 */ /* 0x000fe200078e0a02 */
[----:B------:R-:W-:Y:S01]  /*1590*/  IABS R82, R15 ;  /* 0x0000000f00527213 */ /* 0x000fe20000000000 */
[----:B------:R-:W-:Y:S01]  /*15a0*/  IMAD.HI.U32 R5, R3, R80, RZ ;  /* 0x0000005003057227 */ /* 0x000fe200078e00ff */
[----:B------:R-:W-:-:S02]  /*15b0*/  ISETP.GT.U32.AND P1, PT, R2, R74, PT ;  /* 0x0000004a0200720c */ /* 0x000fc40003f24070 */
[C---:B------:R-:W-:Y:S01]  /*15c0*/  ISETP.GT.U32.AND P3, PT, R2.reuse, R76, PT ;  /* 0x0000004c0200720c */ /* 0x040fe20003f64070 */
[----:B------:R-:W-:Y:S01]  /*15d0*/  @!P4 IMAD.MOV R66, RZ, RZ, -R66 ;  /* 0x000000ffff42c224 */ /* 0x000fe200078e0a42 */
[----:B------:R-:W-:Y:S01]  /*15e0*/  ISETP.GT.U32.AND P6, PT, R2, R78, PT ;  /* 0x0000004e0200720c */ /* 0x000fe20003fc4070 */
[----:B------:R-:W-:Y:S01]  /*15f0*/  VIADD R17, R35, 0x10 ;  /* 0x0000001023117836 */ /* 0x000fe20000000000 */
[----:B------:R-:W-:Y:S01]  /*1600*/  ISETP.GE.AND P4, PT, R9, RZ, PT ;  /* 0x000000ff0900720c */ /* 0x000fe20003f86270 */
[----:B------:R-:W-:-:S03]  /*1610*/  IMAD.HI.U32 R7, R3, R82, RZ ;  /* 0x0000005203077227 */ /* 0x000fc600078e00ff */
[----:B------:R-:W-:Y:S01]  /*1620*/  IABS R84, R17 ;  /* 0x0000001100547213 */ /* 0x000fe20000000000 */
[----:B------:R-:W-:Y:S02]  /*1630*/  IMAD.MOV R5, RZ, RZ, -R5 ;  /* 0x000000ffff057224 */ /* 0x000fe400078e0a05 */
[----:B------:R-:W-:Y:S02]  /*1640*/  IMAD.MOV R7, RZ, RZ, -R7 ;  /* 0x000000ffff077224 */ /* 0x000fe400078e0a07 */
[----:B------:R-:W-:Y:S02]  /*1650*/  IMAD R80, R2, R5, R80 ;  /* 0x0000000502507224 */ /* 0x000fe400078e0250 */
[----:B------:R-:W-:Y:S01]  /*1660*/  @!P1 IMAD.IADD R74, R74, 0x1, -R2 ;  /* 0x000000014a4a9824 */ /* 0x000fe200078e0a02 */
[----:B------:R-:W-:Y:S01]  /*1670*/  @!P6 IADD3 R78, PT, PT, R78, -R2, RZ ;  /* 0x800000024e4ee210 */ /* 0x000fe20007ffe0ff */
[----:B------:R-:W-:Y:S01]  /*1680*/  IMAD R82, R2, R7, R82 ;  /* 0x0000000702527224 */ /* 0x000fe200078e0252 */
[----:B------:R-:W-:Y:S01]  /*1690*/  ISETP.GE.AND P1, PT, R11, RZ, PT ;  /* 0x000000ff0b00720c */ /* 0x000fe20003f26270 */
[----:B------:R-:W-:Y:S01]  /*16a0*/  @!P3 IMAD.IADD R76, R76, 0x1, -R2 ;  /* 0x000000014c4cb824 */ /* 0x000fe200078e0a02 */
[C---:B------:R-:W-:Y:S01]  /*16b0*/  ISETP.GT.U32.AND P3, PT, R2.reuse, R80, PT ;  /* 0x000000500200720c */ /* 0x040fe20003f64070 */
[----:B------:R-:W-:Y:S01]  /*16c0*/  IMAD.HI.U32 R9, R3, R84, RZ ;  /* 0x0000005403097227 */ /* 0x000fe200078e00ff */
[----:B------:R-:W-:-:S02]  /*16d0*/  ISETP.GT.U32.AND P6, PT, R2, R78, PT ;  /* 0x0000004e0200720c */ /* 0x000fc40003fc4070 */
[----:B------:R-:W-:Y:S01]  /*16e0*/  @!P2 IADD3 R76, PT, PT, -R76, RZ, RZ ;  /* 0x000000ff4c4ca210 */ /* 0x000fe20007ffe1ff */
[----:B------:R-:W-:Y:S01]  /*16f0*/  @!P4 IMAD.MOV R74, RZ, RZ, -R74 ;  /* 0x000000ffff4ac224 */ /* 0x000fe200078e0a4a */
[C---:B------:R-:W-:Y:S01]  /*1700*/  ISETP.GT.U32.AND P4, PT, R2.reuse, R82, PT ;  /* 0x000000520200720c */ /* 0x040fe20003f84070 */
[----:B------:R-:W-:Y:S01]  /*1710*/  IMAD.MOV R9, RZ, RZ, -R9 ;  /* 0x000000ffff097224 */ /* 0x000fe200078e0a09 */
[----:B------:R-:W-:Y:S01]  /*1720*/  ISETP.GE.AND P2, PT, R15, RZ, PT ;  /* 0x000000ff0f00720c */ /* 0x000fe20003f46270 */
[C---:B------:R-:W-:Y:S01]  /*1730*/  VIADD R11, R35.reuse, 0x12 ;  /* 0x00000012230b7836 */ /* 0x040fe20000000000 */
[C---:B------:R-:W-:Y:S01]  /*1740*/  IADD3 R15, PT, PT, R35.reuse, 0x14, RZ ;  /* 0x00000014230f7810 */ /* 0x040fe20007ffe0ff */
[----:B------:R-:W-:Y:S02]  /*1750*/  IMAD R84, R2, R9, R84 ;  /* 0x0000000902547224 */ /* 0x000fe400078e0254 */
[C---:B------:R-:W-:Y:S01]  /*1760*/  VIADD R9, R35.reuse, 0x11 ;  /* 0x0000001123097836 */ /* 0x040fe20000000000 */
[----:B------:R-:W-:Y:S01]  /*1770*/  IABS R86, R11 ;  /* 0x0000000b00567213 */ /* 0x000fe20000000000 */
[--C-:B------:R-:W-:Y:S01]  /*1780*/  @!P3 IMAD.IADD R80, R80, 0x1, -R2.reuse ;  /* 0x000000015050b824 */ /* 0x100fe200078e0a02 */
[----:B------:R-:W-:Y:S01]  /*1790*/  IABS R92, R15 ;  /* 0x0000000f005c7213 */ /* 0x000fe20000000000 */
[----:B------:R-:W-:Y:S01]  /*17a0*/  @!P6 IMAD.IADD R78, R78, 0x1, -R2 ;  /* 0x000000014e4ee824 */ /* 0x000fe200078e0a02 */
[----:B------:R-:W-:Y:S01]  /*17b0*/  IABS R88, R9 ;  /* 0x0000000900587213 */ /* 0x000fe20000000000 */
[----:B------:R-:W-:Y:S01]  /*17c0*/  @!P5 IMAD.MOV R72, RZ, RZ, -R72 ;  /* 0x000000ffff48d224 */ /* 0x000fe200078e0a48 */
[----:B------:R-:W-:Y:S01]  /*17d0*/  @!P4 IADD3 R82, PT, PT, R82, -R2, RZ ;  /* 0x800000025252c210 */ /* 0x000fe20007ffe0ff */
[----:B------:R-:W-:Y:S01]  /*17e0*/  VIADD R18, R35, 0x1c ;  /* 0x0000001c23127836 */ /* 0x000fe20000000000 */
[C---:B------:R-:W-:Y:S01]  /*17f0*/  ISETP.GT.U32.AND P4, PT, R2.reuse, R80, PT ;  /* 0x000000500200720c */ /* 0x040fe20003f84070 */
[----:B------:R-:W-:Y:S01]  /*1800*/  IMAD.HI.U32 R5, R3, R88, RZ ;  /* 0x0000005803057227 */ /* 0x000fe200078e00ff */
[----:B------:R-:W-:-:S02]  /*1810*/  ISETP.GT.U32.AND P6, PT, R2, R84, PT ;  /* 0x000000540200720c */ /* 0x000fc40003fc4070 */
[----:B------:R-:W-:Y:S01]  /*1820*/  ISETP.GE.AND P5, PT, R13, RZ, PT ;  /* 0x000000ff0d00720c */ /* 0x000fe20003fa6270 */
[----:B------:R-:W-:Y:S01]  /*1830*/  IMAD.MOV R7, RZ, RZ, -R5 ;  /* 0x000000ffff077224 */ /* 0x000fe200078e0a05 */
[----:B------:R-:W-:Y:S01]  /*1840*/  ISETP.GE.AND P3, PT, R17, RZ, PT ;  /* 0x000000ff1100720c */ /* 0x000fe20003f66270 */
[----:B------:R-:W-:Y:S01]  /*1850*/  VIADD R13, R35, 0x13 ;  /* 0x00000013230d7836 */ /* 0x000fe20000000000 */
[----:B------:R-:W-:Y:S01]  /*1860*/  IABS R108, R18 ;  /* 0x00000012006c7213 */ /* 0x000fe20000000000 */
[----:B------:R-:W-:Y:S02]  /*1870*/  IMAD R88, R2, R7, R88 ;  /* 0x0000000702587224 */ /* 0x000fe400078e0258 */
[----:B------:R-:W-:Y:S01]  /*1880*/  IMAD.HI.U32 R5, R3, R86, RZ ;  /* 0x0000005603057227 */ /* 0x000fe200078e00ff */
[----:B------:R-:W-:-:S03]  /*1890*/  IABS R90, R13 ;  /* 0x0000000d005a7213 */ /* 0x000fc60000000000 */
[--C-:B------:R-:W-:Y:S01]  /*18a0*/  @!P4 IMAD.IADD R80, R80, 0x1, -R2.reuse ;  /* 0x000000015050c824 */ /* 0x100fe200078e0a02 */
[----:B------:R-:W-:Y:S01]  /*18b0*/  ISETP.GT.U32.AND P4, PT, R2, R88, PT ;  /* 0x000000580200720c */ /* 0x000fe20003f84070 */
[----:B------:R-:W-:Y:S01]  /*18c0*/  @!P6 IMAD.IADD R84, R84, 0x1, -R2 ;  /* 0x000000015454e824 */ /* 0x000fe200078e0a02 */
[C---:B------:R-:W-:Y:S01]  /*18d0*/  ISETP.GT.U32.AND P6, PT, R2.reuse, R82, PT ;  /* 0x000000520200720c */ /* 0x040fe20003fc4070 */
[----:B------:R-:W-:Y:S02]  /*18e0*/  IMAD.MOV R5, RZ, RZ, -R5 ;  /* 0x000000ffff057224 */ /* 0x000fe400078e0a05 */
[----:B------:R-:W-:Y:S02]  /*18f0*/  @!P1 IMAD.MOV R80, RZ, RZ, -R80 ;  /* 0x000000ffff509224 */ /* 0x000fe400078e0a50 */
[----:B------:R-:W-:Y:S02]  /*1900*/  IMAD R86, R2, R5, R86 ;  /* 0x0000000502567224 */ /* 0x000fe400078e0256 */
[----:B------:R-:W-:-:S04]  /*1910*/  IMAD.HI.U32 R5, R3, R90, RZ ;  /* 0x0000005a03057227 */ /* 0x000fc800078e00ff */
[--C-:B------:R-:W-:Y:S01]  /*1920*/  @!P4 IMAD.IADD R88, R88, 0x1, -R2.reuse ;  /* 0x000000015858c824 */ /* 0x100fe200078e0a02 */
[----:B------:R-:W-:Y:S01]  /*1930*/  IADD3 R7, PT, PT, -R5, RZ, RZ ;  /* 0x000000ff05077210 */ /* 0x000fe20007ffe1ff */
[----:B------:R-:W-:Y:S01]  /*1940*/  @!P6 IMAD.IADD R82, R82, 0x1, -R2 ;  /* 0x000000015252e824 */ /* 0x000fe200078e0a02 */
[C---:B------:R-:W-:Y:S01]  /*1950*/  ISETP.GT.U32.AND P6, PT, R2.reuse, R86, PT ;  /* 0x000000560200720c */ /* 0x040fe20003fc4070 */
[----:B------:R-:W-:Y:S01]  /*1960*/  IMAD.HI.U32 R5, R3, R92, RZ ;  /* 0x0000005c03057227 */ /* 0x000fe200078e00ff */
[C---:B------:R-:W-:Y:S02]  /*1970*/  ISETP.GT.U32.AND P1, PT, R2.reuse, R88, PT ;  /* 0x000000580200720c */ /* 0x040fe40003f24070 */
[----:B------:R-:W-:Y:S01]  /*1980*/  ISETP.GE.AND P4, PT, R11, RZ, PT ;  /* 0x000000ff0b00720c */ /* 0x000fe20003f86270 */
[----:B------:R-:W-:Y:S01]  /*1990*/  @!P5 IMAD.MOV R78, RZ, RZ, -R78 ;  /* 0x000000ffff4ed224 */ /* 0x000fe200078e0a4e */
[C---:B------:R-:W-:Y:S01]  /*19a0*/  ISETP.GT.U32.AND P5, PT, R2.reuse, R84, PT ;  /* 0x000000540200720c */ /* 0x040fe20003fa4070 */
[----:B------:R-:W-:Y:S01]  /*19b0*/  IMAD R90, R2, R7, R90 ;  /* 0x00000007025a7224 */ /* 0x000fe200078e025a */
[C---:B------:R-:W-:Y:S01]  /*19c0*/  IADD3 R11, PT, PT, R35.reuse, 0x17, RZ ;  /* 0x00000017230b7810 */ /* 0x040fe20007ffe0ff */
[----:B------:R-:W-:-:S02]  /*19d0*/  VIADD R17, R35, 0x15 ;  /* 0x0000001523117836 */ /* 0x000fc40000000000 */
[----:B------:R-:W-:Y:S01]  /*19e0*/  IMAD.MOV R7, RZ, RZ, -R5 ;  /* 0x000000ffff077224 */ /* 0x000fe200078e0a05 */
[----:B------:R-:W-:Y:S01]  /*19f0*/  IABS R98, R11 ;  /* 0x0000000b00627213 */ /* 0x000fe20000000000 */
[----:B------:R-:W-:Y:S01]  /*1a00*/  @!P6 IMAD.IADD R86, R86, 0x1, -R2 ;  /* 0x000000015656e824 */ /* 0x000fe200078e0a02 */
[----:B------:R-:W-:Y:S01]  /*1a10*/  IABS R94, R17 ;  /* 0x00000011005e7213 */ /* 0x000fe20000000000 */
[----:B------:R-:W-:Y:S02]  /*1a20*/  IMAD R92, R2, R7, R92 ;  /* 0x00000007025c7224 */ /* 0x000fe400078e025c */
[----:B------:R-:W-:Y:S01]  /*1a30*/  @!P1 IMAD.IADD R88, R88, 0x1, -R2 ;  /* 0x0000000158589824 */ /* 0x000fe200078e0a02 */
[C---:B------:R-:W-:Y:S01]  /*1a40*/  ISETP.GT.U32.AND P6, PT, R2.reuse, R86, PT ;  /* 0x000000560200720c */ /* 0x040fe20003fc4070 */
[----:B------:R-:W-:Y:S01]  /*1a50*/  IMAD.HI.U32 R5, R3, R94, RZ ;  /* 0x0000005e03057227 */ /* 0x000fe200078e00ff */
[----:B------:R-:W-:-:S03]  /*1a60*/  ISETP.GT.U32.AND P1, PT, R2, R92, PT ;  /* 0x0000005c0200720c */ /* 0x000fc60003f24070 */
[----:B------:R-:W-:Y:S01]  /*1a70*/  @!P2 IMAD.MOV R82, RZ, RZ, -R82 ;  /* 0x000000ffff52a224 */ /* 0x000fe200078e0a52 */
[----:B------:R-:W-:Y:S01]  /*1a80*/  ISETP.GT.U32.AND P2, PT, R2, R90, PT ;  /* 0x0000005a0200720c */ /* 0x000fe20003f44070 */
[----:B------:R-:W-:Y:S01]  /*1a90*/  @!P5 IMAD.IADD R84, R84, 0x1, -R2 ;  /* 0x000000015454d824 */ /* 0x000fe200078e0a02 */
[----:B------:R-:W-:Y:S01]  /*1aa0*/  ISETP.GE.AND P5, PT, R9, RZ, PT ;  /* 0x000000ff0900720c */ /* 0x000fe20003fa6270 */
[----:B------:R-:W-:Y:S01]  /*1ab0*/  VIADD R9, R35, 0x16 ;  /* 0x0000001623097836 */ /* 0x000fe20000000000 */
[----:B------:R-:W-:Y:S01]  /*1ac0*/  IADD3 R5, PT, PT, -R5, RZ, RZ ;  /* 0x000000ff05057210 */ /* 0x000fe20007ffe1ff */
[----:B------:R-:W-:Y:S01]  /*1ad0*/  @!P3 IMAD.MOV R84, RZ, RZ, -R84 ;  /* 0x000000ffff54b224 */ /* 0x000fe200078e0a54 */
[----:B------:R-:W-:Y:S01]  /*1ae0*/  ISETP.GE.AND P3, PT, R13, RZ, PT ;  /* 0x000000ff0d00720c */ /* 0x000fe20003f66270 */
[----:B------:R-:W-:Y:S01]  /*1af0*/  @!P6 IMAD.IADD R86, R86, 0x1, -R2 ;  /* 0x000000015656e824 */ /* 0x000fe200078e0a02 */
[----:B------:R-:W-:Y:S01]  /*1b00*/  IABS R96, R9 ;  /* 0x0000000900607213 */ /* 0x000fe20000000000 */
[----:B------:R-:W-:-:S02]  /*1b10*/  IMAD R94, R2, R5, R94 ;  /* 0x00000005025e7224 */ /* 0x000fc400078e025e */
[--C-:B------:R-:W-:Y:S02]  /*1b20*/  @!P1 IMAD.IADD R92, R92, 0x1, -R2.reuse ;  /* 0x000000015c5c9824 */ /* 0x100fe400078e0a02 */
[----:B------:R-:W-:Y:S01]  /*1b30*/  @!P2 IMAD.IADD R90, R90, 0x1, -R2 ;  /* 0x000000015a5aa824 */ /* 0x000fe200078e0a02 */
[C---:B------:R-:W-:Y:S01]  /*1b40*/  ISETP.GT.U32.AND P6, PT, R2.reuse, R94, PT ;  /* 0x0000005e0200720c */ /* 0x040fe20003fc4070 */
[----:B------:R-:W-:Y:S01]  /*1b50*/  @!P5 IMAD.MOV R88, RZ, RZ, -R88 ;  /* 0x000000ffff58d224 */ /* 0x000fe200078e0a58 */
[C---:B------:R-:W-:Y:S01]  /*1b60*/  ISETP.GT.U32.AND P5, PT, R2.reuse, R92, PT ;  /* 0x0000005c0200720c */ /* 0x040fe20003fa4070 */
[----:B------:R-:W-:Y:S01]  /*1b70*/  IMAD.HI.U32 R5, R3, R96, RZ ;  /* 0x0000006003057227 */ /* 0x000fe200078e00ff */
[----:B------:R-:W-:Y:S02]  /*1b80*/  ISETP.GT.U32.AND P1, PT, R2, R90, PT ;  /* 0x0000005a0200720c */ /* 0x000fe40003f24070 */
[----:B------:R-:W-:Y:S01]  /*1b90*/  ISETP.GE.AND P2, PT, R15, RZ, PT ;  /* 0x000000ff0f00720c */ /* 0x000fe20003f46270 */
[----:B------:R-:W-:-:S02]  /*1ba0*/  IMAD.MOV R5, RZ, RZ, -R5 ;  /* 0x000000ffff057224 */ /* 0x000fc400078e0a05 */
[----:B------:R-:W-:Y:S02]  /*1bb0*/  VIADD R13, R35, 0x18 ;  /* 0x00000018230d7836 */ /* 0x000fe40000000000 */
[----:B------:R-:W-:Y:S02]  /*1bc0*/  IMAD R96, R2, R5, R96 ;  /* 0x0000000502607224 */ /* 0x000fe400078e0260 */
[----:B------:R-:W-:Y:S01]  /*1bd0*/  @!P6 IADD3 R94, PT, PT, R94, -R2, RZ ;  /* 0x800000025e5ee210 */ /* 0x000fe20007ffe0ff */
[C---:B------:R-:W-:Y:S01]  /*1be0*/  IMAD.HI.U32 R7, R3.reuse, R98, RZ ;  /* 0x0000006203077227 */ /* 0x040fe200078e00ff */
[----:B------:R-:W-:Y:S02]  /*1bf0*/  IABS R100, R13 ;  /* 0x0000000d00647213 */ /* 0x000fe40000000000 */
[----:B------:R-:W-:Y:S01]  /*1c00*/  ISETP.GT.U32.AND P6, PT, R2, R94, PT ;  /* 0x0000005e0200720c */ /* 0x000fe20003fc4070 */
[----:B------:R-:W-:Y:S01]  /*1c10*/  @!P5 IMAD.IADD R92, R92, 0x1, -R2 ;  /* 0x000000015c5cd824 */ /* 0x000fe200078e0a02 */
[----:B------:R-:W-:Y:S01]  /*1c20*/  ISETP.GT.U32.AND P5, PT, R2, R96, PT ;  /* 0x000000600200720c */ /* 0x000fe20003fa4070 */
[----:B------:R-:W-:Y:S01]  /*1c30*/  IMAD.HI.U32 R5, R3, R100, RZ ;  /* 0x0000006403057227 */ /* 0x000fe200078e00ff */
[----:B------:R-:W-:-:S02]  /*1c40*/  @!P1 IADD3 R90, PT, PT, R90, -R2, RZ ;  /* 0x800000025a5a9210 */ /* 0x000fc40007ffe0ff */
[----:B------:R-:W-:Y:S01]  /*1c50*/  ISETP.GE.AND P1, PT, R9, RZ, PT ;  /* 0x000000ff0900720c */ /* 0x000fe20003f26270 */
[C---:B------:R-:W-:Y:S02]  /*1c60*/  VIADD R9, R35.reuse, 0x19 ;  /* 0x0000001923097836 */ /* 0x040fe40000000000 */
[----:B------:R-:W-:Y:S02]  /*1c70*/  IMAD.MOV R7, RZ, RZ, -R7 ;  /* 0x000000ffff077224 */ /* 0x000fe400078e0a07 */
[----:B------:R-:W-:Y:S01]  /*1c80*/  IMAD.MOV R5, RZ, RZ, -R5 ;  /* 0x000000ffff057224 */ /* 0x000fe200078e0a05 */
[----:B------:R-:W-:Y:S01]  /*1c90*/  IABS R102, R9 ;  /* 0x0000000900667213 */ /* 0x000fe20000000000 */
[----:B------:R-:W-:Y:S01]  /*1ca0*/  VIADD R15, R35, 0x1a ;  /* 0x0000001a230f7836 */ /* 0x000fe20000000000 */
[----:B------:R-:W-:Y:S01]  /*1cb0*/  @!P6 IADD3 R94, PT, PT, R94, -R2, RZ ;  /* 0x800000025e5ee210 */ /* 0x000fe20007ffe0ff */
[C---:B------:R-:W-:Y:S02]  /*1cc0*/  IMAD R98, R2.reuse, R7, R98 ;  /* 0x0000000702627224 */ /* 0x040fe400078e0262 */
[----:B------:R-:W-:Y:S01]  /*1cd0*/  @!P4 IMAD.MOV R86, RZ, RZ, -R86 ;  /* 0x000000ffff56c224 */ /* 0x000fe200078e0a56 */
[----:B------:R-:W-:Y:S01]  /*1ce0*/  ISETP.GE.AND P4, PT, R17, RZ, PT ;  /* 0x000000ff1100720c */ /* 0x000fe20003f86270 */
[----:B------:R-:W-:Y:S01]  /*1cf0*/  IMAD R100, R2, R5, R100 ;  /* 0x0000000502647224 */ /* 0x000fe200078e0264 */
[----:B------:R-:W-:Y:S01]  /*1d00*/  IABS R104, R15 ;  /* 0x0000000f00687213 */ /* 0x000fe20000000000 */
[----:B------:R-:W-:Y:S01]  /*1d10*/  @!P5 IMAD.IADD R96, R96, 0x1, -R2 ;  /* 0x000000016060d824 */ /* 0x000fe200078e0a02 */
[C---:B------:R-:W-:Y:S01]  /*1d20*/  ISETP.GT.U32.AND P6, PT, R2.reuse, R98, PT ;  /* 0x000000620200720c */ /* 0x040fe20003fc4070 */
[----:B------:R-:W-:Y:S01]  /*1d30*/  IMAD.HI.U32 R5, R3, R102, RZ ;  /* 0x0000006603057227 */ /* 0x000fe200078e00ff */
[----:B------:R-:W-:-:S03]  /*1d40*/  ISETP.GT.U32.AND P5, PT, R2, R100, PT ;  /* 0x000000640200720c */ /* 0x000fc60003fa4070 */
[----:B------:R-:W-:Y:S01]  /*1d50*/  @!P3 IMAD.MOV R90, RZ, RZ, -R90 ;  /* 0x000000ffff5ab224 */ /* 0x000fe200078e0a5a */
[----:B------:R-:W-:Y:S01]  /*1d60*/  ISETP.GT.U32.AND P3, PT, R2, R96, PT ;  /* 0x000000600200720c */ /* 0x000fe20003f64070 */
[----:B------:R-:W-:Y:S02]  /*1d70*/  IMAD.MOV R7, RZ, RZ, -R5 ;  /* 0x000000ffff077224 */ /* 0x000fe400078e0a05 */
[----:B------:R-:W-:-:S04]  /*1d80*/  IMAD.HI.U32 R5, R3, R104, RZ ;  /* 0x0000006803057227 */ /* 0x000fc800078e00ff */
[----:B------:R-:W-:Y:S01]  /*1d90*/  IMAD R102, R2, R7, R102 ;  /* 0x0000000702667224 */ /* 0x000fe200078e0266 */
[----:B------:R-:W-:Y:S01]  /*1da0*/  @!P6 IADD3 R98, PT, PT, R98, -R2, RZ ;  /* 0x800000026262e210 */ /* 0x000fe20007ffe0ff */
[----:B------:R-:W-:Y:S01]  /*1db0*/  IMAD.MOV R5, RZ, RZ, -R5 ;  /* 0x000000ffff057224 */ /* 0x000fe200078e0a05 */
[----:B------:R-:W-:Y:S01]  /*1dc0*/  ISETP.GE.AND P6, PT, R11, RZ, PT ;  /* 0x000000ff0b00720c */ /* 0x000fe20003fc6270 */
[----:B------:R-:W-:Y:S02]  /*1dd0*/  VIADD R17, R35, 0x1b ;  /* 0x0000001b23117836 */ /* 0x000fe40000000000 */
[C---:B------:R-:W-:Y:S02]  /*1de0*/  IMAD R104, R2.reuse, R5, R104 ;  /* 0x0000000502687224 */ /* 0x040fe400078e0268 */
[----:B------:R-:W-:Y:S01]  /*1df0*/  @!P4 IMAD.MOV R94, RZ, RZ, -R94 ;  /* 0x000000ffff5ec224 */ /* 0x000fe200078e0a5e */
[----:B------:R-:W-:Y:S01]  /*1e00*/  ISETP.GT.U32.AND P4, PT, R2, R102, PT ;  /* 0x000000660200720c */ /* 0x000fe20003f84070 */
[----:B------:R-:W-:Y:S01]  /*1e10*/  @!P2 IMAD.MOV R92, RZ, RZ, -R92 ;  /* 0x000000ffff5ca224 */ /* 0x000fe200078e0a5c */
[----:B------:R-:W-:Y:S01]  /*1e20*/  IABS R106, R17 ;  /* 0x00000011006a7213 */ /* 0x000fe20000000000 */
[--C-:B------:R-:W-:Y:S01]  /*1e30*/  @!P3 IMAD.IADD R96, R96, 0x1, -R2.reuse ;  /* 0x000000016060b824 */ /* 0x100fe200078e0a02 */
[----:B------:R-:W-:Y:S01]  /*1e40*/  ISETP.GT.U32.AND P2, PT, R2, R98, PT ;  /* 0x000000620200720c */ /* 0x000fe20003f44070 */
[----:B------:R-:W-:Y:S01]  /*1e50*/  @!P5 IMAD.IADD R100, R100, 0x1, -R2 ;  /* 0x000000016464d824 */ /* 0x000fe200078e0a02 */
[----:B------:R-:W-:Y:S01]  /*1e60*/  ISETP.GT.U32.AND P3, PT, R2, R104, PT ;  /* 0x000000680200720c */ /* 0x000fe20003f64070 */
[----:B------:R-:W-:-:S03]  /*1e70*/  IMAD.HI.U32 R7, R3, R106, RZ ;  /* 0x0000006a03077227 */ /* 0x000fc600078e00ff */
[----:B------:R-:W-:Y:S01]  /*1e80*/  ISETP.GT.U32.AND P5, PT, R2, R100, PT ;  /* 0x000000640200720c */ /* 0x000fe20003fa4070 */
[----:B------:R-:W-:Y:S01]  /*1e90*/  IMAD.HI.U32 R5, R3, R108, RZ ;  /* 0x0000006c03057227 */ /* 0x000fe200078e00ff */
[----:B------:R-:W-:-:S03]  /*1ea0*/  IADD3 R7, PT, PT, -R7, RZ, RZ ;  /* 0x000000ff07077210 */ /* 0x000fc60007ffe1ff */
[----:B------:R-:W-:Y:S02]  /*1eb0*/  VIADD R11, R35, 0x1d ;  /* 0x0000001d230b7836 */ /* 0x000fe40000000000 */
[----:B------:R-:W-:Y:S02]  /*1ec0*/  IMAD.MOV R5, RZ, RZ, -R5 ;  /* 0x000000ffff057224 */ /* 0x000fe400078e0a05 */
[--C-:B------:R-:W-:Y:S01]  /*1ed0*/  @!P4 IMAD.IADD R102, R102, 0x1, -R2.reuse ;  /* 0x000000016666c824 */ /* 0x100fe200078e0a02 */
[----:B------:R-:W-:Y:S01]  /*1ee0*/  IABS R112, R11 ;  /* 0x0000000b00707213 */ /* 0x000fe20000000000 */
[----:B------:R-:W-:Y:S01]  /*1ef0*/  @!P2 IMAD.IADD R98, R98, 0x1, -R2 ;  /* 0x000000016262a824 */ /* 0x000fe200078e0a02 */
[----:B------:R-:W-:Y:S01]  /*1f00*/  ISETP.GE.AND P4, PT, R9, RZ, PT ;  /* 0x000000ff0900720c */ /* 0x000fe20003f86270 */
[----:B------:R-:W-:Y:S01]  /*1f10*/  IMAD R108, R2, R5, R108 ;  /* 0x00000005026c7224 */ /* 0x000fe200078e026c */
[----:B------:R-:W-:Y:S01]  /*1f20*/  @!P5 IADD3 R100, PT, PT, R100, -R2, RZ ;  /* 0x800000026464d210 */ /* 0x000fe20007ffe0ff */
[----:B------:R-:W-:Y:S01]  /*1f30*/  @!P3 IMAD.IADD R104, R104, 0x1, -R2 ;  /* 0x000000016868b824 */ /* 0x000fe200078e0a02 */
[C---:B------:R-:W-:Y:S01]  /*1f40*/  ISETP.GT.U32.AND P3, PT, R2.reuse, R102, PT ;  /* 0x000000660200720c */ /* 0x040fe20003f64070 */
[----:B------:R-:W-:Y:S01]  /*1f50*/  IMAD R106, R2, R7, R106 ;  /* 0x00000007026a7224 */ /* 0x000fe200078e026a */
[----:B------:R-:W-:Y:S01]  /*1f60*/  ISETP.GE.AND P5, PT, R13, RZ, PT ;  /* 0x000000ff0d00720c */ /* 0x000fe20003fa6270 */
[----:B------:R-:W-:-:S03]  /*1f70*/  IMAD.HI.U32 R5, R3, R112, RZ ;  /* 0x0000007003057227 */ /* 0x000fc600078e00ff */
[C---:B------:R-:W-:Y:S01]  /*1f80*/  ISETP.GT.U32.AND P2, PT, R2.reuse, R106, PT ;  /* 0x0000006a0200720c */ /* 0x040fe20003f44070 */
[----:B------:R-:W-:Y:S01]  /*1f90*/  @!P6 IMAD.MOV R98, RZ, RZ, -R98 ;  /* 0x000000ffff62e224 */ /* 0x000fe200078e0a62 */
[C---:B------:R-:W-:Y:S01]  /*1fa0*/  ISETP.GT.U32.AND P6, PT, R2.reuse, R108, PT ;  /* 0x0000006c0200720c */ /* 0x040fe20003fc4070 */
[----:B------:R-:W-:Y:S01]  /*1fb0*/  VIADD R13, R35, 0x1e ;  /* 0x0000001e230d7836 */ /* 0x000fe20000000000 */
[----:B------:R-:W-:Y:S01]  /*1fc0*/  IADD3 R7, PT, PT, -R5, RZ, RZ ;  /* 0x000000ff05077210 */ /* 0x000fe20007ffe1ff */
[----:B------:R-:W-:Y:S01]  /*1fd0*/  @!P1 IMAD.MOV R96, RZ, RZ, -R96 ;  /* 0x000000ffff609224 */ /* 0x000fe200078e0a60 */
[----:B------:R-:W-:Y:S01]  /*1fe0*/  ISETP.GT.U32.AND P1, PT, R2, R104, PT ;  /* 0x000000680200720c */ /* 0x000fe20003f24070 */
[----:B------:R-:W-:Y:S01]  /*1ff0*/  @!P3 IMAD.IADD R102, R102, 0x1, -R2 ;  /* 0x000000016666b824 */ /* 0x000fe200078e0a02 */
[----:B------:R-:W-:Y:S01]  /*2000*/  IABS R110, R13 ;  /* 0x0000000d006e7213 */ /* 0x000fe20000000000 */
[----:B------:R-:W-:Y:S01]  /*2010*/  IMAD R112, R2, R7, R112 ;  /* 0x0000000702707224 */ /* 0x000fe200078e0270 */
[----:B------:R-:W-:Y:S01]  /*2020*/  ISETP.GE.AND P3, PT, R17, RZ, PT ;  /* 0x000000ff1100720c */ /* 0x000fe20003f66270 */
[----:B------:R-:W-:-:S02]  /*2030*/  @!P4 IMAD.MOV R102, RZ, RZ, -R102 ;  /* 0x000000ffff66c224 */ /* 0x000fc400078e0a66 */
[----:B------:R-:W-:Y:S01]  /*2040*/  @!P2 IADD3 R106, PT, PT, R106, -R2, RZ ;  /* 0x800000026a6aa210 */ /* 0x000fe20007ffe0ff */
[----:B------:R-:W-:Y:S01]  /*2050*/  IMAD.HI.U32 R5, R3, R110, RZ ;  /* 0x0000006e03057227 */ /* 0x000fe200078e00ff */
[C---:B------:R-:W-:Y:S02]  /*2060*/  ISETP.GT.U32.AND P4, PT, R2.reuse, R112, PT ;  /* 0x000000700200720c */ /* 0x040fe40003f84070 */
[----:B------:R-:W-:Y:S01]  /*2070*/  ISETP.GT.U32.AND P2, PT, R2, R106, PT ;  /* 0x0000006a0200720c */ /* 0x000fe20003f44070 */
[--C-:B------:R-:W-:Y:S01]  /*2080*/  @!P6 IMAD.IADD R108, R108, 0x1, -R2.reuse ;  /* 0x000000016c6ce824 */ /* 0x100fe200078e0a02 */
[----:B------:R-:W-:Y:S01]  /*2090*/  IADD3 R5, PT, PT, -R5, RZ, RZ ;  /* 0x000000ff05057210 */ /* 0x000fe20007ffe1ff */
[C---:B------:R-:W-:Y:S02]  /*20a0*/  VIADD R7, R35.reuse, 0x1f ;  /* 0x0000001f23077836 */ /* 0x040fe40000000000 */
[----:B------:R-:W-:Y:S01]  /*20b0*/  @!P1 IMAD.IADD R104, R104, 0x1, -R2 ;  /* 0x0000000168689824 */ /* 0x000fe200078e0a02 */
[C---:B------:R-:W-:Y:S01]  /*20c0*/  ISETP.GT.U32.AND P6, PT, R2.reuse, R108, PT ;  /* 0x0000006c0200720c */ /* 0x040fe20003fc4070 */
[----:B------:R-:W-:Y:S01]  /*20d0*/  IMAD R110, R2, R5, R110 ;  /* 0x00000005026e7224 */ /* 0x000fe200078e026e */
[----:B------:R-:W-:Y:S01]  /*20e0*/  IABS R114, R7 ;  /* 0x0000000700727213 */ /* 0x000fe20000000000 */
[----:B------:R-:W-:Y:S01]  /*20f0*/  VIADD R9, R35, 0x20 ;  /* 0x0000002023097836 */ /* 0x000fe20000000000 */
[----:B------:R-:W-:Y:S01]  /*2100*/  ISETP.GE.AND P1, PT, R18, RZ, PT ;  /* 0x000000ff1200720c */ /* 0x000fe20003f26270 */
[----:B------:R-:W-:-:S02]  /*2110*/  @!P4 IMAD.IADD R112, R112, 0x1, -R2 ;  /* 0x000000017070c824 */ /* 0x000fc400078e0a02 */
[--C-:B------:R-:W-:Y:S01]  /*2120*/  @!P2 IMAD.IADD R106, R106, 0x1, -R2.reuse ;  /* 0x000000016a6aa824 */ /* 0x100fe200078e0a02 */
[----:B------:R-:W-:Y:S01]  /*2130*/  IABS R116, R9 ;  /* 0x0000000900747213 */ /* 0x000fe20000000000 */
[----:B------:R-:W-:Y:S01]  /*2140*/  IMAD.HI.U32 R5, R3, R114, RZ ;  /* 0x0000007203057227 */ /* 0x000fe200078e00ff */
[----:B------:R-:W-:Y:S02]  /*2150*/  ISETP.GT.U32.AND P4, PT, R2, R112, PT ;  /* 0x000000700200720c */ /* 0x000fe40003f84070 */
[----:B------:R-:W-:Y:S01]  /*2160*/  ISETP.GE.AND P2, PT, R11, RZ, PT ;  /* 0x000000ff0b00720c */ /* 0x000fe20003f46270 */
[----:B------:R-:W-:Y:S01]  /*2170*/  @!P6 IMAD.IADD R108, R108, 0x1, -R2 ;  /* 0x000000016c6ce824 */ /* 0x000fe200078e0a02 */
[----:B------:R-:W-:Y:S01]  /*2180*/  ISETP.GT.U32.AND P6, PT, R2, R110, PT ;  /* 0x0000006e0200720c */ /* 0x000fe20003fc4070 */
[----:B------:R-:W-:Y:S01]  /*2190*/  @!P3 IMAD.MOV R106, RZ, RZ, -R106 ;  /* 0x000000ffff6ab224 */ /* 0x000fe200078e0a6a */
[----:B------:R-:W-:Y:S01]  /*21a0*/  ISETP.GE.AND P3, PT, R7, RZ, PT ;  /* 0x000000ff0700720c */ /* 0x000fe20003f66270 */
[----:B------:R-:W-:Y:S01]  /*21b0*/  IMAD.MOV R7, RZ, RZ, -R5 ;  /* 0x000000ffff077224 */ /* 0x000fe200078e0a05 */
[----:B------:R-:W-:Y:S01]  /*21c0*/  IADD3 R11, PT, PT, R35, 0x21, RZ ;  /* 0x00000021230b7810 */ /* 0x000fe20007ffe0ff */
[----:B------:R-:W-:-:S03]  /*21d0*/  IMAD.HI.U32 R5, R3, R116, RZ ;  /* 0x0000007403057227 */ /* 0x000fc600078e00ff */
[----:B------:R-:W-:Y:S01]  /*21e0*/  IABS R118, R11 ;  /* 0x0000000b00767213 */ /* 0x000fe20000000000 */
[----:B------:R-:W-:Y:S02]  /*21f0*/  IMAD R114, R2, R7, R114 ;  /* 0x0000000702727224 */ /* 0x000fe400078e0272 */
[----:B------:R-:W-:Y:S02]  /*2200*/  @!P4 IMAD.IADD R112, R112, 0x1, -R2 ;  /* 0x000000017070c824 */ /* 0x000fe400078e0a02 */
[----:B------:R-:W-:Y:S01]  /*2210*/  @!P6 IADD3 R110, PT, PT, R110, -R2, RZ ;  /* 0x800000026e6ee210 */ /* 0x000fe20007ffe0ff */
[----:B------:R-:W-:Y:S01]  /*2220*/  @!P1 IMAD.MOV R108, RZ, RZ, -R108 ;  /* 0x000000ffff6c9224 */ /* 0x000fe200078e0a6c */
[C---:B------:R-:W-:Y:S01]  /*2230*/  ISETP.GT.U32.AND P4, PT, R2.reuse, R114, PT ;  /* 0x000000720200720c */ /* 0x040fe20003f84070 */
[----:B------:R-:W-:Y:S01]  /*2240*/  IMAD.MOV R5, RZ, RZ, -R5 ;  /* 0x000000ffff057224 */ /* 0x000fe200078e0a05 */
[----:B------:R-:W-:Y:S01]  /*2250*/  ISETP.GT.U32.AND P6, PT, R2, R110, PT ;  /* 0x0000006e0200720c */ /* 0x000fe20003fc4070 */
[----:B------:R-:W-:Y:S01]  /*2260*/  @!P5 IMAD.MOV R100, RZ, RZ, -R100 ;  /* 0x000000ffff64d224 */ /* 0x000fe200078e0a64 */
[----:B------:R-:W-:Y:S01]  /*2270*/  ISETP.GE.AND P1, PT, R9, RZ, PT ;  /* 0x000000ff0900720c */ /* 0x000fe20003f26270 */
[----:B------:R-:W-:Y:S01]  /*2280*/  VIADD R9, R35, 0x22 ;  /* 0x0000002223097836 */ /* 0x000fe20000000000 */
[----:B------:R-:W-:Y:S01]  /*2290*/  ISETP.GE.AND P5, PT, R15, RZ, PT ;  /* 0x000000ff0f00720c */ /* 0x000fe20003fa6270 */
[----:B------:R-:W-:-:S03]  /*22a0*/  IMAD.HI.U32 R7, R3, R118, RZ ;  /* 0x0000007603077227 */ /* 0x000fc600078e00ff */
[----:B------:R-:W-:Y:S01]  /*22b0*/  IABS R120, R9 ;  /* 0x0000000900787213 */ /* 0x000fe20000000000 */
[----:B------:R-:W-:Y:S02]  /*22c0*/  IMAD R116, R2, R5, R116 ;  /* 0x0000000502747224 */ /* 0x000fe400078e0274 */
[--C-:B------:R-:W-:Y:S02]  /*22d0*/  @!P4 IMAD.IADD R114, R114, 0x1, -R2.reuse ;  /* 0x000000017272c824 */ /* 0x100fe400078e0a02 */
[----:B------:R-:W-:Y:S02]  /*22e0*/  IMAD.MOV R7, RZ, RZ, -R7 ;  /* 0x000000ffff077224 */ /* 0x000fe400078e0a07 */
[----:B------:R-:W-:Y:S01]  /*22f0*/  @!P6 IMAD.IADD R110, R110, 0x1, -R2 ;  /* 0x000000016e6ee824 */ /* 0x000fe200078e0a02 */
[----:B------:R-:W-:Y:S01]  /*2300*/  ISETP.GT.U32.AND P6, PT, R2, R116, PT ;  /* 0x000000740200720c */ /* 0x000fe20003fc4070 */
[----:B------:R-:W-:-:S04]  /*2310*/  IMAD.HI.U32 R5, R3, R120, RZ ;  /* 0x0000007803057227 */ /* 0x000fc800078e00ff */
[----:B------:R-:W-:Y:S01]  /*2320*/  @!P2 IMAD.MOV R112, RZ, RZ, -R112 ;  /* 0x000000ffff70a224 */ /* 0x000fe200078e0a70 */
[C---:B------:R-:W-:Y:S01]  /*2330*/  ISETP.GT.U32.AND P2, PT, R2.reuse, R114, PT ;  /* 0x000000720200720c */ /* 0x040fe20003f44070 */
[C---:B------:R-:W-:Y:S01]  /*2340*/  IMAD R118, R2.reuse, R7, R118 ;  /* 0x0000000702767224 */ /* 0x040fe200078e0276 */
[----:B------:R-:W-:Y:S01]  /*2350*/  IADD3 R7, PT, PT, -R5, RZ, RZ ;  /* 0x000000ff05077210 */ /* 0x000fe20007ffe1ff */
[----:B------:R-:W-:Y:S01]  /*2360*/  @!P5 IMAD.MOV R104, RZ, RZ, -R104 ;  /* 0x000000ffff68d224 */ /* 0x000fe200078e0a68 */
[----:B------:R-:W-:Y:S01]  /*2370*/  ISETP.GE.AND P5, PT, R13, RZ, PT ;  /* 0x000000ff0d00720c */ /* 0x000fe20003fa6270 */
[C---:B------:R-:W-:Y:S01]  /*2380*/  VIADD R15, R35.reuse, 0x24 ;  /* 0x00000024230f7836 */ /* 0x040fe20000000000 */
[C---:B------:R-:W-:Y:S01]  /*2390*/  ISETP.GT.U32.AND P4, PT, R2.reuse, R118, PT ;  /* 0x000000760200720c */ /* 0x040fe20003f84070 */
[----:B------:R-:W-:Y:S01]  /*23a0*/  IMAD R120, R2, R7, R120 ;  /* 0x0000000702787224 */ /* 0x000fe200078e0278 */
[C---:B------:R-:W-:Y:S01]  /*23b0*/  IADD3 R13, PT, PT, R35.reuse, 0x23, RZ ;  /* 0x00000023230d7810 */ /* 0x040fe20007ffe0ff */
[--C-:B------:R-:W-:Y:S01]  /*23c0*/  @!P6 IMAD.IADD R116, R116, 0x1, -R2.reuse ;  /* 0x000000017474e824 */ /* 0x100fe200078e0a02 */
[----:B------:R-:W-:Y:S01]  /*23d0*/  IABS R124, R15 ;  /* 0x0000000f007c7213 */ /* 0x000fe20000000000 */
[----:B------:R-:W-:Y:S01]  /*23e0*/  VIADD R17, R35, 0x2d ;  /* 0x0000002d23117836 */ /* 0x000fe20000000000 */
[----:B------:R-:W-:Y:S01]  /*23f0*/  IABS R122, R13 ;  /* 0x0000000d007a7213 */ /* 0x000fe20000000000 */
[----:B------:R-:W-:Y:S01]  /*2400*/  @!P2 IMAD.IADD R114, R114, 0x1, -R2 ;  /* 0x000000017272a824 */ /* 0x000fe200078e0a02 */
[C---:B------:R-:W-:Y:S01]  /*2410*/  ISETP.GT.U32.AND P2, PT, R2.reuse, R120, PT ;  /* 0x000000780200720c */ /* 0x040fe20003f44070 */
[----:B------:R-:W-:Y:S01]  /*2420*/  IMAD.HI.U32 R7, R3, R124, RZ ;  /* 0x0000007c03077227 */ /* 0x000fe200078e00ff */
[----:B------:R-:W-:-:S02]  /*2430*/  ISETP.GT.U32.AND P6, PT, R2, R116, PT ;  /* 0x000000740200720c */ /* 0x000fc40003fc4070 */
[----:B------:R-:W-:Y:S01]  /*2440*/  IABS R142, R17 ;  /* 0x00000011008e7213 */ /* 0x000fe20000000000 */
[----:B------:R-:W-:Y:S01]  /*2450*/  IMAD.HI.U32 R5, R3, R122, RZ ;  /* 0x0000007a03057227 */ /* 0x000fe200078e00ff */
[----:B------:R-:W-:-:S03]  /*2460*/  @!P4 IADD3 R118, PT, PT, R118, -R2, RZ ;  /* 0x800000027676c210 */ /* 0x000fc60007ffe0ff */
[----:B------:R-:W-:Y:S01]  /*2470*/  IMAD.MOV R5, RZ, RZ, -R5 ;  /* 0x000000ffff057224 */ /* 0x000fe200078e0a05 */
[C---:B------:R-:W-:Y:S01]  /*2480*/  ISETP.GT.U32.AND P4, PT, R2.reuse, R118, PT ;  /* 0x000000760200720c */ /* 0x040fe20003f84070 */
[----:B------:R-:W-:Y:S01]  /*2490*/  @!P5 IMAD.MOV R110, RZ, RZ, -R110 ;  /* 0x000000ffff6ed224 */ /* 0x000fe200078e0a6e */
[----:B------:R-:W-:Y:S01]  /*24a0*/  ISETP.GE.AND P5, PT, R11, RZ, PT ;  /* 0x000000ff0b00720c */ /* 0x000fe20003fa6270 */
[----:B------:R-:W-:Y:S01]  /*24b0*/  IMAD R122, R2, R5, R122 ;  /* 0x00000005027a7224 */ /* 0x000fe200078e027a */
[----:B------:R-:W-:Y:S01]  /*24c0*/  @!P2 IADD3 R120, PT, PT, R120, -R2, RZ ;  /* 0x800000027878a210 */ /* 0x000fe20007ffe0ff */
[----:B------:R-:W-:Y:S02]  /*24d0*/  VIADD R11, R35, 0x25 ;  /* 0x00000025230b7836 */ /* 0x000fe40000000000 */
[----:B------:R-:W-:Y:S01]  /*24e0*/  IMAD.MOV R7, RZ, RZ, -R7 ;  /* 0x000000ffff077224 */ /* 0x000fe200078e0a07 */
[----:B------:R-:W-:Y:S01]  /*24f0*/  ISETP.GT.U32.AND P2, PT, R2, R120, PT ;  /* 0x000000780200720c */ /* 0x000fe20003f44070 */
[----:B------:R-:W-:Y:S01]  /*2500*/  @!P6 IMAD.IADD R116, R116, 0x1, -R2 ;  /* 0x000000017474e824 */ /* 0x000fe200078e0a02 */
[----:B------:R-:W-:Y:S01]  /*2510*/  IABS R126, R11 ;  /* 0x0000000b007e7213 */ /* 0x000fe20000000000 */
[C---:B------:R-:W-:Y:S01]  /*2520*/  IMAD R124, R2.reuse, R7, R124 ;  /* 0x00000007027c7224 */ /* 0x040fe200078e027c */
[----:B------:R-:W-:Y:S01]  /*2530*/  ISETP.GT.U32.AND P6, PT, R2, R122, PT ;  /* 0x0000007a0200720c */ /* 0x000fe20003fc4070 */
[----:B------:R-:W-:Y:S01]  /*2540*/  @!P3 IMAD.MOV R114, RZ, RZ, -R114 ;  /* 0x000000ffff72b224 */ /* 0x000fe200078e0a72 */
[----:B------:R-:W-:Y:S01]  /*2550*/  ISETP.GE.AND P3, PT, R9, RZ, PT ;  /* 0x000000ff0900720c */ /* 0x000fe20003f66270 */
[----:B------:R-:W-:Y:S01]  /*2560*/  @!P4 IMAD.IADD R118, R118, 0x1, -R2 ;  /* 0x000000017676c824 */ /* 0x000fe200078e0a02 */
[----:B------:R-:W-:Y:S01]  /*2570*/  ISETP.GT.U32.AND P4, PT, R2, R124, PT ;  /* 0x0000007c0200720c */ /* 0x000fe20003f84070 */
[----:B------:R-:W-:-:S03]  /*2580*/  IMAD.HI.U32 R5, R3, R126, RZ ;  /* 0x0000007e03057227 */ /* 0x000fc600078e00ff */
[----:B------:R-:W-:Y:S01]  /*2590*/  @!P5 IADD3 R118, PT, PT, -R118, RZ, RZ ;  /* 0x000000ff7676d210 */ /* 0x000fe20007ffe1ff */
[----:B------:R-:W-:Y:S01]  /*25a0*/  IMAD.MOV R7, RZ, RZ, -R5 ;  /* 0x000000ffff077224 */ /* 0x000fe200078e0a05 */
[----:B------:R-:W-:Y:S01]  /*25b0*/  ISETP.GE.AND P5, PT, R15, RZ, PT ;  /* 0x000000ff0f00720c */ /* 0x000fe20003fa6270 */
[----:B------:R-:W-:Y:S02]  /*25c0*/  VIADD R9, R35, 0x26 ;  /* 0x0000002623097836 */ /* 0x000fe40000000000 */
[--C-:B------:R-:W-:Y:S02]  /*25d0*/  @!P6 IMAD.IADD R122, R122, 0x1, -R2.reuse ;  /* 0x000000017a7ae824 */ /* 0x100fe400078e0a02 */
[----:B------:R-:W-:Y:S01]  /*25e0*/  @!P2 IMAD.IADD R120, R120, 0x1, -R2 ;  /* 0x000000017878a824 */ /* 0x000fe200078e0a02 */
[----:B------:R-:W-:Y:S01]  /*25f0*/  IABS R128, R9 ;  /* 0x0000000900807213 */ /* 0x000fe20000000000 */
[C---:B------:R-:W-:Y:S01]  /*2600*/  IMAD R126, R2.reuse, R7, R126 ;  /* 0x00000007027e7224 */ /* 0x040fe200078e027e */
[----:B------:R-:W-:Y:S01]  /*2610*/  ISETP.GT.U32.AND P6, PT, R2, R122, PT ;  /* 0x0000007a0200720c */ /* 0x000fe20003fc4070 */
[----:B------:R-:W-:Y:S01]  /*2620*/  @!P3 IMAD.MOV R120, RZ, RZ, -R120 ;  /* 0x000000ffff78b224 */ /* 0x000fe200078e0a78 */
[----:B------:R-:W-:Y:S01]  /*2630*/  ISETP.GE.AND P2, PT, R11, RZ, PT ;  /* 0x000000ff0b00720c */ /* 0x000fe20003f46270 */
[----:B------:R-:W-:Y:S01]  /*2640*/  @!P4 IMAD.IADD R124, R124, 0x1, -R2 ;  /* 0x000000017c7cc824 */ /* 0x000fe200078e0a02 */
[C---:B------:R-:W-:Y:S01]  /*2650*/  ISETP.GT.U32.AND P3, PT, R2.reuse, R126, PT ;  /* 0x0000007e0200720c */ /* 0x040fe20003f64070 */
[----:B------:R-:W-:Y:S01]  /*2660*/  @!P1 IMAD.MOV R116, RZ, RZ, -R116 ;  /* 0x000000ffff749224 */ /* 0x000fe200078e0a74 */
[----:B------:R-:W-:Y:S01]  /*2670*/  ISETP.GE.AND P1, PT, R13, RZ, PT ;  /* 0x000000ff0d00720c */ /* 0x000fe20003f26270 */
[----:B------:R-:W-:Y:S01]  /*2680*/  IMAD.HI.U32 R5, R3, R128, RZ ;  /* 0x0000008003057227 */ /* 0x000fe200078e00ff */
[----:B------:R-:W-:-:S03]  /*2690*/  ISETP.GT.U32.AND P4, PT, R2, R124, PT ;  /* 0x0000007c0200720c */ /* 0x000fc60003f84070 */
[----:B------:R-:W-:Y:S01]  /*26a0*/  VIADD R7, R35, 0x27 ;  /* 0x0000002723077836 */ /* 0x000fe20000000000 */
[----:B------:R-:W-:Y:S01]  /*26b0*/  IADD3 R5, PT, PT, -R5, RZ, RZ ;  /* 0x000000ff05057210 */ /* 0x000fe20007ffe1ff */
[--C-:B------:R-:W-:Y:S01]  /*26c0*/  @!P6 IMAD.IADD R122, R122, 0x1, -R2.reuse ;  /* 0x000000017a7ae824 */ /* 0x100fe200078e0a02 */
[----:B------:R-:W-:Y:S01]  /*26d0*/  ISETP.GE.AND P6, PT, R9, RZ, PT ;  /* 0x000000ff0900720c */ /* 0x000fe20003fc6270 */
[----:B------:R-:W-:Y:S01]  /*26e0*/  VIADD R11, R35, 0x28 ;  /* 0x00000028230b7836 */ /* 0x000fe20000000000 */
[----:B------:R-:W-:Y:S01]  /*26f0*/  IABS R130, R7 ;  /* 0x0000000700827213 */ /* 0x000fe20000000000 */
[----:B------:R-:W-:Y:S01]  /*2700*/  @!P3 IMAD.IADD R126, R126, 0x1, -R2 ;  /* 0x000000017e7eb824 */ /* 0x000fe200078e0a02 */
[----:B------:R-:W-:Y:S01]  /*2710*/  ISETP.GE.AND P3, PT, R7, RZ, PT ;  /* 0x000000ff0700720c */ /* 0x000fe20003f66270 */
[C---:B------:R-:W-:Y:S01]  /*2720*/  IMAD R128, R2.reuse, R5, R128 ;  /* 0x0000000502807224 */ /* 0x040fe200078e0280 */
[----:B------:R-:W-:Y:S01]  /*2730*/  IABS R132, R11 ;  /* 0x0000000b00847213 */ /* 0x000fe20000000000 */
[----:B------:R-:W-:Y:S01]  /*2740*/  @!P1 IMAD.MOV R122, RZ, RZ, -R122 ;  /* 0x000000ffff7a9224 */ /* 0x000fe200078e0a7a */
[----:B------:R-:W-:Y:S01]  /*2750*/  ISETP.GT.U32.AND P1, PT, R2, R126, PT ;  /* 0x0000007e0200720c */ /* 0x000fe20003f24070 */
[----:B------:R-:W-:Y:S01]  /*2760*/  IMAD.HI.U32 R5, R3, R130, RZ ;  /* 0x0000008203057227 */ /* 0x000fe200078e00ff */
[----:B------:R-:W-:-:S02]  /*2770*/  @!P4 IADD3 R124, PT, PT, R124, -R2, RZ ;  /* 0x800000027c7cc210 */ /* 0x000fc40007ffe0ff */
[----:B------:R-:W-:Y:S01]  /*2780*/  ISETP.GT.U32.AND P4, PT, R2, R128, PT ;  /* 0x000000800200720c */ /* 0x000fe20003f84070 */
[----:B------:R-:W-:Y:S01]  /*2790*/  IMAD.HI.U32 R7, R3, R132, RZ ;  /* 0x0000008403077227 */ /* 0x000fe200078e00ff */
[----:B------:R-:W-:-:S03]  /*27a0*/  IADD3 R5, PT, PT, -R5, RZ, RZ ;  /* 0x000000ff05057210 */ /* 0x000fc60007ffe1ff */
[----:B------:R-:W-:Y:S02]  /*27b0*/  VIADD R13, R35, 0x29 ;  /* 0x00000029230d7836 */ /* 0x000fe40000000000 */
[----:B------:R-:W-:Y:S02]  /*27c0*/  IMAD R130, R2, R5, R130 ;  /* 0x0000000502827224 */ /* 0x000fe400078e0282 */
[--C-:B------:R-:W-:Y:S01]  /*27d0*/  @!P1 IMAD.IADD R126, R126, 0x1, -R2.reuse ;  /* 0x000000017e7e9824 */ /* 0x100fe200078e0a02 */
[----:B------:R-:W-:Y:S01]  /*27e0*/  IABS R134, R13 ;  /* 0x0000000d00867213 */ /* 0x000fe20000000000 */
[----:B------:R-:W-:Y:S01]  /*27f0*/  IMAD.MOV R7, RZ, RZ, -R7 ;  /* 0x000000ffff077224 */ /* 0x000fe200078e0a07 */
[----:B------:R-:W-:Y:S01]  /*2800*/  ISETP.GE.AND P1, PT, R13, RZ, PT ;  /* 0x000000ff0d00720c */ /* 0x000fe20003f26270 */
[----:B------:R-:W-:Y:S01]  /*2810*/  @!P4 IMAD.IADD R128, R128, 0x1, -R2 ;  /* 0x000000018080c824 */ /* 0x000fe200078e0a02 */
[----:B------:R-:W-:Y:S01]  /*2820*/  IADD3 R13, PT, PT, R35, 0x2b, RZ ;  /* 0x0000002b230d7810 */ /* 0x000fe20007ffe0ff */
[----:B------:R-:W-:Y:S01]  /*2830*/  @!P2 IMAD.MOV R126, RZ, RZ, -R126 ;  /* 0x000000ffff7ea224 */ /* 0x000fe200078e0a7e */
[C---:B------:R-:W-:Y:S01]  /*2840*/  ISETP.GT.U32.AND P2, PT, R2.reuse, R130, PT ;  /* 0x000000820200720c */ /* 0x040fe20003f44070 */
[C---:B------:R-:W-:Y:S01]  /*2850*/  IMAD R132, R2.reuse, R7, R132 ;  /* 0x0000000702847224 */ /* 0x040fe200078e0284 */
[----:B------:R-:W-:Y:S01]  /*2860*/  ISETP.GT.U32.AND P4, PT, R2, R128, PT ;  /* 0x000000800200720c */ /* 0x000fe20003f84070 */
[----:B------:R-:W-:Y:S01]  /*2870*/  IMAD.HI.U32 R9, R3, R134, RZ ;  /* 0x0000008603097227 */ /* 0x000fe200078e00ff */
[----:B------:R-:W-:-:S03]  /*2880*/  IABS R138, R13 ;  /* 0x0000000d008a7213 */ /* 0x000fc60000000000 */
[----:B------:R-:W-:Y:S02]  /*2890*/  IMAD.MOV R9, RZ, RZ, -R9 ;  /* 0x000000ffff097224 */ /* 0x000fe400078e0a09 */
[C---:B------:R-:W-:Y:S02]  /*28a0*/  VIADD R5, R35.reuse, 0x2a ;  /* 0x0000002a23057836 */ /* 0x040fe40000000000 */
[----:B------:R-:W-:Y:S02]  /*28b0*/  IMAD R134, R2, R9, R134 ;  /* 0x0000000902867224 */ /* 0x000fe400078e0286 */
[----:B------:R-:W-:Y:S01]  /*28c0*/  @!P2 IMAD.IADD R130, R130, 0x1, -R2 ;  /* 0x000000018282a824 */ /* 0x000fe200078e0a02 */
[----:B------:R-:W-:Y:S01]  /*28d0*/  IABS R136, R5 ;  /* 0x0000000500887213 */ /* 0x000fe20000000000 */
[----:B------:R-:W-:Y:S01]  /*28e0*/  @!P5 IMAD.MOV R124, RZ, RZ, -R124 ;  /* 0x000000ffff7cd224 */ /* 0x000fe200078e0a7c */
[----:B------:R-:W-:Y:S01]  /*28f0*/  @!P4 IADD3 R128, PT, PT, R128, -R2, RZ ;  /* 0x800000028080c210 */ /* 0x000fe20007ffe0ff */
[C---:B------:R-:W-:Y:S01]  /*2900*/  VIADD R18, R35.reuse, 0x2e ;  /* 0x0000002e23127836 */ /* 0x040fe20000000000 */
[C---:B------:R-:W-:Y:S01]  /*2910*/  ISETP.GT.U32.AND P2, PT, R2.reuse, R130, PT ;  /* 0x000000820200720c */ /* 0x040fe20003f44070 */
[----:B------:R-:W-:Y:S01]  /*2920*/  VIADD R15, R35, 0x2c ;  /* 0x0000002c230f7836 */ /* 0x000fe20000000000 */
[----:B------:R-:W-:Y:S01]  /*2930*/  ISETP.GE.AND P4, PT, R5, RZ, PT ;  /* 0x000000ff0500720c */ /* 0x000fe20003f86270 */
[----:B------:R-:W-:Y:S01]  /*2940*/  @!P6 IMAD.MOV R128, RZ, RZ, -R128 ;  /* 0x000000ffff80e224 */ /* 0x000fe200078e0a80 */
[----:B------:R-:W-:Y:S01]  /*2950*/  ISETP.GT.U32.AND P6, PT, R2, R132, PT ;  /* 0x000000840200720c */ /* 0x000fe20003fc4070 */
[----:B------:R-:W-:Y:S01]  /*2960*/  IMAD.HI.U32 R5, R3, R136, RZ ;  /* 0x0000008803057227 */ /* 0x000fe200078e00ff */
[----:B------:R-:W-:-:S02]  /*2970*/  ISETP.GE.AND P5, PT, R11, RZ, PT ;  /* 0x000000ff0b00720c */ /* 0x000fc40003fa6270 */
[----:B------:R-:W-:Y:S01]  /*2980*/  IABS R144, R18 ;  /* 0x0000001200907213 */ /* 0x000fe20000000000 */
[----:B------:R-:W-:Y:S01]  /*2990*/  IMAD.MOV R11, RZ, RZ, -R5 ;  /* 0x000000ffff0b7224 */ /* 0x000fe200078e0a05 */
[----:B------:R-:W-:Y:S01]  /*29a0*/  IABS R140, R15 ;  /* 0x0000000f008c7213 */ /* 0x000fe20000000000 */
[----:B------:R-:W-:-:S04]  /*29b0*/  IMAD.HI.U32 R5, R3, R138, RZ ;  /* 0x0000008a03057227 */ /* 0x000fc800078e00ff */
[--C-:B------:R-:W-:Y:S01]  /*29c0*/  @!P2 IMAD.IADD R130, R130, 0x1, -R2.reuse ;  /* 0x000000018282a824 */ /* 0x100fe200078e0a02 */
[----:B------:R-:W-:Y:S01]  /*29d0*/  ISETP.GT.U32.AND P2, PT, R2, R134, PT ;  /* 0x000000860200720c */ /* 0x000fe20003f44070 */
[----:B------:R-:W-:Y:S02]  /*29e0*/  @!P6 IMAD.IADD R132, R132, 0x1, -R2 ;  /* 0x000000018484e824 */ /* 0x000fe400078e0a02 */
[----:B------:R-:W-:Y:S01]  /*29f0*/  IMAD R136, R2, R11, R136 ;  /* 0x0000000b02887224 */ /* 0x000fe200078e0288 */
[----:B------:R-:W-:Y:S01]  /*2a00*/  @!P3 IADD3 R130, PT, PT, -R130, RZ, RZ ;  /* 0x000000ff8282b210 */ /* 0x000fe20007ffe1ff */
[----:B------:R-:W-:Y:S01]  /*2a10*/  IMAD.HI.U32 R9, R3, R142, RZ ;  /* 0x0000008e03097227 */ /* 0x000fe200078e00ff */
[----:B------:R-:W-:-:S03]  /*2a20*/  ISETP.GT.U32.AND P6, PT, R2, R132, PT ;  /* 0x000000840200720c */ /* 0x000fc60003fc4070 */
[----:B------:R-:W-:-:S04]  /*2a30*/  IMAD.HI.U32 R11, R3, R144, RZ ;  /* 0x00000090030b7227 */ /* 0x000fc800078e00ff */
[--C-:B------:R-:W-:Y:S02]  /*2a40*/  @!P2 IMAD.IADD R134, R134, 0x1, -R2.reuse ;  /* 0x000000018686a824 */ /* 0x100fe400078e0a02 */
[----:B------:R-:W-:Y:S02]  /*2a50*/  IMAD.MOV R5, RZ, RZ, -R5 ;  /* 0x000000ffff057224 */ /* 0x000fe400078e0a05 */
[----:B------:R-:W-:Y:S01]  /*2a60*/  IMAD.MOV R9, RZ, RZ, -R9 ;  /* 0x000000ffff097224 */ /* 0x000fe200078e0a09 */
[----:B------:R-:W-:Y:S01]  /*2a70*/  ISETP.GT.U32.AND P2, PT, R2, R134, PT ;  /* 0x000000860200720c */ /* 0x000fe20003f44070 */
[----:B------:R-:W-:Y:S01]  /*2a80*/  @!P6 IMAD.IADD R132, R132, 0x1, -R2 ;  /* 0x000000018484e824 */ /* 0x000fe200078e0a02 */
[----:B------:R-:W-:Y:S01]  /*2a90*/  ISETP.GT.U32.AND P6, PT, R2, R136, PT ;  /* 0x000000880200720c */ /* 0x000fe20003fc4070 */
[----:B------:R-:W-:-:S04]  /*2aa0*/  IMAD.HI.U32 R7, R3, R140, RZ ;  /* 0x0000008c03077227 */ /* 0x000fc800078e00ff */
[----:B------:R-:W-:Y:S01]  /*2ab0*/  IMAD.MOV R11, RZ, RZ, -R11 ;  /* 0x000000ffff0b7224 */ /* 0x000fe200078e0a0b */
[----:B------:R-:W-:Y:S01]  /*2ac0*/  IADD3 R7, PT, PT, -R7, RZ, RZ ;  /* 0x000000ff07077210 */ /* 0x000fe20007ffe1ff */
[C---:B------:R-:W-:Y:S02]  /*2ad0*/  IMAD R138, R2.reuse, R5, R138 ;  /* 0x00000005028a7224 */ /* 0x040fe400078e028a */
[C---:B------:R-:W-:Y:S02]  /*2ae0*/  IMAD R142, R2.reuse, R9, R142 ;  /* 0x00000009028e7224 */ /* 0x040fe400078e028e */
[C---:B------:R-:W-:Y:S01]  /*2af0*/  IMAD R144, R2.reuse, R11, R144 ;  /* 0x0000000b02907224 */ /* 0x040fe200078e0290 */
[----:B------:R-:W-:Y:S01]  /*2b00*/  ISETP.GT.U32.AND P3, PT, R2, R138, PT ;  /* 0x0000008a0200720c */ /* 0x000fe20003f64070 */
[--C-:B------:R-:W-:Y:S01]  /*2b10*/  @!P2 IMAD.IADD R134, R134, 0x1, -R2.reuse ;  /* 0x000000018686a824 */ /* 0x100fe200078e0a02 */
[----:B------:R-:W-:Y:S01]  /*2b20*/  ISETP.GT.U32.AND P2, PT, R2, R142, PT ;  /* 0x0000008e0200720c */ /* 0x000fe20003f44070 */
[----:B------:R-:W-:Y:S01]  /*2b30*/  @!P6 IMAD.IADD R136, R136, 0x1, -R2 ;  /* 0x000000018888e824 */ /* 0x000fe200078e0a02 */
[C---:B------:R-:W-:Y:S01]  /*2b40*/  ISETP.GT.U32.AND P6, PT, R2.reuse, R144, PT ;  /* 0x000000900200720c */ /* 0x040fe20003fc4070 */
[----:B------:R-:W-:-:S02]  /*2b50*/  IMAD R140, R2, R7, R140 ;  /* 0x00000007028c7224 */ /* 0x000fc400078e028c */
[----:B------:R-:W-:Y:S02]  /*2b60*/  @!P5 IMAD.MOV R132, RZ, RZ, -R132 ;  /* 0x000000ffff84d224 */ /* 0x000fe400078e0a84 */
[----:B------:R-:W-:Y:S01]  /*2b70*/  VIADD R11, R35, 0x31 ;  /* 0x00000031230b7836 */ /* 0x000fe20000000000 */
[----:B------:R-:W-:Y:S01]  /*2b80*/  ISETP.GT.U32.AND P5, PT, R2, R140, PT ;  /* 0x0000008c0200720c */ /* 0x000fe20003fa4070 */
[----:B------:R-:W-:-:S03]  /*2b90*/  IMAD.HI.U32 R5, R3, R148, RZ ;  /* 0x0000009403057227 */ /* 0x000fc600078e00ff */
[----:B------:R-:W-:Y:S01]  /*2ba0*/  IABS R146, R11 ;  /* 0x0000000b00927213 */ /* 0x000fe20000000000 */
[--C-:B------:R-:W-:Y:S01]  /*2bb0*/  @!P3 IMAD.IADD R138, R138, 0x1, -R2.reuse ;  /* 0x000000018a8ab824 */ /* 0x100fe200078e0a02 */
[----:B------:R-:W-:Y:S01]  /*2bc0*/  @!P2 IADD3 R142, PT, PT, R142, -R2, RZ ;  /* 0x800000028e8ea210 */ /* 0x000fe20007ffe0ff */
[----:B------:R-:W-:Y:S01]  /*2bd0*/  @!P6 IMAD.IADD R144, R144, 0x1, -R2 ;  /* 0x000000019090e824 */ /* 0x000fe200078e0a02 */
[C---:B------:R-:W-:Y:S01]  /*2be0*/  ISETP.GT.U32.AND P3, PT, R2.reuse, R136, PT ;  /* 0x000000880200720c */ /* 0x040fe20003f64070 */
[----:B------:R-:W-:Y:S01]  /*2bf0*/  IMAD.MOV R9, RZ, RZ, -R5 ;  /* 0x000000ffff097224 */ /* 0x000fe200078e0a05 */
[----:B------:R-:W-:Y:S01]  /*2c00*/  ISETP.GT.U32.AND P6, PT, R2, R142, PT ;  /* 0x0000008e0200720c */ /* 0x000fe20003fc4070 */
[----:B------:R-:W-:-:S04]  /*2c10*/  IMAD.HI.U32 R5, R3, R146, RZ ;  /* 0x0000009203057227 */ /* 0x000fc800078e00ff */
[----:B------:R-:W-:Y:S01]  /*2c20*/  @!P5 IMAD.IADD R140, R140, 0x1, -R2 ;  /* 0x000000018c8cd824 */ /* 0x000fe200078e0a02 */
[C---:B------:R-:W-:Y:S01]  /*2c30*/  ISETP.GT.U32.AND P5, PT, R2.reuse, R138, PT ;  /* 0x0000008a0200720c */ /* 0x040fe20003fa4070 */
[----:B------:R-:W-:Y:S02]  /*2c40*/  IMAD.MOV R5, RZ, RZ, -R5 ;  /* 0x000000ffff057224 */ /* 0x000fe400078e0a05 */
[C---:B------:R-:W-:Y:S01]  /*2c50*/  IMAD R148, R2.reuse, R9, R148 ;  /* 0x0000000902947224 */ /* 0x040fe200078e0294 */
[C---:B------:R-:W-:Y:S01]  /*2c60*/  ISETP.GT.U32.AND P2, PT, R2.reuse, R140, PT ;  /* 0x0000008c0200720c */ /* 0x040fe20003f44070 */
[----:B------:R-:W-:Y:S01]  /*2c70*/  IMAD R146, R2, R5, R146 ;  /* 0x0000000502927224 */ /* 0x000fe200078e0292 */
[----:B------:R-:W-:Y:S01]  /*2c80*/  IADD3 R9, PT, PT, R35, 0x32, RZ ;  /* 0x0000003223097810 */ /* 0x000fe20007ffe0ff */
[--C-:B------:R-:W-:Y:S01]  /*2c90*/  @!P3 IMAD.IADD R136, R136, 0x1, -R2.reuse ;  /* 0x000000018888b824 */ /* 0x100fe200078e0a02 */
[----:B------:R-:W-:Y:S01]  /*2ca0*/  ISETP.GT.U32.AND P3, PT, R2, R148, PT ;  /* 0x000000940200720c */ /* 0x000fe20003f64070 */
[----:B------:R-:W-:Y:S01]  /*2cb0*/  @!P6 IMAD.IADD R142, R142, 0x1, -R2 ;  /* 0x000000018e8ee824 */ /* 0x000fe200078e0a02 */
[----:B------:R-:W-:Y:S01]  /*2cc0*/  ISETP.GT.U32.AND P6, PT, R2, R146, PT ;  /* 0x000000920200720c */ /* 0x000fe20003fc4070 */
[----:B------:R-:W-:Y:S01]  /*2cd0*/  IMAD.HI.U32 R7, R3, R150, RZ ;  /* 0x0000009603077227 */ /* 0x000fe200078e00ff */
[----:B------:R-:W-:-:S03]  /*2ce0*/  IABS R152, R9 ;  /* 0x0000000900987213 */ /* 0x000fc60000000000 */
[----:B------:R-:W-:Y:S01]  /*2cf0*/  @!P1 IMAD.MOV R134, RZ, RZ, -R134 ;  /* 0x000000ffff869224 */ /* 0x000fe200078e0a86 */
[----:B------:R-:W-:Y:S01]  /*2d00*/  ISETP.GT.U32.AND P1, PT, R2, R144, PT ;  /* 0x000000900200720c */ /* 0x000fe20003f24070 */
[----:B------:R-:W-:Y:S01]  /*2d10*/  IMAD.MOV R7, RZ, RZ, -R7 ;  /* 0x000000ffff077224 */ /* 0x000fe200078e0a07 */
[-C--:B------:R-:W-:Y:S01]  /*2d20*/  @!P2 IADD3 R140, PT, PT, R140, -R2.reuse, RZ ;  /* 0x800000028c8ca210 */ /* 0x080fe20007ffe0ff */
[----:B------:R-:W-:Y:S01]  /*2d30*/  @!P5 IMAD.IADD R138, R138, 0x1, -R2 ;  /* 0x000000018a8ad824 */ /* 0x000fe200078e0a02 */
[----:B------:R-:W-:Y:S01]  /*2d40*/  ISETP.GE.AND P2, PT, R13, RZ, PT ;  /* 0x000000ff0d00720c */ /* 0x000fe20003f46270 */
[----:B------:R-:W-:Y:S01]  /*2d50*/  IMAD R150, R2, R7, R150 ;  /* 0x0000000702967224 */ /* 0x000fe200078e0296 */
[----:B------:R-:W-:Y:S01]  /*2d60*/  @!P3 IADD3 R148, PT, PT, R148, -R2, RZ ;  /* 0x800000029494b210 */ /* 0x000fe20007ffe0ff */
[----:B------:R-:W-:Y:S01]  /*2d70*/  @!P6 IMAD.IADD R146, R146, 0x1, -R2 ;  /* 0x000000019292e824 */ /* 0x000fe200078e0a02 */
[----:B------:R-:W-:Y:S01]  /*2d80*/  ISETP.GE.AND P3, PT, R17, RZ, PT ;  /* 0x000000ff1100720c */ /* 0x000fe20003f66270 */
[----:B------:R-:W-:Y:S01]  /*2d90*/  IMAD.HI.U32 R5, R3, R152, RZ ;  /* 0x0000009803057227 */ /* 0x000fe200078e00ff */
[----:B------:R-:W-:-:S02]  /*2da0*/  ISETP.GT.U32.AND P6, PT, R2, R148, PT ;  /* 0x000000940200720c */ /* 0x000fc40003fc4070 */
[----:B------:R-:W-:Y:S01]  /*2db0*/  ISETP.GT.U32.AND P5, PT, R2, R150, PT ;  /* 0x000000960200720c */ /* 0x000fe20003fa4070 */
[----:B------:R-:W-:Y:S02]  /*2dc0*/  VIADD R7, R35, 0x33 ;  /* 0x0000003323077836 */ /* 0x000fe40000000000 */
[----:B------:R-:W-:Y:S01]  /*2dd0*/  @!P1 IMAD.IADD R144, R144, 0x1, -R2 ;  /* 0x0000000190909824 */ /* 0x000fe200078e0a02 */
[----:B------:R-:W-:Y:S01]  /*2de0*/  ISETP.GE.AND P1, PT, R15, RZ, PT ;  /* 0x000000ff0f00720c */ /* 0x000fe20003f26270 */
[----:B------:R-:W-:Y:S01]  /*2df0*/  IMAD.MOV R5, RZ, RZ, -R5 ;  /* 0x000000ffff057224 */ /* 0x000fe200078e0a05 */
[----:B------:R-:W-:Y:S01]  /*2e00*/  IABS R154, R7 ;  /* 0x00000007009a7213 */ /* 0x000fe20000000000 */
[----:B------:R-:W-:Y:S01]  /*2e10*/  @!P2 IMAD.MOV R138, RZ, RZ, -R138 ;  /* 0x000000ffff8aa224 */ /* 0x000fe200078e0a8a */
[C---:B------:R-:W-:Y:S01]  /*2e20*/  ISETP.GT.U32.AND P2, PT, R2.reuse, R146, PT ;  /* 0x000000920200720c */ /* 0x040fe20003f44070 */
[----:B------:R-:W-:Y:S02]  /*2e30*/  IMAD R152, R2, R5, R152 ;  /* 0x0000000502987224 */ /* 0x000fe400078e0298 */
[----:B------:R-:W-:Y:S01]  /*2e40*/  @!P6 IMAD.IADD R148, R148, 0x1, -R2 ;  /* 0x000000019494e824 */ /* 0x000fe200078e0a02 */
[----:B------:R-:W-:Y:S01]  /*2e50*/  ISETP.GE.AND P6, PT, R11, RZ, PT ;  /* 0x000000ff0b00720c */ /* 0x000fe20003fc6270 */
[----:B------:R-:W-:-:S04]  /*2e60*/  IMAD.HI.U32 R5, R3, R154, RZ ;  /* 0x0000009a03057227 */ /* 0x000fc800078e00ff */
[----:B------:R-:W-:Y:S01]  /*2e70*/  @!P3 IMAD.MOV R142, RZ, RZ, -R142 ;  /* 0x000000ffff8eb224 */ /* 0x000fe200078e0a8e */
[----:B------:R-:W-:Y:S01]  /*2e80*/  ISETP.GT.U32.AND P3, PT, R2, R152, PT ;  /* 0x000000980200720c */ /* 0x000fe20003f64070 */
[----:B------:R-:W-:Y:S01]  /*2e90*/  IMAD.MOV R5, RZ, RZ, -R5 ;  /* 0x000000ffff057224 */ /* 0x000fe200078e0a05 */
[----:B------:R-:W-:Y:S01]  /*2ea0*/  @!P1 IADD3 R140, PT, PT, -R140, RZ, RZ ;  /* 0x000000ff8c8c9210 */ /* 0x000fe20007ffe1ff */
[--C-:B------:R-:W-:Y:S01]  /*2eb0*/  @!P5 IMAD.IADD R150, R150, 0x1, -R2.reuse ;  /* 0x000000019696d824 */ /* 0x100fe200078e0a02 */
[----:B------:R-:W-:Y:S01]  /*2ec0*/  ISETP.GE.AND P5, PT, R18, RZ, PT ;  /* 0x000000ff1200720c */ /* 0x000fe20003fa6270 */
[----:B------:R-:W-:Y:S01]  /*2ed0*/  @!P2 IMAD.IADD R146, R146, 0x1, -R2 ;  /* 0x000000019292a824 */ /* 0x000fe200078e0a02 */
[----:B------:R-:W-:Y:S01]  /*2ee0*/  ISETP.GE.AND P1, PT, R19, RZ, PT ;  /* 0x000000ff1300720c */ /* 0x000fe20003f26270 */
[C---:B------:R-:W-:Y:S01]  /*2ef0*/  IMAD R154, R2.reuse, R5, R154 ;  /* 0x00000005029a7224 */ /* 0x040fe200078e029a */
[----:B------:R-:W-:Y:S01]  /*2f00*/  ISETP.GE.AND P2, PT, R7, RZ, PT ;  /* 0x000000ff0700720c */ /* 0x000fe20003f46270 */
[----:B------:R-:W-:Y:S01]  /*2f10*/  @!P4 IMAD.MOV R136, RZ, RZ, -R136 ;  /* 0x000000ffff88c224 */ /* 0x000fe200078e0a88 */
[----:B------:R-:W-:Y:S01]  /*2f20*/  ISETP.GT.U32.AND P4, PT, R2, R150, PT ;  /* 0x000000960200720c */ /* 0x000fe20003f84070 */
[C---:B------:R-:W-:Y:S01]  /*2f30*/  VIADD R5, R35.reuse, 0x34 ;  /* 0x0000003423057836 */ /* 0x040fe20000000000 */
[----:B------:R-:W-:Y:S01]  /*2f40*/  @!P6 IADD3 R146, PT, PT, -R146, RZ, RZ ;  /* 0x000000ff9292e210 */ /* 0x000fe20007ffe1ff */
[----:B------:R-:W-:Y:S01]  /*2f50*/  @!P3 IMAD.IADD R152, R152, 0x1, -R2 ;  /* 0x000000019898b824 */ /* 0x000fe200078e0a02 */
[C---:B------:R-:W-:Y:S01]  /*2f60*/  ISETP.GT.U32.AND P6, PT, R2.reuse, R154, PT ;  /* 0x0000009a0200720c */ /* 0x040fe20003fc4070 */
[C---:B------:R-:W-:Y:S01]  /*2f70*/  VIADD R7, R35.reuse, 0x35 ;  /* 0x0000003523077836 */ /* 0x040fe20000000000 */
[----:B------:R-:W-:Y:S01]  /*2f80*/  IABS R160, R5 ;  /* 0x0000000500a07213 */ /* 0x000fe20000000000 */
[----:B------:R-:W-:Y:S01]  /*2f90*/  @!P5 IMAD.MOV R144, RZ, RZ, -R144 ;  /* 0x000000ffff90d224 */ /* 0x000fe200078e0a90 */
[----:B------:R-:W-:Y:S01]  /*2fa0*/  ISETP.GT.U32.AND P3, PT, R2, R152, PT ;  /* 0x000000980200720c */ /* 0x000fe20003f64070 */
[----:B------:R-:W-:Y:S01]  /*2fb0*/  @!P1 IMAD.MOV R148, RZ, RZ, -R148 ;  /* 0x000000ffff949224 */ /* 0x000fe200078e0a94 */
[----:B------:R-:W-:Y:S01]  /*2fc0*/  ISETP.GE.AND P5, PT, R20, RZ, PT ;  /* 0x000000ff1400720c */ /* 0x000fe20003fa6270 */
[----:B------:R-:W-:Y:S01]  /*2fd0*/  VIADD R15, R35, 0x38 ;  /* 0x00000038230f7836 */ /* 0x000fe20000000000 */
[----:B------:R-:W-:Y:S01]  /*2fe0*/  ISETP.GE.AND P1, PT, R5, RZ, PT ;  /* 0x000000ff0500720c */ /* 0x000fe20003f26270 */
[----:B------:R-:W-:Y:S01]  /*2ff0*/  IMAD.HI.U32 R5, R3, R160, RZ ;  /* 0x000000a003057227 */ /* 0x000fe200078e00ff */
[----:B------:R-:W-:-:S02]  /*3000*/  @!P4 IADD3 R150, PT, PT, R150, -R2, RZ ;  /* 0x800000029696c210 */ /* 0x000fc40007ffe0ff */
[----:B------:R-:W-:Y:S01]  /*3010*/  ISETP.GE.AND P4, PT, R9, RZ, PT ;  /* 0x000000ff0900720c */ /* 0x000fe20003f86270 */
[--C-:B------:R-:W-:Y:S01]  /*3020*/  @!P6 IMAD.IADD R154, R154, 0x1, -R2.reuse ;  /* 0x000000019a9ae824 */ /* 0x100fe200078e0a02 */
[----:B------:R-:W-:Y:S01]  /*3030*/  IABS R156, R7 ;  /* 0x00000007009c7213 */ /* 0x000fe20000000000 */
[----:B------:R-:W-:Y:S01]  /*3040*/  IMAD.MOV R5, RZ, RZ, -R5 ;  /* 0x000000ffff057224 */ /* 0x000fe200078e0a05 */
[----:B------:R-:W-:Y:S01]  /*3050*/  IADD3 R9, PT, PT, R35, 0x36, RZ ;  /* 0x0000003623097810 */ /* 0x000fe20007ffe0ff */
[----:B------:R-:W-:Y:S01]  /*3060*/  @!P3 IMAD.IADD R152, R152, 0x1, -R2 ;  /* 0x000000019898b824 */ /* 0x000fe200078e0a02 */
[C---:B------:R-:W-:Y:S01]  /*3070*/  ISETP.GT.U32.AND P6, PT, R2.reuse, R154, PT ;  /* 0x0000009a0200720c */ /* 0x040fe20003fc4070 */
[----:B------:R-:W-:Y:S01]  /*3080*/  IMAD R160, R2, R5, R160 ;  /* 0x0000000502a07224 */ /* 0x000fe200078e02a0 */
[----:B------:R-:W-:Y:S01]  /*3090*/  IABS R158, R9 ;  /* 0x00000009009e7213 */ /* 0x000fe20000000000 */
[----:B------:R-:W-:Y:S01]  /*30a0*/  IMAD.HI.U32 R5, R3, R156, RZ ;  /* 0x0000009c03057227 */ /* 0x000fe200078e00ff */
[----:B------:R-:W-:-:S02]  /*30b0*/  IABS R170, R15 ;  /* 0x0000000f00aa7213 */ /* 0x000fc40000000000 */
[----:B------:R-:W-:Y:S01]  /*30c0*/  ISETP.GE.AND P3, PT, R9, RZ, PT ;  /* 0x000000ff0900720c */ /* 0x000fe20003f66270 */
[----:B------:R-:W-:Y:S01]  /*30d0*/  @!P5 IMAD.MOV R150, RZ, RZ, -R150 ;  /* 0x000000ffff96d224 */ /* 0x000fe200078e0a96 */
[----:B------:R-:W-:Y:S01]  /*30e0*/  ISETP.GE.AND P5, PT, R7, RZ, PT ;  /* 0x000000ff0700720c */ /* 0x000fe20003fa6270 */
[----:B------:R-:W-:Y:S02]  /*30f0*/  IMAD.MOV R5, RZ, RZ, -R5 ;  /* 0x000000ffff057224 */ /* 0x000fe400078e0a05 */
[----:B------:R-:W-:Y:S02]  /*3100*/  IMAD.HI.U32 R7, R3, R158, RZ ;  /* 0x0000009e03077227 */ /* 0x000fe400078e00ff */
[----:B------:R-:W-:Y:S02]  /*3110*/  @!P6 IADD3 R154, PT, PT, R154, -R2, RZ ;  /* 0x800000029a9ae210 */ /* 0x000fe40007ffe0ff */
[----:B------:R-:W-:Y:S01]  /*3120*/  @!P4 IMAD.MOV R152, RZ, RZ, -R152 ;  /* 0x000000ffff98c224 */ /* 0x000fe200078e0a98 */
[C---:B------:R-:W-:Y:S01]  /*3130*/  ISETP.GT.U32.AND P4, PT, R2.reuse, R160, PT ;  /* 0x000000a00200720c */ /* 0x040fe20003f84070 */
[----:B------:R-:W-:Y:S01]  /*3140*/  IMAD R156, R2, R5, R156 ;  /* 0x00000005029c7224 */ /* 0x000fe200078e029c */
[----:B------:R-:W-:Y:S01]  /*3150*/  IADD3 R7, PT, PT, -R7, RZ, RZ ;  /* 0x000000ff07077210 */ /* 0x000fe20007ffe1ff */
[----:B------:R-:W-:-:S02]  /*3160*/  VIADD R13, R35, 0x37 ;  /* 0x00000037230d7836 */ /* 0x000fc40000000000 */
[C---:B------:R-:W-:Y:S01]  /*3170*/  IMAD.HI.U32 R11, R3.reuse, R170, RZ ;  /* 0x000000aa030b7227 */ /* 0x040fe200078e00ff */
[C---:B------:R-:W-:Y:S02]  /*3180*/  ISETP.GT.U32.AND P6, PT, R2.reuse, R156, PT ;  /* 0x0000009c0200720c */ /* 0x040fe40003fc4070 */
[----:B------:R-:W-:Y:S01]  /*3190*/  IABS R162, R13 ;  /* 0x0000000d00a27213 */ /* 0x000fe20000000000 */
[----:B------:R-:W-:Y:S02]  /*31a0*/  IMAD R158, R2, R7, R158 ;  /* 0x00000007029e7224 */ /* 0x000fe400078e029e */
[----:B------:R-:W-:Y:S02]  /*31b0*/  IMAD.MOV R11, RZ, RZ, -R11 ;  /* 0x000000ffff0b7224 */ /* 0x000fe400078e0a0b */
[----:B------:R-:W-:Y:S01]  /*31c0*/  @!P4 IADD3 R160, PT, PT, R160, -R2, RZ ;  /* 0x80000002a0a0c210 */ /* 0x000fe20007ffe0ff */
[----:B------:R-:W-:Y:S01]  /*31d0*/  IMAD.HI.U32 R9, R3, R162, RZ ;  /* 0x000000a203097227 */ /* 0x000fe200078e00ff */
[----:B------:R-:W-:-:S03]  /*31e0*/  ISETP.GT.U32.AND P4, PT, R2, R158, PT ;  /* 0x0000009e0200720c */ /* 0x000fc60003f84070 */
[----:B------:R-:W-:Y:S02]  /*31f0*/  IMAD R170, R2, R11, R170 ;  /* 0x0000000b02aa7224 */ /* 0x000fe400078e02aa */
[--C-:B------:R-:W-:Y:S01]  /*3200*/  @!P6 IMAD.IADD R156, R156, 0x1, -R2.reuse ;  /* 0x000000019c9ce824 */ /* 0x100fe200078e0a02 */
[----:B------:R-:W-:Y:S01]  /*3210*/  ISETP.GT.U32.AND P6, PT, R2, R160, PT ;  /* 0x000000a00200720c */ /* 0x000fe20003fc4070 */
[C---:B------:R-:W-:Y:S02]  /*3220*/  VIADD R11, R35.reuse, 0x39 ;  /* 0x00000039230b7836 */ /* 0x040fe40000000000 */
[----:B------:R-:W-:Y:S02]  /*3230*/  IMAD.MOV R9, RZ, RZ, -R9 ;  /* 0x000000ffff097224 */ /* 0x000fe400078e0a09 */
[----:B------:R-:W-:Y:S01]  /*3240*/  VIADD R17, R35, 0x3a ;  /* 0x0000003a23117836 */ /* 0x000fe20000000000 */
[----:B------:R-:W-:Y:S01]  /*3250*/  IABS R164, R11 ;  /* 0x0000000b00a47213 */ /* 0x000fe20000000000 */
[----:B------:R-:W-:-:S02]  /*3260*/  @!P4 IMAD.IADD R158, R158, 0x1, -R2 ;  /* 0x000000019e9ec824 */ /* 0x000fc400078e0a02 */
[C---:B------:R-:W-:Y:S01]  /*3270*/  IMAD R162, R2.reuse, R9, R162 ;  /* 0x0000000902a27224 */ /* 0x040fe200078e02a2 */
[----:B------:R-:W-:Y:S01]  /*3280*/  IABS R166, R17 ;  /* 0x0000001100a67213 */ /* 0x000fe20000000000 */
[----:B------:R-:W-:Y:S01]  /*3290*/  IMAD.HI.U32 R5, R3, R164, RZ ;  /* 0x000000a403057227 */ /* 0x000fe200078e00ff */
[----:B------:R-:W-:-:S03]  /*32a0*/  ISETP.GT.U32.AND P4, PT, R2, R158, PT ;  /* 0x0000009e0200720c */ /* 0x000fc60003f84070 */
[----:B------:R-:W-:Y:S01]  /*32b0*/  @!P6 IMAD.IADD R160, R160, 0x1, -R2 ;  /* 0x00000001a0a0e824 */ /* 0x000fe200078e0a02 */
[----:B------:R-:W-:Y:S01]  /*32c0*/  ISETP.GT.U32.AND P6, PT, R2, R162, PT ;  /* 0x000000a20200720c */ /* 0x000fe20003fc4070 */
[----:B------:R-:W-:Y:S01]  /*32d0*/  VIADD R18, R35, 0x3b ;  /* 0x0000003b23127836 */ /* 0x000fe20000000000 */
[----:B------:R-:W-:Y:S01]  /*32e0*/  IADD3 R5, PT, PT, -R5, RZ, RZ ;  /* 0x000000ff05057210 */ /* 0x000fe20007ffe1ff */
[----:B------:R-:W-:Y:S01]  /*32f0*/  IMAD.HI.U32 R7, R3, R166, RZ ;  /* 0x000000a603077227 */ /* 0x000fe200078e00ff */
[----:B------:R-:W-:Y:S02]  /*3300*/  @!P1 IADD3 R160, PT, PT, -R160, RZ, RZ ;  /* 0x000000ffa0a09210 */ /* 0x000fe40007ffe1ff */
[----:B------:R-:W-:Y:S01]  /*3310*/  IABS R168, R18 ;  /* 0x0000001200a87213 */ /* 0x000fe20000000000 */
[----:B------:R-:W-:Y:S02]  /*3320*/  IMAD.MOV R7, RZ, RZ, -R7 ;  /* 0x000000ffff077224 */ /* 0x000fe400078e0a07 */
[----:B------:R-:W-:Y:S01]  /*3330*/  IMAD R164, R2, R5, R164 ;  /* 0x0000000502a47224 */ /* 0x000fe200078e02a4 */
[----:B------:R-:W-:Y:S01]  /*3340*/  @!P4 IADD3 R158, PT, PT, R158, -R2, RZ ;  /* 0x800000029e9ec210 */ /* 0x000fe20007ffe0ff */
[----:B------:R-:W-:-:S02]  /*3350*/  VIADD R20, R35, 0x3d ;  /* 0x0000003d23147836 */ /* 0x000fc40000000000 */
[C---:B------:R-:W-:Y:S01]  /*3360*/  IMAD R166, R2.reuse, R7, R166 ;  /* 0x0000000702a67224 */ /* 0x040fe200078e02a6 */
[----:B------:R-:W-:Y:S01]  /*3370*/  ISETP.GT.U32.AND P4, PT, R2, R164, PT ;  /* 0x000000a40200720c */ /* 0x000fe20003f84070 */
[----:B------:R-:W-:Y:S01]  /*3380*/  IMAD.HI.U32 R5, R3, R168, RZ ;  /* 0x000000a803057227 */ /* 0x000fe200078e00ff */
[----:B------:R-:W-:Y:S02]  /*3390*/  @!P6 IADD3 R162, PT, PT, R162, -R2, RZ ;  /* 0x80000002a2a2e210 */ /* 0x000fe40007ffe0ff */
[----:B------:R-:W-:Y:S01]  /*33a0*/  IABS R174, R20 ;  /* 0x0000001400ae7213 */ /* 0x000fe20000000000 */
[----:B------:R-:W-:Y:S01]  /*33b0*/  @!P2 IMAD.MOV R154, RZ, RZ, -R154 ;  /* 0x000000ffff9aa224 */ /* 0x000fe200078e0a9a */
[C---:B------:R-:W-:Y:S01]  /*33c0*/  ISETP.GT.U32.AND P2, PT, R2.reuse, R156, PT ;  /* 0x0000009c0200720c */ /* 0x040fe20003f44070 */
[----:B------:R-:W-:Y:S01]  /*33d0*/  IMAD.MOV R5, RZ, RZ, -R5 ;  /* 0x000000ffff057224 */ /* 0x000fe200078e0a05 */
[----:B------:R-:W-:Y:S01]  /*33e0*/  ISETP.GT.U32.AND P6, PT, R2, R166, PT ;  /* 0x000000a60200720c */ /* 0x000fe20003fc4070 */
[----:B------:R-:W-:Y:S01]  /*33f0*/  VIADD R19, R35, 0x3c ;  /* 0x0000003c23137836 */ /* 0x000fe20000000000 */
[----:B------:R-:W-:Y:S01]  /*3400*/  @!P3 IADD3 R158, PT, PT, -R158, RZ, RZ ;  /* 0x000000ff9e9eb210 */ /* 0x000fe20007ffe1ff */
[C---:B------:R-:W-:Y:S01]  /*3410*/  IMAD R168, R2.reuse, R5, R168 ;  /* 0x0000000502a87224 */ /* 0x040fe200078e02a8 */
[----:B------:R-:W-:Y:S01]  /*3420*/  ISETP.GT.U32.AND P1, PT, R2, R162, PT ;  /* 0x000000a20200720c */ /* 0x000fe20003f24070 */
[----:B------:R-:W-:Y:S01]  /*3430*/  IMAD.HI.U32 R9, R3, R174, RZ ;  /* 0x000000ae03097227 */ /* 0x000fe200078e00ff */
[----:B------:R-:W-:-:S02]  /*3440*/  IABS R172, R19 ;  /* 0x0000001300ac7213 */ /* 0x000fc40000000000 */
[----:B------:R-:W-:Y:S01]  /*3450*/  ISETP.GT.U32.AND P3, PT, R2, R168, PT ;  /* 0x000000a80200720c */ /* 0x000fe20003f64070 */
[----:B------:R-:W-:Y:S02]  /*3460*/  IMAD.MOV R9, RZ, RZ, -R9 ;  /* 0x000000ffff097224 */ /* 0x000fe400078e0a09 */
[--C-:B------:R-:W-:Y:S02]  /*3470*/  @!P4 IMAD.IADD R164, R164, 0x1, -R2.reuse ;  /* 0x00000001a4a4c824 */ /* 0x100fe400078e0a02 */
[----:B------:R-:W-:Y:S01]  /*3480*/  @!P2 IMAD.IADD R156, R156, 0x1, -R2 ;  /* 0x000000019c9ca824 */ /* 0x000fe200078e0a02 */
[----:B------:R-:W-:Y:S01]  /*3490*/  ISETP.GT.U32.AND P2, PT, R2, R170, PT ;  /* 0x000000aa0200720c */ /* 0x000fe20003f44070 */
[----:B------:R-:W-:-:S04]  /*34a0*/  IMAD.HI.U32 R7, R3, R172, RZ ;  /* 0x000000ac03077227 */ /* 0x000fc800078e00ff */
[----:B------:R-:W-:Y:S02]  /*34b0*/  IMAD R174, R2, R9, R174 ;  /* 0x0000000902ae7224 */ /* 0x000fe400078e02ae */
[----:B------:R-:W-:Y:S01]  /*34c0*/  @!P6 IMAD.IADD R166, R166, 0x1, -R2 ;  /* 0x00000001a6a6e824 */ /* 0x000fe200078e0a02 */
[C---:B------:R-:W-:Y:S01]  /*34d0*/  ISETP.GT.U32.AND P6, PT, R2.reuse, R164, PT ;  /* 0x000000a40200720c */ /* 0x040fe20003fc4070 */
[----:B------:R-:W-:Y:S02]  /*34e0*/  VIADD R9, R35, 0x3e ;  /* 0x0000003e23097836 */ /* 0x000fe40000000000 */
[----:B------:R-:W-:Y:S02]  /*34f0*/  IMAD.MOV R7, RZ, RZ, -R7 ;  /* 0x000000ffff077224 */ /* 0x000fe400078e0a07 */
[----:B------:R-:W-:Y:S01]  /*3500*/  @!P5 IMAD.MOV R156, RZ, RZ, -R156 ;  /* 0x000000ffff9cd224 */ /* 0x000fe200078e0a9c */
[C---:B------:R-:W-:Y:S01]  /*3510*/  ISETP.GT.U32.AND P5, PT, R2.reuse, R166, PT ;  /* 0x000000a60200720c */ /* 0x040fe20003fa4070 */
[----:B------:R-:W-:Y:S01]  /*3520*/  IMAD R172, R2, R7, R172 ;  /* 0x0000000702ac7224 */ /* 0x000fe200078e02ac */
[----:B------:R-:W-:Y:S01]  /*3530*/  IABS R178, R9 ;  /* 0x0000000900b27213 */ /* 0x000fe20000000000 */
[--C-:B------:R-:W-:Y:S01]  /*3540*/  @!P3 IMAD.IADD R168, R168, 0x1, -R2.reuse ;  /* 0x00000001a8a8b824 */ /* 0x100fe200078e0a02 */
[----:B------:R-:W-:Y:S01]  /*3550*/  ISETP.GE.AND P3, PT, R17, RZ, PT ;  /* 0x000000ff1100720c */ /* 0x000fe20003f66270 */
[----:B------:R-:W-:Y:S01]  /*3560*/  @!P1 IMAD.IADD R162, R162, 0x1, -R2 ;  /* 0x00000001a2a29824 */ /* 0x000fe200078e0a02 */
[----:B------:R-:W-:Y:S01]  /*3570*/  ISETP.GT.U32.AND P1, PT, R2, R172, PT ;  /* 0x000000ac0200720c */ /* 0x000fe20003f24070 */
[----:B------:R-:W-:-:S04]  /*3580*/  IMAD.HI.U32 R5, R3, R178, RZ ;  /* 0x000000b203057227 */ /* 0x000fc800078e00ff */
[--C-:B------:R-:W-:Y:S01]  /*3590*/  @!P2 IMAD.IADD R170, R170, 0x1, -R2.reuse ;  /* 0x00000001aaaaa824 */ /* 0x100fe200078e0a02 */
[----:B------:R-:W-:Y:S01]  /*35a0*/  ISETP.GE.AND P2, PT, R13, RZ, PT ;  /* 0x000000ff0d00720c */ /* 0x000fe20003f46270 */
[----:B------:R-:W-:Y:S01]  /*35b0*/  @!P6 IMAD.IADD R164, R164, 0x1, -R2 ;  /* 0x00000001a4a4e824 */ /* 0x000fe200078e0a02 */
[C---:B------:R-:W-:Y:S01]  /*35c0*/  ISETP.GT.U32.AND P6, PT, R2.reuse, R174, PT ;  /* 0x000000ae0200720c */ /* 0x040fe20003fc4070 */
[----:B------:R-:W-:Y:S01]  /*35d0*/  IMAD.MOV R7, RZ, RZ, -R5 ;  /* 0x000000ffff077224 */ /* 0x000fe200078e0a05 */
[----:B------:R-:W-:Y:S01]  /*35e0*/  ISETP.GT.U32.AND P4, PT, R2, R170, PT ;  /* 0x000000aa0200720c */ /* 0x000fe20003f84070 */
[----:B------:R-:W-:Y:S01]  /*35f0*/  VIADD R13, R35, 0x3f ;  /* 0x0000003f230d7836 */ /* 0x000fe20000000000 */
[----:B------:R-:W-:Y:S01]  /*3600*/  @!P5 IADD3 R166, PT, PT, R166, -R2, RZ ;  /* 0x80000002a6a6d210 */ /* 0x000fe20007ffe0ff */
[----:B------:R-:W-:Y:S01]  /*3610*/  IMAD R178, R2, R7, R178 ;  /* 0x0000000702b27224 */ /* 0x000fe200078e02b2 */
[----:B------:R-:W-:Y:S01]  /*3620*/  ISETP.GE.AND P5, PT, R11, RZ, PT ;  /* 0x000000ff0b00720c */ /* 0x000fe20003fa6270 */
[----:B------:R-:W-:Y:S01]  /*3630*/  @!P1 IMAD.IADD R172, R172, 0x1, -R2 ;  /* 0x00000001acac9824 */ /* 0x000fe200078e0a02 */
[----:B------:R-:W-:Y:S01]  /*3640*/  IABS R176, R13 ;  /* 0x0000000d00b07213 */ /* 0x000fe20000000000 */
[----:B------:R-:W-:Y:S01]  /*3650*/  @!P3 IMAD.MOV R166, RZ, RZ, -R166 ;  /* 0x000000ffffa6b224 */ /* 0x000fe200078e0aa6 */
[----:B------:R-:W-:Y:S01]  /*3660*/  ISETP.GT.U32.AND P3, PT, R2, R178, PT ;  /* 0x000000b20200720c */ /* 0x000fe20003f64070 */
[----:B------:R-:W-:Y:S01]  /*3670*/  VIADD R11, R35, 0x40 ;  /* 0x00000040230b7836 */ /* 0x000fe20000000000 */
[----:B------:R-:W-:Y:S01]  /*3680*/  ISETP.GE.AND P1, PT, R18, RZ, PT ;  /* 0x000000ff1200720c */ /* 0x000fe20003f26270 */
[----:B------:R-:W-:-:S03]  /*3690*/  IMAD.HI.U32 R5, R3, R176, RZ ;  /* 0x000000b003057227 */ /* 0x000fc600078e00ff */
[----:B------:R-:W-:Y:S01]  /*36a0*/  IABS R180, R11 ;  /* 0x0000000b00b47213 */ /* 0x000fe20000000000 */
[--C-:B------:R-:W-:Y:S01]  /*36b0*/  @!P6 IMAD.IADD R174, R174, 0x1, -R2.reuse ;  /* 0x00000001aeaee824 */ /* 0x100fe200078e0a02 */
[----:B------:R-:W-:Y:S01]  /*36c0*/  ISETP.GT.U32.AND P6, PT, R2, R172, PT ;  /* 0x000000ac0200720c */ /* 0x000fe20003fc4070 */
[----:B------:R-:W-:Y:S01]  /*36d0*/  @!P4 IMAD.IADD R170, R170, 0x1, -R2 ;  /* 0x00000001aaaac824 */ /* 0x000fe200078e0a02 */
[----:B------:R-:W-:Y:S01]  /*36e0*/  ISETP.GE.AND P4, PT, R15, RZ, PT ;  /* 0x000000ff0f00720c */ /* 0x000fe20003f86270 */
[----:B------:R-:W-:Y:S01]  /*36f0*/  @!P2 IMAD.MOV R162, RZ, RZ, -R162 ;  /* 0x000000ffffa2a224 */ /* 0x000fe200078e0aa2 */
[----:B------:R-:W-:Y:S01]  /*3700*/  IADD3 R5, PT, PT, -R5, RZ, RZ ;  /* 0x000000ff05057210 */ /* 0x000fe20007ffe1ff */
[----:B------:R-:W-:Y:S01]  /*3710*/  @!P3 IMAD.IADD R178, R178, 0x1, -R2 ;  /* 0x00000001b2b2b824 */ /* 0x000fe200078e0a02 */
[C---:B------:R-:W-:Y:S01]  /*3720*/  IADD3 R15, PT, PT, R35.reuse, 0x41, RZ ;  /* 0x00000041230f7810 */ /* 0x040fe20007ffe0ff */
[----:B------:R-:W-:Y:S01]  /*3730*/  VIADD R17, R35, 0x47 ;  /* 0x0000004723117836 */ /* 0x000fe20000000000 */
[C---:B------:R-:W-:Y:S01]  /*3740*/  ISETP.GT.U32.AND P2, PT, R2.reuse, R168, PT ;  /* 0x000000a80200720c */ /* 0x040fe20003f44070 */
[C---:B------:R-:W-:Y:S01]  /*3750*/  IMAD R176, R2.reuse, R5, R176 ;  /* 0x0000000502b07224 */ /* 0x040fe200078e02b0 */
[----:B------:R-:W-:Y:S01]  /*3760*/  ISETP.GT.U32.AND P3, PT, R2, R178, PT ;  /* 0x000000b20200720c */ /* 0x000fe20003f64070 */
[----:B------:R-:W-:Y:S01]  /*3770*/  IMAD.HI.U32 R5, R3, R180, RZ ;  /* 0x000000b403057227 */ /* 0x000fe200078e00ff */
[----:B------:R-:W-:-:S02]  /*3780*/  IABS R182, R15 ;  /* 0x0000000f00b67213 */ /* 0x000fc40000000000 */
[----:B------:R-:W-:Y:S01]  /*3790*/  @!P5 IADD3 R164, PT, PT, -R164, RZ, RZ ;  /* 0x000000ffa4a4d210 */ /* 0x000fe20007ffe1ff */
[----:B------:R-:W-:Y:S01]  /*37a0*/  @!P6 IMAD.IADD R172, R172, 0x1, -R2 ;  /* 0x00000001acace824 */ /* 0x000fe200078e0a02 */
[C---:B------:R-:W-:Y:S01]  /*37b0*/  ISETP.GT.U32.AND P6, PT, R2.reuse, R176, PT ;  /* 0x000000b00200720c */ /* 0x040fe20003fc4070 */
[----:B------:R-:W-:Y:S01]  /*37c0*/  @!P4 IMAD.MOV R170, RZ, RZ, -R170 ;  /* 0x000000ffffaac224 */ /* 0x000fe200078e0aaa */
[C---:B------:R-:W-:Y:S01]  /*37d0*/  ISETP.GT.U32.AND P4, PT, R2.reuse, R174, PT ;  /* 0x000000ae0200720c */ /* 0x040fe20003f84070 */
[----:B------:R-:W-:Y:S01]  /*37e0*/  IMAD.MOV R7, RZ, RZ, -R5 ;  /* 0x000000ffff077224 */ /* 0x000fe200078e0a05 */
[----:B------:R-:W-:Y:S01]  /*37f0*/  ISETP.GE.AND P5, PT, R19, RZ, PT ;  /* 0x000000ff1300720c */ /* 0x000fe20003fa6270 */
[----:B------:R-:W-:Y:S01]  /*3800*/  IMAD.HI.U32 R5, R3, R182, RZ ;  /* 0x000000b603057227 */ /* 0x000fe200078e00ff */
[----:B------:R-:W-:Y:S02]  /*3810*/  IABS R198, R17 ;  /* 0x0000001100c67213 */ /* 0x000fe40000000000 */
[----:B------:R-:W-:Y:S01]  /*3820*/  IADD3 R19, PT, PT, R35, 0x68, RZ ;  /* 0x0000006823137810 */ /* 0x000fe20007ffe0ff */
[----:B------:R-:W-:-:S02]  /*3830*/  IMAD R180, R2, R7, R180 ;  /* 0x0000000702b47224 */ /* 0x000fc400078e02b4 */
[--C-:B------:R-:W-:Y:S01]  /*3840*/  @!P3 IMAD.IADD R178, R178, 0x1, -R2.reuse ;  /* 0x00000001b2b2b824 */ /* 0x100fe200078e0a02 */
[----:B------:R-:W-:Y:S01]  /*3850*/  IABS R189, R19 ;  /* 0x0000001300bd7213 */ /* 0x000fe20000000000 */
[--C-:B------:R-:W-:Y:S01]  /*3860*/  @!P6 IMAD.IADD R176, R176, 0x1, -R2.reuse ;  /* 0x00000001b0b0e824 */ /* 0x100fe200078e0a02 */
[----:B------:R-:W-:Y:S01]  /*3870*/  ISETP.GT.U32.AND P3, PT, R2, R180, PT ;  /* 0x000000b40200720c */ /* 0x000fe20003f64070 */
[--C-:B------:R-:W-:Y:S01]  /*3880*/  @!P4 IMAD.IADD R174, R174, 0x1, -R2.reuse ;  /* 0x00000001aeaec824 */ /* 0x100fe200078e0a02 */
[----:B------:R-:W-:Y:S01]  /*3890*/  ISETP.GE.AND P4, PT, R9, RZ, PT ;  /* 0x000000ff0900720c */ /* 0x000fe20003f86270 */
[----:B------:R-:W-:Y:S01]  /*38a0*/  VIADD R7, R35, 0x42 ;  /* 0x0000004223077836 */ /* 0x000fe20000000000 */
[----:B------:R-:W-:Y:S01]  /*38b0*/  ISETP.GT.U32.AND P6, PT, R2, R176, PT ;  /* 0x000000b00200720c */ /* 0x000fe20003fc4070 */
[----:B------:R-:W-:Y:S02]  /*38c0*/  IMAD.MOV R5, RZ, RZ, -R5 ;  /* 0x000000ffff057224 */ /* 0x000fe400078e0a05 */
[----:B------:R-:W-:Y:S01]  /*38d0*/  @!P2 IMAD.IADD R168, R168, 0x1, -R2 ;  /* 0x00000001a8a8a824 */ /* 0x000fe200078e0a02 */
[----:B------:R-:W-:Y:S01]  /*38e0*/  IABS R184, R7 ;  /* 0x0000000700b87213 */ /* 0x000fe20000000000 */
[----:B------:R-:W-:Y:S01]  /*38f0*/  IMAD R182, R2, R5, R182 ;  /* 0x0000000502b67224 */ /* 0x000fe200078e02b6 */
[----:B------:R-:W-:Y:S01]  /*3900*/  ISETP.GE.AND P2, PT, R20, RZ, PT ;  /* 0x000000ff1400720c */ /* 0x000fe20003f46270 */
[----:B------:R-:W-:Y:S01]  /*3910*/  @!P5 IMAD.MOV R172, RZ, RZ, -R172 ;  /* 0x000000ffffacd224 */ /* 0x000fe200078e0aac */
[----:B------:R-:W-:Y:S01]  /*3920*/  @!P1 IADD3 R168, PT, PT, -R168, RZ, RZ ;  /* 0x000000ffa8a89210 */ /* 0x000fe20007ffe1ff */
[----:B------:R-:W-:Y:S01]  /*3930*/  @!P3 IMAD.IADD R180, R180, 0x1, -R2 ;  /* 0x00000001b4b4b824 */ /* 0x000fe200078e0a02 */
[----:B------:R-:W-:Y:S01]  /*3940*/  ISETP.GE.AND P1, PT, R13, RZ, PT ;  /* 0x000000ff0d00720c */ /* 0x000fe20003f26270 */
[----:B------:R-:W-:Y:S01]  /*3950*/  IMAD.HI.U32 R5, R3, R184, RZ ;  /* 0x000000b803057227 */ /* 0x000fe200078e00ff */
[----:B------:R-:W-:-:S02]  /*3960*/  @!P4 IADD3 R178, PT, PT, -R178, RZ, RZ ;  /* 0x000000ffb2b2c210 */ /* 0x000fc40007ffe1ff */
[----:B------:R-:W-:Y:S01]  /*3970*/  ISETP.GT.U32.AND P4, PT, R2, R180, PT ;  /* 0x000000b40200720c */ /* 0x000fe20003f84070 */
[----:B------:R-:W-:Y:S01]  /*3980*/  @!P6 IMAD.IADD R176, R176, 0x1, -R2 ;  /* 0x00000001b0b0e824 */ /* 0x000fe200078e0a02 */
[C---:B------:R-:W-:Y:S01]  /*3990*/  ISETP.GT.U32.AND P6, PT, R2.reuse, R182, PT ;  /* 0x000000b60200720c */ /* 0x040fe20003fc4070 */
[----:B------:R-:W-:Y:S01]  /*39a0*/  IMAD.MOV R5, RZ, RZ, -R5 ;  /* 0x000000ffff057224 */ /* 0x000fe200078e0a05 */
[----:B------:R-:W-:Y:S01]  /*39b0*/  ISETP.GE.AND P5, PT, R11, RZ, PT ;  /* 0x000000ff0b00720c */ /* 0x000fe20003fa6270 */
[C---:B------:R-:W-:Y:S01]  /*39c0*/  VIADD R13, R35.reuse, 0x44 ;  /* 0x00000044230d7836 */ /* 0x040fe20000000000 */
[----:B------:R-:W-:Y:S01]  /*39d0*/  IADD3 R11, PT, PT, R35, 0x43, RZ ;  /* 0x00000043230b7810 */ /* 0x000fe20007ffe0ff */
[----:B------:R-:W-:Y:S01]  /*39e0*/  IMAD R184, R2, R5, R184 ;  /* 0x0000000502b87224 */ /* 0x000fe200078e02b8 */
[----:B------:R-:W-:Y:S01]  /*39f0*/  ISETP.GE.AND P3, PT, R7, RZ, PT ;  /* 0x000000ff0700720c */ /* 0x000fe20003f66270 */
[C---:B------:R-:W-:Y:S01]  /*3a00*/  VIADD R18, R35.reuse, 0x48 ;  /* 0x0000004823127836 */ /* 0x040fe20000000000 */
[----:B------:R-:W-:Y:S01]  /*3a10*/  IABS R188, R13 ;  /* 0x0000000d00bc7213 */ /* 0x000fe20000000000 */
[----:B------:R-:W-:Y:S01]  /*3a20*/  VIADD R23, R35, 0x7e ;  /* 0x0000007e23177836 */ /* 0x000fe20000000000 */
[----:B------:R-:W-:Y:S01]  /*3a30*/  IABS R186, R11 ;  /* 0x0000000b00ba7213 */ /* 0x000fe20000000000 */
[--C-:B------:R-:W-:Y:S01]  /*3a40*/  @!P4 IMAD.IADD R180, R180, 0x1, -R2.reuse ;  /* 0x00000001b4b4c824 */ /* 0x100fe200078e0a02 */
[----:B------:R-:W-:Y:S01]  /*3a50*/  ISETP.GT.U32.AND P4, PT, R2, R184, PT ;  /* 0x000000b80200720c */ /* 0x000fe20003f84070 */
[----:B------:R-:W-:Y:S01]  /*3a60*/  @!P6 IMAD.IADD R182, R182, 0x1, -R2 ;  /* 0x00000001b6b6e824 */ /* 0x000fe200078e0a02 */
[----:B------:R-:W-:Y:S01]  /*3a70*/  @!P1 IADD3 R176, PT, PT, -R176, RZ, RZ ;  /* 0x000000ffb0b09210 */ /* 0x000fe20007ffe1ff */
[----:B------:R-:W-:Y:S01]  /*3a80*/  IMAD.HI.U32 R9, R3, R188, RZ ;  /* 0x000000bc03097227 */ /* 0x000fe200078e00ff */
[----:B------:R-:W-:-:S02]  /*3a90*/  ISETP.GE.AND P1, PT, R11, RZ, PT ;  /* 0x000000ff0b00720c */ /* 0x000fc40003f26270 */
[----:B------:R-:W-:Y:S01]  /*3aa0*/  ISETP.GT.U32.AND P6, PT, R2, R182, PT ;  /* 0x000000b60200720c */ /* 0x000fe20003fc4070 */
[----:B------:R-:W-:Y:S01]  /*3ab0*/  IMAD.HI.U32 R7, R3, R186, RZ ;  /* 0x000000ba03077227 */ /* 0x000fe200078e00ff */
[----:B------:R-:W-:Y:S02]  /*3ac0*/  @!P2 IADD3 R174, PT, PT, -R174, RZ, RZ ;  /* 0x000000ffaeaea210 */ /* 0x000fe40007ffe1ff */
[----:B------:R-:W-:Y:S01]  /*3ad0*/  ISETP.GE.AND P2, PT, R15, RZ, PT ;  /* 0x000000ff0f00720c */ /* 0x000fe20003f46270 */
[----:B------:R-:W-:Y:S01]  /*3ae0*/  IMAD.MOV R9, RZ, RZ, -R9 ;  /* 0x000000ffff097224 */ /* 0x000fe200078e0a09 */
[C---:B------:R-:W-:Y:S01]  /*3af0*/  IADD3 R15, PT, PT, R35.reuse, 0x46, RZ ;  /* 0x00000046230f7810 */ /* 0x040fe20007ffe0ff */
[----:B------:R-:W-:Y:S01]  /*3b00*/  VIADD R11, R35, 0x45 ;  /* 0x00000045230b7836 */ /* 0x000fe20000000000 */
[----:B------:R-:W-:Y:S01]  /*3b10*/  @!P4 IADD3 R184, PT, PT, R184, -R2, RZ ;  /* 0x80000002b8b8c210 */ /* 0x000fe20007ffe0ff */
[----:B------:R-:W-:Y:S01]  /*3b20*/  IMAD.MOV R7, RZ, RZ, -R7 ;  /* 0x000000ffff077224 */ /* 0x000fe200078e0a07 */
[----:B------:R-:W-:Y:S01]  /*3b30*/  IABS R192, R15 ;  /* 0x0000000f00c07213 */ /* 0x000fe20000000000 */
[C---:B------:R-:W-:Y:S01]  /*3b40*/  IMAD R188, R2.reuse, R9, R188 ;  /* 0x0000000902bc7224 */ /* 0x040fe200078e02bc */
[----:B------:R-:W-:Y:S01]  /*3b50*/  IABS R190, R11 ;  /* 0x0000000b00be7213 */ /* 0x000fe20000000000 */
[C---:B------:R-:W-:Y:S01]  /*3b60*/  IMAD R186, R2.reuse, R7, R186 ;  /* 0x0000000702ba7224 */ /* 0x040fe200078e02ba */
[C---:B------:R-:W-:Y:S01]  /*3b70*/  ISETP.GT.U32.AND P4, PT, R2.reuse, R184, PT ;  /* 0x000000b80200720c */ /* 0x040fe20003f84070 */
[----:B------:R-:W-:Y:S01]  /*3b80*/  @!P5 IMAD.MOV R180, RZ, RZ, -R180 ;  /* 0x000000ffffb4d224 */ /* 0x000fe200078e0ab4 */
[----:B------:R-:W-:Y:S01]  /*3b90*/  ISETP.GT.U32.AND P5, PT, R2, R188, PT ;  /* 0x000000bc0200720c */ /* 0x000fe20003fa4070 */
[----:B------:R-:W-:Y:S01]  /*3ba0*/  IMAD.HI.U32 R5, R3, R190, RZ ;  /* 0x000000be03057227 */ /* 0x000fe200078e00ff */
[----:B------:R-:W-:-:S03]  /*3bb0*/  IABS R194, R18 ;  /* 0x0000001200c27213 */ /* 0x000fc60000000000 */
[----:B------:R-:W-:Y:S01]  /*3bc0*/  @!P6 IMAD.IADD R182, R182, 0x1, -R2 ;  /* 0x00000001b6b6e824 */ /* 0x000fe200078e0a02 */
[----:B------:R-:W-:Y:S01]  /*3bd0*/  ISETP.GT.U32.AND P6, PT, R2, R186, PT ;  /* 0x000000ba0200720c */ /* 0x000fe20003fc4070 */
[----:B------:R-:W-:Y:S02]  /*3be0*/  IMAD.MOV R5, RZ, RZ, -R5 ;  /* 0x000000ffff057224 */ /* 0x000fe400078e0a05 */
[----:B------:R-:W-:Y:S01]  /*3bf0*/  IMAD.HI.U32 R7, R3, R198, RZ ;  /* 0x000000c603077227 */ /* 0x000fe200078e00ff */
[----:B------:R-:W-:Y:S02]  /*3c00*/  @!P2 IADD3 R182, PT, PT, -R182, RZ, RZ ;  /* 0x000000ffb6b6a210 */ /* 0x000fe40007ffe1ff */
[----:B------:R-:W-:Y:S01]  /*3c10*/  ISETP.GE.AND P2, PT, R13, RZ, PT ;  /* 0x000000ff0d00720c */ /* 0x000fe20003f46270 */
[----:B------:R-:W-:Y:S01]  /*3c20*/  IMAD R190, R2, R5, R190 ;  /* 0x0000000502be7224 */ /* 0x000fe200078e02be */
[----:B------:R-:W-:Y:S01]  /*3c30*/  IADD3 R7, PT, PT, -R7, RZ, RZ ;  /* 0x000000ff07077210 */ /* 0x000fe20007ffe1ff */
[----:B------:R-:W-:-:S02]  /*3c40*/  @!P5 IMAD.IADD R188, R188, 0x1, -R2 ;  /* 0x00000001bcbcd824 */ /* 0x000fc400078e0a02 */
[--C-:B------:R-:W-:Y:S01]  /*3c50*/  @!P4 IMAD.IADD R184, R184, 0x1, -R2.reuse ;  /* 0x00000001b8b8c824 */ /* 0x100fe200078e0a02 */
[----:B------:R-:W-:Y:S01]  /*3c60*/  ISETP.GT.U32.AND P4, PT, R2, R190, PT ;  /* 0x000000be0200720c */ /* 0x000fe20003f84070 */
[----:B------:R-:W-:Y:S01]  /*3c70*/  @!P6 IMAD.IADD R186, R186, 0x1, -R2 ;  /* 0x00000001babae824 */ /* 0x000fe200078e0a02 */
[----:B------:R-:W-:Y:S01]  /*3c80*/  ISETP.GT.U32.AND P5, PT, R2, R188, PT ;  /* 0x000000bc0200720c */ /* 0x000fe20003fa4070 */
[----:B------:R-:W-:-:S03]  /*3c90*/  IMAD.HI.U32 R5, R3, R192, RZ ;  /* 0x000000c003057227 */ /* 0x000fc600078e00ff */
[C---:B------:R-:W-:Y:S01]  /*3ca0*/  ISETP.GT.U32.AND P6, PT, R2.reuse, R186, PT ;  /* 0x000000ba0200720c */ /* 0x040fe20003fc4070 */
[----:B------:R-:W-:Y:S02]  /*3cb0*/  IMAD.MOV R5, RZ, RZ, -R5 ;  /* 0x000000ffff057224 */ /* 0x000fe400078e0a05 */
[C---:B------:R-:W-:Y:S02]  /*3cc0*/  IMAD R198, R2.reuse, R7, R198 ;  /* 0x0000000702c67224 */ /* 0x040fe400078e02c6 */
[----:B------:R-:W-:Y:S02]  /*3cd0*/  IMAD R192, R2, R5, R192 ;  /* 0x0000000502c07224 */ /* 0x000fe400078e02c0 */
[----:B------:R-:W-:Y:S01]  /*3ce0*/  @!P4 IADD3 R190, PT, PT, R190, -R2, RZ ;  /* 0x80000002bebec210 */ /* 0x000fe20007ffe0ff */
[----:B------:R-:W-:Y:S02]  /*3cf0*/  VIADD R7, R35, 0x49 ;  /* 0x0000004923077836 */ /* 0x000fe40000000000 */
[----:B------:R-:W-:Y:S01]  /*3d00*/  @!P3 IMAD.MOV R184, RZ, RZ, -R184 ;  /* 0x000000ffffb8b224 */ /* 0x000fe200078e0ab8 */
[----:B------:R-:W-:Y:S01]  /*3d10*/  ISETP.GT.U32.AND P3, PT, R2, R190, PT ;  /* 0x000000be0200720c */ /* 0x000fe20003f64070 */
[----:B------:R-:W-:Y:S01]  /*3d20*/  @!P5 IMAD.IADD R188, R188, 0x1, -R2 ;  /* 0x00000001bcbcd824 */ /* 0x000fe200078e0a02 */
[C---:B------:R-:W-:Y:S01]  /*3d30*/  ISETP.GT.U32.AND P5, PT, R2.reuse, R198, PT ;  /* 0x000000c60200720c */ /* 0x040fe20003fa4070 */
[----:B------:R-:W-:Y:S01]  /*3d40*/  IMAD.HI.U32 R9, R3, R194, RZ ;  /* 0x000000c203097227 */ /* 0x000fe200078e00ff */
[----:B------:R-:W-:-:S02]  /*3d50*/  ISETP.GT.U32.AND P4, PT, R2, R192, PT ;  /* 0x000000c00200720c */ /* 0x000fc40003f84070 */
[----:B------:R-:W-:Y:S01]  /*3d60*/  IABS R196, R7 ;  /* 0x0000000700c47213 */ /* 0x000fe20000000000 */
[----:B------:R-:W-:Y:S01]  /*3d70*/  @!P6 IMAD.IADD R186, R186, 0x1, -R2 ;  /* 0x00000001babae824 */ /* 0x000fe200078e0a02 */
[----:B------:R-:W-:Y:S01]  /*3d80*/  ISETP.GE.AND P6, PT, R11, RZ, PT ;  /* 0x000000ff0b00720c */ /* 0x000fe20003fc6270 */
[----:B------:R-:W-:Y:S01]  /*3d90*/  IMAD.MOV R9, RZ, RZ, -R9 ;  /* 0x000000ffff097224 */ /* 0x000fe200078e0a09 */
[----:B------:R-:W-:Y:S01]  /*3da0*/  IADD3 R11, PT, PT, R35, 0x4b, RZ ;  /* 0x0000004b230b7810 */ /* 0x000fe20007ffe0ff */
[----:B------:R-:W-:-:S03]  /*3db0*/  IMAD.HI.U32 R5, R3, R196, RZ ;  /* 0x000000c403057227 */ /* 0x000fc600078e00ff */
[----:B------:R-:W-:Y:S01]  /*3dc0*/  IABS R206, R11 ;  /* 0x0000000b00ce7213 */ /* 0x000fe20000000000 */
[----:B------:R-:W-:Y:S01]  /*3dd0*/  IMAD R194, R2, R9, R194 ;  /* 0x0000000902c27224 */ /* 0x000fe200078e02c2 */
[----:B------:R-:W-:Y:S01]  /*3de0*/  IADD3 R9, PT, PT, R35, 0x4a, RZ ;  /* 0x0000004a23097810 */ /* 0x000fe20007ffe0ff */
[----:B------:R-:W-:Y:S01]  /*3df0*/  @!P2 IMAD.MOV R188, RZ, RZ, -R188 ;  /* 0x000000ffffbca224 */ /* 0x000fe200078e0abc */
[----:B------:R-:W-:Y:S01]  /*3e00*/  IADD3 R5, PT, PT, -R5, RZ, RZ ;  /* 0x000000ff05057210 */ /* 0x000fe20007ffe1ff */
[--C-:B------:R-:W-:Y:S01]  /*3e10*/  @!P3 IMAD.IADD R190, R190, 0x1, -R2.reuse ;  /* 0x00000001bebeb824 */ /* 0x100fe200078e0a02 */
[----:B------:R-:W-:Y:S01]  /*3e20*/  ISETP.GT.U32.AND P2, PT, R2, R194, PT ;  /* 0x000000c20200720c */ /* 0x000fe20003f44070 */
[--C-:B------:R-:W-:Y:S01]  /*3e30*/  @!P5 IMAD.IADD R198, R198, 0x1, -R2.reuse ;  /* 0x00000001c6c6d824 */ /* 0x100fe200078e0a02 */
[----:B------:R-:W-:Y:S01]  /*3e40*/  IABS R200, R9 ;  /* 0x0000000900c87213 */ /* 0x000fe20000000000 */
[----:B------:R-:W-:Y:S01]  /*3e50*/  @!P4 IMAD.IADD R192, R192, 0x1, -R2 ;  /* 0x00000001c0c0c824 */ /* 0x000fe200078e0a02 */
[----:B------:R-:W-:Y:S01]  /*3e60*/  ISETP.GE.AND P4, PT, R18, RZ, PT ;  /* 0x000000ff1200720c */ /* 0x000fe20003f86270 */
[----:B------:R-:W-:Y:S01]  /*3e70*/  @!P6 IMAD.MOV R190, RZ, RZ, -R190 ;  /* 0x000000ffffbee224 */ /* 0x000fe200078e0abe */
[C---:B------:R-:W-:Y:S01]  /*3e80*/  ISETP.GT.U32.AND P6, PT, R2.reuse, R198, PT ;  /* 0x000000c60200720c */ /* 0x040fe20003fc4070 */
[C---:B------:R-:W-:Y:S01]  /*3e90*/  IMAD R196, R2.reuse, R5, R196 ;  /* 0x0000000502c47224 */ /* 0x040fe200078e02c4 */
[----:B------:R-:W-:Y:S01]  /*3ea0*/  ISETP.GT.U32.AND P5, PT, R2, R192, PT ;  /* 0x000000c00200720c */ /* 0x000fe20003fa4070 */
[----:B------:R-:W-:Y:S01]  /*3eb0*/  IMAD.HI.U32 R5, R3, R200, RZ ;  /* 0x000000c803057227 */ /* 0x000fe200078e00ff */
[----:B------:R-:W-:-:S02]  /*3ec0*/  ISETP.GE.AND P3, PT, R17, RZ, PT ;  /* 0x000000ff1100720c */ /* 0x000fc40003f66270 */
[C---:B------:R-:W-:Y:S01]  /*3ed0*/  IADD3 R18, PT, PT, R35.reuse, 0x52, RZ ;  /* 0x0000005223127810 */ /* 0x040fe20007ffe0ff */
[----:B------:R-:W-:Y:S02]  /*3ee0*/  IMAD.MOV R5, RZ, RZ, -R5 ;  /* 0x000000ffff057224 */ /* 0x000fe400078e0a05 */
[----:B------:R-:W-:Y:S01]  /*3ef0*/  @!P2 IMAD.IADD R194, R194, 0x1, -R2 ;  /* 0x00000001c2c2a824 */ /* 0x000fe200078e0a02 */
[----:B------:R-:W-:Y:S01]  /*3f00*/  IABS R216, R18 ;  /* 0x0000001200d87213 */ /* 0x000fe20000000000 */
[----:B------:R-:W-:Y:S02]  /*3f10*/  IMAD R200, R2, R5, R200 ;  /* 0x0000000502c87224 */ /* 0x000fe400078e02c8 */
[----:B------:R-:W-:Y:S01]  /*3f20*/  @!P6 IMAD.IADD R198, R198, 0x1, -R2 ;  /* 0x00000001c6c6e824 */ /* 0x000fe200078e0a02 */
[C---:B------:R-:W-:Y:S01]  /*3f30*/  ISETP.GT.U32.AND P2, PT, R2.reuse, R194, PT ;  /* 0x000000c20200720c */ /* 0x040fe20003f44070 */
[----:B------:R-:W-:Y:S01]  /*3f40*/  @!P1 IMAD.MOV R186, RZ, RZ, -R186 ;  /* 0x000000ffffba9224 */ /* 0x000fe200078e0aba */
[----:B------:R-:W-:Y:S01]  /*3f50*/  ISETP.GT.U32.AND P6, PT, R2, R200, PT ;  /* 0x000000c80200720c */ /* 0x000fe20003fc4070 */
[----:B------:R-:W-:Y:S01]  /*3f60*/  VIADD R13, R35, 0x4c ;  /* 0x0000004c230d7836 */ /* 0x000fe20000000000 */
[----:B------:R-:W-:Y:S01]  /*3f70*/  @!P5 IADD3 R192, PT, PT, R192, -R2, RZ ;  /* 0x80000002c0c0d210 */ /* 0x000fe20007ffe0ff */
[----:B------:R-:W-:Y:S01]  /*3f80*/  IMAD.HI.U32 R5, R3, R206, RZ ;  /* 0x000000ce03057227 */ /* 0x000fe200078e00ff */
[----:B------:R-:W-:-:S02]  /*3f90*/  ISETP.GT.U32.AND P5, PT, R2, R196, PT ;  /* 0x000000c40200720c */ /* 0x000fc40003fa4070 */
[----:B------:R-:W-:Y:S01]  /*3fa0*/  ISETP.GE.AND P1, PT, R15, RZ, PT ;  /* 0x000000ff0f00720c */ /* 0x000fe20003f26270 */
[----:B------:R-:W-:Y:S01]  /*3fb0*/  VIADD R15, R35, 0x4d ;  /* 0x0000004d230f7836 */ /* 0x000fe20000000000 */
[----:B------:R-:W-:Y:S01]  /*3fc0*/  IABS R202, R13 ;  /* 0x0000000d00ca7213 */ /* 0x000fe20000000000 */
[----:B------:R-:W-:Y:S01]  /*3fd0*/  @!P3 IMAD.MOV R198, RZ, RZ, -R198 ;  /* 0x000000ffffc6b224 */ /* 0x000fe200078e0ac6 */
[----:B------:R-:W-:Y:S01]  /*3fe0*/  IADD3 R5, PT, PT, -R5, RZ, RZ ;  /* 0x000000ff05057210 */ /* 0x000fe20007ffe1ff */
[--C-:B------:R-:W-:Y:S01]  /*3ff0*/  @!P2 IMAD.IADD R194, R194, 0x1, -R2.reuse ;  /* 0x00000001c2c2a824 */ /* 0x100fe200078e0a02 */
[----:B------:R-:W-:Y:S01]  /*4000*/  IABS R204, R15 ;  /* 0x0000000f00cc7213 */ /* 0x000fe20000000000 */
[----:B------:R-:W-:Y:S01]  /*4010*/  @!P6 IMAD.IADD R200, R200, 0x1, -R2 ;  /* 0x00000001c8c8e824 */ /* 0x000fe200078e0a02 */
[----:B------:R-:W-:Y:S01]  /*4020*/  ISETP.GE.AND P2, PT, R7, RZ, PT ;  /* 0x000000ff0700720c */ /* 0x000fe20003f46270 */
[----:B------:R-:W-:-:S03]  /*4030*/  IMAD.HI.U32 R7, R3, R202, RZ ;  /* 0x000000ca03077227 */ /* 0x000fc600078e00ff */
[----:B------:R-:W-:Y:S01]  /*4040*/  ISETP.GT.U32.AND P6, PT, R2, R200, PT ;  /* 0x000000c80200720c */ /* 0x000fe20003fc4070 */
[----:B------:R-:W-:Y:S01]  /*4050*/  @!P5 IMAD.IADD R196, R196, 0x1, -R2 ;  /* 0x00000001c4c4d824 */ /* 0x000fe200078e0a02 */
[----:B------:R-:W-:Y:S01]  /*4060*/  ISETP.GE.AND P5, PT, R9, RZ, PT ;  /* 0x000000ff0900720c */ /* 0x000fe20003fa6270 */
[----:B------:R-:W-:-:S04]  /*4070*/  IMAD.HI.U32 R9, R3, R204, RZ ;  /* 0x000000cc03097227 */ /* 0x000fc800078e00ff */
[----:B------:R-:W-:Y:S01]  /*4080*/  IMAD.MOV R7, RZ, RZ, -R7 ;  /* 0x000000ffff077224 */ /* 0x000fe200078e0a07 */
[----:B------:R-:W-:Y:S01]  /*4090*/  IADD3 R9, PT, PT, -R9, RZ, RZ ;  /* 0x000000ff09097210 */ /* 0x000fe20007ffe1ff */
[----:B------:R-:W-:Y:S01]  /*40a0*/  @!P1 IMAD.MOV R192, RZ, RZ, -R192 ;  /* 0x000000ffffc09224 */ /* 0x000fe200078e0ac0 */
[C---:B------:R-:W-:Y:S01]  /*40b0*/  ISETP.GT.U32.AND P1, PT, R2.reuse, R196, PT ;  /* 0x000000c40200720c */ /* 0x040fe20003f24070 */
[C---:B------:R-:W-:Y:S02]  /*40c0*/  IMAD R202, R2.reuse, R7, R202 ;  /* 0x0000000702ca7224 */ /* 0x040fe400078e02ca */
[C---:B------:R-:W-:Y:S02]  /*40d0*/  IMAD R206, R2.reuse, R5, R206 ;  /* 0x0000000502ce7224 */ /* 0x040fe400078e02ce */
[C---:B------:R-:W-:Y:S02]  /*40e0*/  IMAD R204, R2.reuse, R9, R204 ;  /* 0x0000000902cc7224 */ /* 0x040fe400078e02cc */
[----:B------:R-:W-:Y:S01]  /*40f0*/  @!P4 IMAD.MOV R194, RZ, RZ, -R194 ;  /* 0x000000ffffc2c224 */ /* 0x000fe200078e0ac2 */
[----:B------:R-:W-:Y:S01]  /*4100*/  ISETP.GT.U32.AND P4, PT, R2, R202, PT ;  /* 0x000000ca0200720c */ /* 0x000fe20003f84070 */
[----:B------:R-:W-:Y:S01]  /*4110*/  @!P6 IMAD.IADD R200, R200, 0x1, -R2 ;  /* 0x00000001c8c8e824 */ /* 0x000fe200078e0a02 */
[C---:B------:R-:W-:Y:S01]  /*4120*/  ISETP.GT.U32.AND P3, PT, R2.reuse, R206, PT ;  /* 0x000000ce0200720c */ /* 0x040fe20003f64070 */
[C---:B------:R-:W-:Y:S01]  /*4130*/  VIADD R9, R35.reuse, 0x4e ;  /* 0x0000004e23097836 */ /* 0x040fe20000000000 */
[----:B------:R-:W-:Y:S01]  /*4140*/  ISETP.GT.U32.AND P6, PT, R2, R204, PT ;  /* 0x000000cc0200720c */ /* 0x000fe20003fc4070 */
[----:B------:R-:W-:Y:S01]  /*4150*/  VIADD R17, R35, 0x51 ;  /* 0x0000005123117836 */ /* 0x000fe20000000000 */
[----:B------:R-:W-:Y:S01]  /*4160*/  @!P1 IADD3 R196, PT, PT, R196, -R2, RZ ;  /* 0x80000002c4c49210 */ /* 0x000fe20007ffe0ff */
[----:B------:R-:W-:Y:S01]  /*4170*/  @!P5 IMAD.MOV R200, RZ, RZ, -R200 ;  /* 0x000000ffffc8d224 */ /* 0x000fe200078e0ac8 */
[----:B------:R-:W-:Y:S01]  /*4180*/  ISETP.GE.AND P1, PT, R11, RZ, PT ;  /* 0x000000ff0b00720c */ /* 0x000fe20003f26270 */
[----:B------:R-:W-:Y:S01]  /*4190*/  VIADD R11, R35, 0x4f ;  /* 0x0000004f230b7836 */ /* 0x000fe20000000000 */
[----:B------:R-:W-:-:S02]  /*41a0*/  IABS R208, R9 ;  /* 0x0000000900d07213 */ /* 0x000fc40000000000 */
[----:B------:R-:W-:Y:S01]  /*41b0*/  @!P2 IADD3 R196, PT, PT, -R196, RZ, RZ ;  /* 0x000000ffc4c4a210 */ /* 0x000fe20007ffe1ff */
[----:B------:R-:W-:Y:S01]  /*41c0*/  @!P4 IMAD.IADD R202, R202, 0x1, -R2 ;  /* 0x00000001cacac824 */ /* 0x000fe200078e0a02 */
[----:B------:R-:W-:Y:S01]  /*41d0*/  IABS R210, R11 ;  /* 0x0000000b00d27213 */ /* 0x000fe20000000000 */
[----:B------:R-:W-:Y:S01]  /*41e0*/  IMAD.HI.U32 R5, R3, R208, RZ ;  /* 0x000000d003057227 */ /* 0x000fe200078e00ff */
[----:B------:R-:W-:-:S03]  /*41f0*/  IABS R214, R17 ;  /* 0x0000001100d67213 */ /* 0x000fc60000000000 */
[--C-:B------:R-:W-:Y:S01]  /*4200*/  @!P3 IMAD.IADD R206, R206, 0x1, -R2.reuse ;  /* 0x00000001ceceb824 */ /* 0x100fe200078e0a02 */
[----:B------:R-:W-:Y:S01]  /*4210*/  ISETP.GE.AND P3, PT, R13, RZ, PT ;  /* 0x000000ff0d00720c */ /* 0x000fe20003f66270 */
[----:B------:R-:W-:Y:S01]  /*4220*/  @!P6 IMAD.IADD R204, R204, 0x1, -R2 ;  /* 0x00000001cccce824 */ /* 0x000fe200078e0a02 */
[C---:B------:R-:W-:Y:S01]  /*4230*/  ISETP.GT.U32.AND P6, PT, R2.reuse, R202, PT ;  /* 0x000000ca0200720c */ /* 0x040fe20003fc4070 */
[----:B------:R-:W-:Y:S01]  /*4240*/  IMAD.MOV R7, RZ, RZ, -R5 ;  /* 0x000000ffff077224 */ /* 0x000fe200078e0a05 */
[----:B------:R-:W-:Y:S01]  /*4250*/  IADD3 R13, PT, PT, R35, 0x50, RZ ;  /* 0x00000050230d7810 */ /* 0x000fe20007ffe0ff */
[----:B------:R-:W-:Y:S01]  /*4260*/  IMAD.HI.U32 R5, R3, R210, RZ ;  /* 0x000000d203057227 */ /* 0x000fe200078e00ff */
[C---:B------:R-:W-:Y:S02]  /*4270*/  ISETP.GT.U32.AND P4, PT, R2.reuse, R206, PT ;  /* 0x000000ce0200720c */ /* 0x040fe40003f84070 */
[----:B------:R-:W-:Y:S01]  /*4280*/  IABS R212, R13 ;  /* 0x0000000d00d47213 */ /* 0x000fe20000000000 */
[----:B------:R-:W-:Y:S01]  /*4290*/  IMAD.MOV R5, RZ, RZ, -R5 ;  /* 0x000000ffff057224 */ /* 0x000fe200078e0a05 */
[C---:B------:R-:W-:Y:S01]  /*42a0*/  ISETP.GT.U32.AND P2, PT, R2.reuse, R204, PT ;  /* 0x000000cc0200720c */ /* 0x040fe20003f44070 */
[----:B------:R-:W-:-:S02]  /*42b0*/  IMAD R208, R2, R7, R208 ;  /* 0x0000000702d07224 */ /* 0x000fc400078e02d0 */
[----:B------:R-:W-:Y:S02]  /*42c0*/  IMAD R210, R2, R5, R210 ;  /* 0x0000000502d27224 */ /* 0x000fe400078e02d2 */
[----:B------:R-:W-:-:S04]  /*42d0*/  IMAD.HI.U32 R5, R3, R212, RZ ;  /* 0x000000d403057227 */ /* 0x000fc800078e00ff */
[--C-:B------:R-:W-:Y:S01]  /*42e0*/  @!P6 IMAD.IADD R202, R202, 0x1, -R2.reuse ;  /* 0x00000001cacae824 */ /* 0x100fe200078e0a02 */
[----:B------:R-:W-:Y:S01]  /*42f0*/  ISETP.GT.U32.AND P6, PT, R2, R210, PT ;  /* 0x000000d20200720c */ /* 0x000fe20003fc4070 */
[----:B------:R-:W-:Y:S02]  /*4300*/  IMAD.MOV R7, RZ, RZ, -R5 ;  /* 0x000000ffff077224 */ /* 0x000fe400078e0a05 */
[----:B------:R-:W-:Y:S01]  /*4310*/  @!P4 IMAD.IADD R206, R206, 0x1, -R2 ;  /* 0x00000001cecec824 */ /* 0x000fe200078e0a02 */
[C---:B------:R-:W-:Y:S01]  /*4320*/  ISETP.GT.U32.AND P4, PT, R2.reuse, R208, PT ;  /* 0x000000d00200720c */ /* 0x040fe20003f84070 */
[----:B------:R-:W-:Y:S02]  /*4330*/  IMAD R212, R2, R7, R212 ;  /* 0x0000000702d47224 */ /* 0x000fe400078e02d4 */
[----:B------:R-:W-:Y:S01]  /*4340*/  IMAD.HI.U32 R5, R3, R214, RZ ;  /* 0x000000d603057227 */ /* 0x000fe200078e00ff */
[----:B------:R-:W-:Y:S02]  /*4350*/  @!P1 IADD3 R206, PT, PT, -R206, RZ, RZ ;  /* 0x000000ffcece9210 */ /* 0x000fe40007ffe1ff */
[----:B------:R-:W-:Y:S01]  /*4360*/  ISETP.GT.U32.AND P1, PT, R2, R212, PT ;  /* 0x000000d40200720c */ /* 0x000fe20003f24070 */
[--C-:B------:R-:W-:Y:S01]  /*4370*/  @!P2 IMAD.IADD R204, R204, 0x1, -R2.reuse ;  /* 0x00000001cccca824 */ /* 0x100fe200078e0a02 */
[----:B------:R-:W-:Y:S01]  /*4380*/  ISETP.GE.AND P2, PT, R15, RZ, PT ;  /* 0x000000ff0f00720c */ /* 0x000fe20003f46270 */
[----:B------:R-:W-:-:S02]  /*4390*/  @!P6 IMAD.IADD R210, R210, 0x1, -R2 ;  /* 0x00000001d2d2e824 */ /* 0x000fc400078e0a02 */
[----:B------:R-:W-:Y:S02]  /*43a0*/  IMAD.MOV R7, RZ, RZ, -R5 ;  /* 0x000000ffff077224 */ /* 0x000fe400078e0a05 */
[----:B------:R-:W-:Y:S01]  /*43b0*/  @!P3 IMAD.MOV R202, RZ, RZ, -R202 ;  /* 0x000000ffffcab224 */ /* 0x000fe200078e0aca */
[C---:B------:R-:W-:Y:S01]  /*43c0*/  ISETP.GT.U32.AND P5, PT, R2.reuse, R210, PT ;  /* 0x000000d20200720c */ /* 0x040fe20003fa4070 */
[----:B------:R-:W-:Y:S01]  /*43d0*/  IMAD R214, R2, R7, R214 ;  /* 0x0000000702d67224 */ /* 0x000fe200078e02d6 */
[----:B------:R-:W-:Y:S01]  /*43e0*/  ISETP.GE.AND P3, PT, R11, RZ, PT ;  /* 0x000000ff0b00720c */ /* 0x000fe20003f66270 */
[----:B------:R-:W-:Y:S01]  /*43f0*/  VIADD R7, R35, 0x53 ;  /* 0x0000005323077836 */ /* 0x000fe20000000000 */
[----:B------:R-:W-:Y:S01]  /*4400*/  @!P4 IADD3 R208, PT, PT, R208, -R2, RZ ;  /* 0x80000002d0d0c210 */ /* 0x000fe20007ffe0ff */
[----:B------:R-:W-:Y:S01]  /*4410*/  @!P1 IMAD.IADD R212, R212, 0x1, -R2 ;  /* 0x00000001d4d49824 */ /* 0x000fe200078e0a02 */
[----:B------:R-:W-:Y:S01]  /*4420*/  ISETP.GE.AND P4, PT, R9, RZ, PT ;  /* 0x000000ff0900720c */ /* 0x000fe20003f86270 */
[----:B------:R-:W-:Y:S01]  /*4430*/  IMAD.HI.U32 R5, R3, R216, RZ ;  /* 0x000000d803057227 */ /* 0x000fe200078e00ff */
[----:B------:R-:W-:-:S02]  /*4440*/  IABS R218, R7 ;  /* 0x0000000700da7213 */ /* 0x000fc40000000000 */
[C---:B------:R-:W-:Y:S01]  /*4450*/  ISETP.GT.U32.AND P1, PT, R2.reuse, R212, PT ;  /* 0x000000d40200720c */ /* 0x040fe20003f24070 */
[----:B------:R-:W-:Y:S01]  /*4460*/  IMAD.MOV R5, RZ, RZ, -R5 ;  /* 0x000000ffff057224 */ /* 0x000fe200078e0a05 */
[----:B------:R-:W-:Y:S01]  /*4470*/  ISETP.GT.U32.AND P6, PT, R2, R208, PT ;  /* 0x000000d00200720c */ /* 0x000fe20003fc4070 */
[----:B------:R-:W-:Y:S01]  /*4480*/  @!P2 IMAD.MOV R204, RZ, RZ, -R204 ;  /* 0x000000ffffcca224 */ /* 0x000fe200078e0acc */
[----:B------:R-:W-:Y:S01]  /*4490*/  ISETP.GE.AND P2, PT, R13, RZ, PT ;  /* 0x000000ff0d00720c */ /* 0x000fe20003f46270 */
[----:B------:R-:W-:Y:S01]  /*44a0*/  @!P5 IMAD.IADD R210, R210, 0x1, -R2 ;  /* 0x00000001d2d2d824 */ /* 0x000fe200078e0a02 */
[C---:B------:R-:W-:Y:S01]  /*44b0*/  ISETP.GT.U32.AND P5, PT, R2.reuse, R214, PT ;  /* 0x000000d60200720c */ /* 0x040fe20003fa4070 */
[----:B------:R-:W-:Y:S01]  /*44c0*/  IMAD R216, R2, R5, R216 ;  /* 0x0000000502d87224 */ /* 0x000fe200078e02d8 */
[----:B------:R-:W-:Y:S01]  /*44d0*/  IADD3 R11, PT, PT, R35, 0x55, RZ ;  /* 0x00000055230b7810 */ /* 0x000fe20007ffe0ff */
[----:B------:R-:W-:-:S03]  /*44e0*/  IMAD.HI.U32 R5, R3, R218, RZ ;  /* 0x000000da03057227 */ /* 0x000fc600078e00ff */
[----:B------:R-:W-:Y:S01]  /*44f0*/  IABS R222, R11 ;  /* 0x0000000b00de7213 */ /* 0x000fe20000000000 */
[----:B------:R-:W-:Y:S01]  /*4500*/  @!P3 IMAD.MOV R210, RZ, RZ, -R210 ;  /* 0x000000ffffd2b224 */ /* 0x000fe200078e0ad2 */
[----:B------:R-:W-:Y:S01]  /*4510*/  ISETP.GT.U32.AND P3, PT, R2, R216, PT ;  /* 0x000000d80200720c */ /* 0x000fe20003f64070 */
[----:B------:R-:W-:Y:S01]  /*4520*/  IMAD.MOV R5, RZ, RZ, -R5 ;  /* 0x000000ffff057224 */ /* 0x000fe200078e0a05 */
[----:B------:R-:W-:Y:S01]  /*4530*/  @!P6 IADD3 R208, PT, PT, R208, -R2, RZ ;  /* 0x80000002d0d0e210 */ /* 0x000fe20007ffe0ff */
[----:B------:R-:W-:Y:S01]  /*4540*/  @!P1 IMAD.IADD R212, R212, 0x1, -R2 ;  /* 0x00000001d4d49824 */ /* 0x000fe200078e0a02 */
[----:B------:R-:W-:Y:S01]  /*4550*/  ISETP.GE.AND P1, PT, R7, RZ, PT ;  /* 0x000000ff0700720c */ /* 0x000fe20003f26270 */
[----:B------:R-:W-:Y:S01]  /*4560*/  IMAD R218, R2, R5, R218 ;  /* 0x0000000502da7224 */ /* 0x000fe200078e02da */
[----:B------:R-:W-:Y:S01]  /*4570*/  @!P4 IADD3 R208, PT, PT, -R208, RZ, RZ ;  /* 0x000000ffd0d0c210 */ /* 0x000fe20007ffe1ff */
[C---:B------:R-:W-:Y:S01]  /*4580*/  VIADD R9, R35.reuse, 0x54 ;  /* 0x0000005423097836 */ /* 0x040fe20000000000 */
[----:B------:R-:W-:Y:S01]  /*4590*/  ISETP.GE.AND P4, PT, R18, RZ, PT ;  /* 0x000000ff1200720c */ /* 0x000fe20003f86270 */
[----:B------:R-:W-:Y:S01]  /*45a0*/  @!P2 IMAD.MOV R212, RZ, RZ, -R212 ;  /* 0x000000ffffd4a224 */ /* 0x000fe200078e0ad4 */
[----:B------:R-:W-:Y:S01]  /*45b0*/  ISETP.GT.U32.AND P2, PT, R2, R218, PT ;  /* 0x000000da0200720c */ /* 0x000fe20003f44070 */
[----:B------:R-:W-:Y:S01]  /*45c0*/  VIADD R13, R35, 0x56 ;  /* 0x00000056230d7836 */ /* 0x000fe20000000000 */
[----:B------:R-:W-:Y:S01]  /*45d0*/  IABS R220, R9 ;  /* 0x0000000900dc7213 */ /* 0x000fe20000000000 */
[----:B------:R-:W-:Y:S01]  /*45e0*/  IMAD.HI.U32 R7, R3, R222, RZ ;  /* 0x000000de03077227 */ /* 0x000fe200078e00ff */
[----:B------:R-:W-:-:S02]  /*45f0*/  @!P3 IADD3 R216, PT, PT, R216, -R2, RZ ;  /* 0x80000002d8d8b210 */ /* 0x000fc40007ffe0ff */
[----:B------:R-:W-:Y:S01]  /*4600*/  IABS R224, R13 ;  /* 0x0000000d00e07213 */ /* 0x000fe20000000000 */
[----:B------:R-:W-:Y:S01]  /*4610*/  IMAD.HI.U32 R5, R3, R220, RZ ;  /* 0x000000dc03057227 */ /* 0x000fe200078e00ff */
[----:B------:R-:W-:Y:S02]  /*4620*/  ISETP.GT.U32.AND P3, PT, R2, R216, PT ;  /* 0x000000d80200720c */ /* 0x000fe40003f64070 */
[----:B------:R-:W-:Y:S01]  /*4630*/  IADD3 R7, PT, PT, -R7, RZ, RZ ;  /* 0x000000ff07077210 */ /* 0x000fe20007ffe1ff */
[----:B------:R-:W-:Y:S01]  /*4640*/  IMAD.MOV R5, RZ, RZ, -R5 ;  /* 0x000000ffff057224 */ /* 0x000fe200078e0a05 */
[----:B------:R-:W-:Y:S01]  /*4650*/  ISETP.GE.AND P6, PT, R17, RZ, PT ;  /* 0x000000ff1100720c */ /* 0x000fe20003fc6270 */
[----:B------:R-:W-:Y:S01]  /*4660*/  @!P2 IMAD.IADD R218, R218, 0x1, -R2 ;  /* 0x00000001dadaa824 */ /* 0x000fe200078e0a02 */
[----:B------:R-:W-:Y:S01]  /*4670*/  IADD3 R17, PT, PT, R35, 0x59, RZ ;  /* 0x0000005923117810 */ /* 0x000fe20007ffe0ff */
[C---:B------:R-:W-:Y:S02]  /*4680*/  IMAD R220, R2.reuse, R5, R220 ;  /* 0x0000000502dc7224 */ /* 0x040fe400078e02dc */
[----:B------:R-:W-:Y:S01]  /*4690*/  IMAD.HI.U32 R5, R3, R224, RZ ;  /* 0x000000e003057227 */ /* 0x000fe200078e00ff */
[----:B------:R-:W-:-:S02]  /*46a0*/  ISETP.GT.U32.AND P2, PT, R2, R218, PT ;  /* 0x000000da0200720c */ /* 0x000fc40003f44070 */
[----:B------:R-:W-:Y:S01]  /*46b0*/  IABS R228, R17 ;  /* 0x0000001100e47213 */ /* 0x000fe20000000000 */
[--C-:B------:R-:W-:Y:S01]  /*46c0*/  @!P3 IMAD.IADD R216, R216, 0x1, -R2.reuse ;  /* 0x00000001d8d8b824 */ /* 0x100fe200078e0a02 */
[----:B------:R-:W-:Y:S01]  /*46d0*/  ISETP.GT.U32.AND P3, PT, R2, R220, PT ;  /* 0x000000dc0200720c */ /* 0x000fe20003f64070 */
[----:B------:R-:W-:Y:S02]  /*46e0*/  IMAD.MOV R5, RZ, RZ, -R5 ;  /* 0x000000ffff057224 */ /* 0x000fe400078e0a05 */
[----:B------:R-:W-:Y:S02]  /*46f0*/  @!P5 IMAD.IADD R214, R214, 0x1, -R2 ;  /* 0x00000001d6d6d824 */ /* 0x000fe400078e0a02 */
[C---:B------:R-:W-:Y:S02]  /*4700*/  IMAD R224, R2.reuse, R5, R224 ;  /* 0x0000000502e07224 */ /* 0x040fe400078e02e0 */
[C---:B------:R-:W-:Y:S01]  /*4710*/  IMAD R222, R2.reuse, R7, R222 ;  /* 0x0000000702de7224 */ /* 0x040fe200078e02de */
[----:B------:R-:W-:Y:S01]  /*4720*/  ISETP.GT.U32.AND P5, PT, R2, R214, PT ;  /* 0x000000d60200720c */ /* 0x000fe20003fa4070 */
[----:B------:R-:W-:Y:S01]  /*4730*/  @!P2 IMAD.IADD R218, R218, 0x1, -R2 ;  /* 0x00000001dadaa824 */ /* 0x000fe200078e0a02 */
[----:B------:R-:W-:Y:S01]  /*4740*/  ISETP.GT.U32.AND P2, PT, R2, R224, PT ;  /* 0x000000e00200720c */ /* 0x000fe20003f44070 */
[----:B------:R-:W-:-:S02]  /*4750*/  VIADD R15, R35, 0x58 ;  /* 0x00000058230f7836 */ /* 0x000fc40000000000 */
[----:B------:R-:W-:Y:S01]  /*4760*/  @!P3 IMAD.IADD R220, R220, 0x1, -R2 ;  /* 0x00000001dcdcb824 */ /* 0x000fe200078e0a02 */
[----:B------:R-:W-:Y:S01]  /*4770*/  @!P1 IADD3 R218, PT, PT, -R218, RZ, RZ ;  /* 0x000000ffdada9210 */ /* 0x000fe20007ffe1ff */
[----:B------:R-:W-:Y:S01]  /*4780*/  @!P4 IMAD.MOV R216, RZ, RZ, -R216 ;  /* 0x000000ffffd8c224 */ /* 0x000fe200078e0ad8 */
[C---:B------:R-:W-:Y:S01]  /*4790*/  ISETP.GT.U32.AND P4, PT, R2.reuse, R222, PT ;  /* 0x000000de0200720c */ /* 0x040fe20003f84070 */
[----:B------:R-:W-:Y:S01]  /*47a0*/  VIADD R18, R35, 0x67 ;  /* 0x0000006723127836 */ /* 0x000fe20000000000 */
[----:B------:R-:W-:Y:S02]  /*47b0*/  ISETP.GT.U32.AND P3, PT, R2, R220, PT ;  /* 0x000000dc0200720c */ /* 0x000fe40003f64070 */
[----:B------:R-:W-:Y:S01]  /*47c0*/  IABS R230, R15 ;  /* 0x0000000f00e67213 */ /* 0x000fe20000000000 */
[----:B------:R-:W-:Y:S01]  /*47d0*/  @!P5 IMAD.IADD R214, R214, 0x1, -R2 ;  /* 0x00000001d6d6d824 */ /* 0x000fe200078e0a02 */
[----:B------:R-:W-:Y:S01]  /*47e0*/  ISETP.GE.AND P5, PT, R9, RZ, PT ;  /* 0x000000ff0900720c */ /* 0x000fe20003fa6270 */
[----:B------:R-:W-:Y:S01]  /*47f0*/  IMAD.HI.U32 R9, R3, R228, RZ ;  /* 0x000000e403097227 */ /* 0x000fe200078e00ff */
[----:B------:R-:W-:-:S02]  /*4800*/  @!P2 IADD3 R224, PT, PT, R224, -R2, RZ ;  /* 0x80000002e0e0a210 */ /* 0x000fc40007ffe0ff */
[----:B------:R-:W-:Y:S01]  /*4810*/  ISETP.GE.AND P1, PT, R13, RZ, PT ;  /* 0x000000ff0d00720c */ /* 0x000fe20003f26270 */
[----:B------:R-:W-:Y:S01]  /*4820*/  IMAD.HI.U32 R7, R3, R230, RZ ;  /* 0x000000e603077227 */ /* 0x000fe200078e00ff */
[----:B------:R-:W-:Y:S02]  /*4830*/  ISETP.GT.U32.AND P2, PT, R2, R224, PT ;  /* 0x000000e00200720c */ /* 0x000fe40003f44070 */
[----:B------:R-:W-:Y:S01]  /*4840*/  IABS R187, R18 ;  /* 0x0000001200bb7213 */ /* 0x000fe20000000000 */
[----:B------:R-:W-:Y:S01]  /*4850*/  @!P6 IMAD.MOV R214, RZ, RZ, -R214 ;  /* 0x000000ffffd6e224 */ /* 0x000fe200078e0ad6 */
[----:B------:R-:W-:Y:S01]  /*4860*/  ISETP.GE.AND P6, PT, R11, RZ, PT ;  /* 0x000000ff0b00720c */ /* 0x000fe20003fc6270 */
[----:B------:R-:W-:Y:S01]  /*4870*/  IMAD.MOV R7, RZ, RZ, -R7 ;  /* 0x000000ffff077224 */ /* 0x000fe200078e0a07 */
[----:B------:R-:W-:Y:S01]  /*4880*/  IADD3 R11, PT, PT, R35, 0x57, RZ ;  /* 0x00000057230b7810 */ /* 0x000fe20007ffe0ff */
[--C-:B------:R-:W-:Y:S02]  /*4890*/  @!P4 IMAD.IADD R222, R222, 0x1, -R2.reuse ;  /* 0x00000001dedec824 */ /* 0x100fe400078e0a02 */
[----:B------:R-:W-:Y:S01]  /*48a0*/  @!P3 IMAD.IADD R220, R220, 0x1, -R2 ;  /* 0x00000001dcdcb824 */ /* 0x000fe200078e0a02 */
[----:B------:R-:W-:Y:S01]  /*48b0*/  IABS R226, R11 ;  /* 0x0000000b00e27213 */ /* 0x000fe20000000000 */
[----:B------:R-:W-:Y:S01]  /*48c0*/  IMAD.MOV R9, RZ, RZ, -R9 ;  /* 0x000000ffff097224 */ /* 0x000fe200078e0a09 */
[C---:B------:R-:W-:Y:S01]  /*48d0*/  ISETP.GT.U32.AND P4, PT, R2.reuse, R222, PT ;  /* 0x000000de0200720c */ /* 0x040fe20003f84070 */
[----:B------:R-:W-:Y:S01]  /*48e0*/  IMAD R230, R2, R7, R230 ;  /* 0x0000000702e67224 */ /* 0x000fe200078e02e6 */
[----:B------:R-:W-:Y:S01]  /*48f0*/  @!P5 IADD3 R220, PT, PT, -R220, RZ, RZ ;  /* 0x000000ffdcdcd210 */ /* 0x000fe20007ffe1ff */
[----:B------:R-:W-:Y:S01]  /*4900*/  IMAD.HI.U32 R5, R3, R226, RZ ;  /* 0x000000e203057227 */ /* 0x000fe200078e00ff */
[----:B------:R-:W-:-:S02]  /*4910*/  ISETP.GE.AND P3, PT, R11, RZ, PT ;  /* 0x000000ff0b00720c */ /* 0x000fc40003f66270 */
[C---:B------:R-:W-:Y:S01]  /*4920*/  ISETP.GT.U32.AND P5, PT, R2.reuse, R230, PT ;  /* 0x000000e60200720c */ /* 0x040fe20003fa4070 */
[----:B------:R-:W-:Y:S02]  /*4930*/  IMAD R228, R2, R9, R228 ;  /* 0x0000000902e47224 */ /* 0x000fe400078e02e4 */
[----:B------:R-:W-:Y:S02]  /*4940*/  IMAD.MOV R5, RZ, RZ, -R5 ;  /* 0x000000ffff057224 */ /* 0x000fe400078e0a05 */
[----:B------:R-:W-:Y:S01]  /*4950*/  @!P2 IMAD.IADD R224, R224, 0x1, -R2 ;  /* 0x00000001e0e0a824 */ /* 0x000fe200078e0a02 */
[C---:B------:R-:W-:Y:S01]  /*4960*/  ISETP.GT.U32.AND P2, PT, R2.reuse, R228, PT ;  /* 0x000000e40200720c */ /* 0x040fe20003f44070 */
[----:B------:R-:W-:Y:S02]  /*4970*/  IMAD R226, R2, R5, R226 ;  /* 0x0000000502e27224 */ /* 0x000fe400078e02e2 */
[C---:B------:R-:W-:Y:S02]  /*4980*/  VIADD R11, R35.reuse, 0x5b ;  /* 0x0000005b230b7836 */ /* 0x040fe40000000000 */
[--C-:B------:R-:W-:Y:S01]  /*4990*/  @!P4 IMAD.IADD R222, R222, 0x1, -R2.reuse ;  /* 0x00000001dedec824 */ /* 0x100fe200078e0a02 */
[----:B------:R-:W-:Y:S01]  /*49a0*/  ISETP.GT.U32.AND P4, PT, R2, R226, PT ;  /* 0x000000e20200720c */ /* 0x000fe20003f84070 */
[----:B------:R-:W-:Y:S01]  /*49b0*/  @!P5 IMAD.IADD R230, R230, 0x1, -R2 ;  /* 0x00000001e6e6d824 */ /* 0x000fe200078e0a02 */
[----:B------:R-:W-:Y:S01]  /*49c0*/  IABS R234, R11 ;  /* 0x0000000b00ea7213 */ /* 0x000fe20000000000 */
[----:B------:R-:W-:-:S02]  /*49d0*/  VIADD R9, R35, 0x5a ;  /* 0x0000005a23097836 */ /* 0x000fc40000000000 */
[----:B------:R-:W-:Y:S02]  /*49e0*/  VIADD R13, R35, 0x5c ;  /* 0x0000005c230d7836 */ /* 0x000fe40000000000 */
[----:B------:R-:W-:Y:S01]  /*49f0*/  @!P2 IADD3 R228, PT, PT, R228, -R2, RZ ;  /* 0x80000002e4e4a210 */ /* 0x000fe20007ffe0ff */
[C---:B------:R-:W-:Y:S01]  /*4a00*/  IMAD.HI.U32 R7, R3.reuse, R234, RZ ;  /* 0x000000ea03077227 */ /* 0x040fe200078e00ff */
[----:B------:R-:W-:Y:S02]  /*4a10*/  ISETP.GT.U32.AND P2, PT, R2, R230, PT ;  /* 0x000000e60200720c */ /* 0x000fe40003f44070 */
[----:B------:R-:W-:Y:S01]  /*4a20*/  IABS R232, R9 ;  /* 0x0000000900e87213 */ /* 0x000fe20000000000 */
[----:B------:R-:W-:Y:S01]  /*4a30*/  IMAD.MOV R7, RZ, RZ, -R7 ;  /* 0x000000ffff077224 */ /* 0x000fe200078e0a07 */
[----:B------:R-:W-:Y:S01]  /*4a40*/  @!P4 IADD3 R226, PT, PT, R226, -R2, RZ ;  /* 0x80000002e2e2c210 */ /* 0x000fe20007ffe0ff */
[----:B------:R-:W-:Y:S01]  /*4a50*/  @!P6 IMAD.MOV R222, RZ, RZ, -R222 ;  /* 0x000000ffffdee224 */ /* 0x000fe200078e0ade */
[----:B------:R-:W-:Y:S01]  /*4a60*/  IABS R236, R13 ;  /* 0x0000000d00ec7213 */ /* 0x000fe20000000000 */
[C---:B------:R-:W-:Y:S01]  /*4a70*/  IMAD R234, R2.reuse, R7, R234 ;  /* 0x0000000702ea7224 */ /* 0x040fe200078e02ea */
[----:B------:R-:W-:Y:S01]  /*4a80*/  ISETP.GT.U32.AND P5, PT, R2, R226, PT ;  /* 0x000000e20200720c */ /* 0x000fe20003fa4070 */
[----:B------:R-:W-:Y:S01]  /*4a90*/  IMAD.HI.U32 R5, R3, R232, RZ ;  /* 0x000000e803057227 */ /* 0x000fe200078e00ff */
[----:B------:R-:W-:-:S02]  /*4aa0*/  ISETP.GE.AND P6, PT, R15, RZ, PT ;  /* 0x000000ff0f00720c */ /* 0x000fc40003fc6270 */
[----:B------:R-:W-:Y:S01]  /*4ab0*/  ISETP.GE.AND P4, PT, R17, RZ, PT ;  /* 0x000000ff1100720c */ /* 0x000fe20003f86270 */
[----:B------:R-:W-:Y:S01]  /*4ac0*/  @!P2 IMAD.IADD R230, R230, 0x1, -R2 ;  /* 0x00000001e6e6a824 */ /* 0x000fe200078e0a02 */
[C---:B------:R-:W-:Y:S01]  /*4ad0*/  ISETP.GT.U32.AND P2, PT, R2.reuse, R234, PT ;  /* 0x000000ea0200720c */ /* 0x040fe20003f44070 */
[----:B------:R-:W-:Y:S02]  /*4ae0*/  IMAD.MOV R5, RZ, RZ, -R5 ;  /* 0x000000ffff057224 */ /* 0x000fe400078e0a05 */
[----:B------:R-:W-:Y:S02]  /*4af0*/  VIADD R15, R35, 0x5d ;  /* 0x0000005d230f7836 */ /* 0x000fe40000000000 */
[----:B------:R-:W-:Y:S02]  /*4b00*/  IMAD R232, R2, R5, R232 ;  /* 0x0000000502e87224 */ /* 0x000fe400078e02e8 */
[----:B------:R-:W-:Y:S01]  /*4b10*/  IMAD.HI.U32 R5, R3, R236, RZ ;  /* 0x000000ec03057227 */ /* 0x000fe200078e00ff */
[----:B------:R-:W-:-:S02]  /*4b20*/  @!P5 IADD3 R226, PT, PT, R226, -R2, RZ ;  /* 0x80000002e2e2d210 */ /* 0x000fc40007ffe0ff */
[----:B------:R-:W-:Y:S01]  /*4b30*/  ISETP.GT.U32.AND P5, PT, R2, R232, PT ;  /* 0x000000e80200720c */ /* 0x000fe20003fa4070 */
[----:B------:R-:W-:Y:S01]  /*4b40*/  @!P1 IMAD.MOV R224, RZ, RZ, -R224 ;  /* 0x000000ffffe09224 */ /* 0x000fe200078e0ae0 */
[----:B------:R-:W-:Y:S01]  /*4b50*/  IABS R238, R15 ;  /* 0x0000000f00ee7213 */ /* 0x000fe20000000000 */
[----:B------:R-:W-:Y:S01]  /*4b60*/  @!P2 IMAD.IADD R234, R234, 0x1, -R2 ;  /* 0x00000001eaeaa824 */ /* 0x000fe200078e0a02 */
[----:B------:R-:W-:Y:S01]  /*4b70*/  IADD3 R7, PT, PT, -R5, RZ, RZ ;  /* 0x000000ff05077210 */ /* 0x000fe20007ffe1ff */
[----:B------:R-:W-:Y:S01]  /*4b80*/  @!P6 IMAD.MOV R230, RZ, RZ, -R230 ;  /* 0x000000ffffe6e224 */ /* 0x000fe200078e0ae6 */
[C---:B------:R-:W-:Y:S01]  /*4b90*/  ISETP.GT.U32.AND P1, PT, R2.reuse, R228, PT ;  /* 0x000000e40200720c */ /* 0x040fe20003f24070 */
[----:B------:R-:W-:Y:S01]  /*4ba0*/  IMAD.HI.U32 R5, R3, R238, RZ ;  /* 0x000000ee03057227 */ /* 0x000fe200078e00ff */
[----:B------:R-:W-:-:S03]  /*4bb0*/  ISETP.GT.U32.AND P2, PT, R2, R234, PT ;  /* 0x000000ea0200720c */ /* 0x000fc60003f44070 */
[----:B------:R-:W-:Y:S01]  /*4bc0*/  IMAD R236, R2, R7, R236 ;  /* 0x0000000702ec7224 */ /* 0x000fe200078e02ec */
[----:B------:R-:W-:Y:S01]  /*4bd0*/  IADD3 R5, PT, PT, -R5, RZ, RZ ;  /* 0x000000ff05057210 */ /* 0x000fe20007ffe1ff */
[----:B------:R-:W-:Y:S02]  /*4be0*/  @!P5 IMAD.IADD R232, R232, 0x1, -R2 ;  /* 0x00000001e8e8d824 */ /* 0x000fe400078e0a02 */
[----:B------:R-:W-:Y:S01]  /*4bf0*/  VIADD R17, R35, 0x5e ;  /* 0x0000005e23117836 */ /* 0x000fe20000000000 */
[C---:B------:R-:W-:Y:S01]  /*4c00*/  ISETP.GT.U32.AND P6, PT, R2.reuse, R236, PT ;  /* 0x000000ec0200720c */ /* 0x040fe20003fc4070 */
[C---:B------:R-:W-:Y:S01]  /*4c10*/  IMAD R238, R2.reuse, R5, R238 ;  /* 0x0000000502ee7224 */ /* 0x040fe200078e02ee */
[----:B------:R-:W-:Y:S01]  /*4c20*/  ISETP.GT.U32.AND P5, PT, R2, R232, PT ;  /* 0x000000e80200720c */ /* 0x000fe20003fa4070 */
[--C-:B------:R-:W-:Y:S01]  /*4c30*/  @!P1 IMAD.IADD R228, R228, 0x1, -R2.reuse ;  /* 0x00000001e4e49824 */ /* 0x100fe200078e0a02 */
[----:B------:R-:W-:Y:S01]  /*4c40*/  IABS R240, R17 ;  /* 0x0000001100f07213 */ /* 0x000fe20000000000 */
[----:B------:R-:W-:Y:S01]  /*4c50*/  @!P2 IMAD.IADD R234, R234, 0x1, -R2 ;  /* 0x00000001eaeaa824 */ /* 0x000fe200078e0a02 */
[----:B------:R-:W-:Y:S01]  /*4c60*/  ISETP.GT.U32.AND P2, PT, R2, R238, PT ;  /* 0x000000ee0200720c */ /* 0x000fe20003f44070 */
[----:B------:R-:W-:Y:S01]  /*4c70*/  @!P3 IMAD.MOV R226, RZ, RZ, -R226 ;  /* 0x000000ffffe2b224 */ /* 0x000fe200078e0ae2 */
[----:B------:R-:W-:Y:S01]  /*4c80*/  ISETP.GE.AND P1, PT, R9, RZ, PT ;  /* 0x000000ff0900720c */ /* 0x000fe20003f26270 */
[----:B------:R-:W-:Y:S01]  /*4c90*/  IMAD.HI.U32 R7, R3, R240, RZ ;  /* 0x000000f003077227 */ /* 0x000fe200078e00ff */
[----:B------:R-:W-:-:S03]  /*4ca0*/  ISETP.GE.AND P3, PT, R11, RZ, PT ;  /* 0x000000ff0b00720c */ /* 0x000fc60003f66270 */
[----:B------:R-:W-:Y:S02]  /*4cb0*/  @!P6 IMAD.IADD R236, R236, 0x1, -R2 ;  /* 0x00000001ecece824 */ /* 0x000fe400078e0a02 */
[C---:B------:R-:W-:Y:S01]  /*4cc0*/  VIADD R11, R35.reuse, 0x60 ;  /* 0x00000060230b7836 */ /* 0x040fe20000000000 */
[----:B------:R-:W-:Y:S01]  /*4cd0*/  @!P5 IADD3 R232, PT, PT, R232, -R2, RZ ;  /* 0x80000002e8e8d210 */ /* 0x000fe20007ffe0ff */
[----:B------:R-:W-:Y:S01]  /*4ce0*/  IMAD.MOV R7, RZ, RZ, -R7 ;  /* 0x000000ffff077224 */ /* 0x000fe200078e0a07 */
[C---:B------:R-:W-:Y:S01]  /*4cf0*/  ISETP.GT.U32.AND P6, PT, R2.reuse, R236, PT ;  /* 0x000000ec0200720c */ /* 0x040fe20003fc4070 */
[----:B------:R-:W-:Y:S01]  /*4d00*/  VIADD R9, R35, 0x5f ;  /* 0x0000005f23097836 */ /* 0x000fe20000000000 */
[----:B------:R-:W-:Y:S01]  /*4d10*/  IABS R244, R11 ;  /* 0x0000000b00f47213 */ /* 0x000fe20000000000 */
[----:B------:R-:W-:Y:S01]  /*4d20*/  IMAD R240, R2, R7, R240 ;  /* 0x0000000702f07224 */ /* 0x000fe200078e02f0 */
[----:B------:R-:W-:Y:S01]  /*4d30*/  ISETP.GE.AND P5, PT, R15, RZ, PT ;  /* 0x000000ff0f00720c */ /* 0x000fe20003fa6270 */
[----:B------:R-:W-:Y:S01]  /*4d40*/  @!P4 IMAD.MOV R228, RZ, RZ, -R228 ;  /* 0x000000ffffe4c224 */ /* 0x000fe200078e0ae4 */
[----:B------:R-:W-:Y:S01]  /*4d50*/  ISETP.GE.AND P4, PT, R13, RZ, PT ;  /* 0x000000ff0d00720c */ /* 0x000fe20003f86270 */
[----:B------:R-:W-:Y:S01]  /*4d60*/  @!P2 IMAD.IADD R238, R238, 0x1, -R2 ;  /* 0x00000001eeeea824 */ /* 0x000fe200078e0a02 */
[----:B------:R-:W-:Y:S01]  /*4d70*/  IABS R242, R9 ;  /* 0x0000000900f27213 */ /* 0x000fe20000000000 */
[----:B------:R-:W-:Y:S01]  /*4d80*/  IMAD.HI.U32 R7, R3, R244, RZ ;  /* 0x000000f403077227 */ /* 0x000fe200078e00ff */
[----:B------:R-:W-:-:S02]  /*4d90*/  IADD3 R13, PT, PT, R35, 0x61, RZ ;  /* 0x00000061230d7810 */ /* 0x000fc40007ffe0ff */
[C---:B------:R-:W-:Y:S01]  /*4da0*/  ISETP.GT.U32.AND P2, PT, R2.reuse, R238, PT ;  /* 0x000000ee0200720c */ /* 0x040fe20003f44070 */
[----:B------:R-:W-:Y:S01]  /*4db0*/  @!P1 IMAD.MOV R232, RZ, RZ, -R232 ;  /* 0x000000ffffe89224 */ /* 0x000fe200078e0ae8 */
[----:B------:R-:W-:Y:S01]  /*4dc0*/  ISETP.GT.U32.AND P1, PT, R2, R240, PT ;  /* 0x000000f00200720c */ /* 0x000fe20003f24070 */
[----:B------:R-:W-:Y:S01]  /*4dd0*/  IMAD.MOV R7, RZ, RZ, -R7 ;  /* 0x000000ffff077224 */ /* 0x000fe200078e0a07 */
[----:B------:R-:W-:Y:S01]  /*4de0*/  IABS R246, R13 ;  /* 0x0000000d00f67213 */ /* 0x000fe20000000000 */
[----:B------:R-:W-:Y:S01]  /*4df0*/  IMAD.HI.U32 R5, R3, R242, RZ ;  /* 0x000000f203057227 */ /* 0x000fe200078e00ff */
[----:B------:R-:W-:Y:S02]  /*4e00*/  IADD3 R15, PT, PT, R35, 0x65, RZ ;  /* 0x00000065230f7810 */ /* 0x000fe40007ffe0ff */
[----:B------:R-:W-:Y:S01]  /*4e10*/  @!P3 IADD3 R234, PT, PT, -R234, RZ, RZ ;  /* 0x000000ffeaeab210 */ /* 0x000fe20007ffe1ff */
[----:B------:R-:W-:Y:S01]  /*4e20*/  @!P6 IMAD.IADD R236, R236, 0x1, -R2 ;  /* 0x00000001ecece824 */ /* 0x000fe200078e0a02 */
[----:B------:R-:W-:Y:S01]  /*4e30*/  ISETP.GE.AND P6, PT, R9, RZ, PT ;  /* 0x000000ff0900720c */ /* 0x000fe20003fc6270 */
[----:B------:R-:W-:Y:S01]  /*4e40*/  IMAD R244, R2, R7, R244 ;  /* 0x0000000702f47224 */ /* 0x000fe200078e02f4 */
[----:B------:R-:W-:Y:S01]  /*4e50*/  IABS R183, R15 ;  /* 0x0000000f00b77213 */ /* 0x000fe20000000000 */
[----:B------:R-:W-:Y:S01]  /*4e60*/  IMAD.MOV R5, RZ, RZ, -R5 ;  /* 0x000000ffff057224 */ /* 0x000fe200078e0a05 */
[----:B------:R-:W-:Y:S01]  /*4e70*/  @!P4 IADD3 R236, PT, PT, -R236, RZ, RZ ;  /* 0x000000ffececc210 */ /* 0x000fe20007ffe1ff */
[----:B------:R-:W-:Y:S01]  /*4e80*/  @!P2 IMAD.IADD R238, R238, 0x1, -R2 ;  /* 0x00000001eeeea824 */ /* 0x000fe200078e0a02 */
[C---:B------:R-:W-:Y:S01]  /*4e90*/  ISETP.GT.U32.AND P4, PT, R2.reuse, R244, PT ;  /* 0x000000f40200720c */ /* 0x040fe20003f84070 */
[----:B------:R-:W-:Y:S01]  /*4ea0*/  IMAD R242, R2, R5, R242 ;  /* 0x0000000502f27224 */ /* 0x000fe200078e02f2 */
[----:B------:R-:W-:Y:S01]  /*4eb0*/  @!P1 IADD3 R240, PT, PT, R240, -R2, RZ ;  /* 0x80000002f0f09210 */ /* 0x000fe20007ffe0ff */
[----:B------:R-:W-:Y:S01]  /*4ec0*/  VIADD R9, R35, 0x62 ;  /* 0x0000006223097836 */ /* 0x000fe20000000000 */
[----:B------:R-:W-:Y:S01]  /*4ed0*/  ISETP.GE.AND P3, PT, R17, RZ, PT ;  /* 0x000000ff1100720c */ /* 0x000fe20003f66270 */
[----:B------:R-:W-:Y:S01]  /*4ee0*/  IMAD.HI.U32 R5, R3, R246, RZ ;  /* 0x000000f603057227 */ /* 0x000fe200078e00ff */
[----:B------:R-:W-:-:S02]  /*4ef0*/  ISETP.GT.U32.AND P2, PT, R2, R242, PT ;  /* 0x000000f20200720c */ /* 0x000fc40003f44070 */
[----:B------:R-:W-:Y:S01]  /*4f00*/  ISETP.GT.U32.AND P1, PT, R2, R240, PT ;  /* 0x000000f00200720c */ /* 0x000fe20003f24070 */
[----:B------:R-:W-:Y:S01]  /*4f10*/  IMAD.MOV R5, RZ, RZ, -R5 ;  /* 0x000000ffff057224 */ /* 0x000fe200078e0a05 */
[----:B------:R-:W-:Y:S01]  /*4f20*/  IABS R248, R9 ;  /* 0x0000000900f87213 */ /* 0x000fe20000000000 */
[----:B------:R-:W-:Y:S01]  /*4f30*/  @!P5 IMAD.MOV R238, RZ, RZ, -R238 ;  /* 0x000000ffffeed224 */ /* 0x000fe200078e0aee */
[----:B------:R-:W-:Y:S01]  /*4f40*/  ISETP.GE.AND P5, PT, R11, RZ, PT ;  /* 0x000000ff0b00720c */ /* 0x000fe20003fa6270 */
[----:B------:R-:W-:Y:S02]  /*4f50*/  @!P4 IMAD.IADD R244, R244, 0x1, -R2 ;  /* 0x00000001f4f4c824 */ /* 0x000fe400078e0a02 */
[C---:B------:R-:W-:Y:S02]  /*4f60*/  IMAD R246, R2.reuse, R5, R246 ;  /* 0x0000000502f67224 */ /* 0x040fe400078e02f6 */
[----:B------:R-:W-:Y:S01]  /*4f70*/  IMAD.HI.U32 R5, R3, R248, RZ ;  /* 0x000000f803057227 */ /* 0x000fe200078e00ff */
[----:B------:R-:W-:-:S02]  /*4f80*/  ISETP.GT.U32.AND P4, PT, R2, R244, PT ;  /* 0x000000f40200720c */ /* 0x000fc40003f84070 */
[----:B------:R-:W-:Y:S01]  /*4f90*/  @!P2 IADD3 R242, PT, PT, R242, -R2, RZ ;  /* 0x80000002f2f2a210 */ /* 0x000fe20007ffe0ff */
[----:B------:R-:W-:Y:S01]  /*4fa0*/  @!P1 IMAD.IADD R240, R240, 0x1, -R2 ;  /* 0x00000001f0f09824 */ /* 0x000fe200078e0a02 */
[----:B------:R-:W-:Y:S01]  /*4fb0*/  ISETP.GE.AND P1, PT, R13, RZ, PT ;  /* 0x000000ff0d00720c */ /* 0x000fe20003f26270 */
[C---:B------:R-:W-:Y:S01]  /*4fc0*/  VIADD R13, R35.reuse, 0x64 ;  /* 0x00000064230d7836 */ /* 0x040fe20000000000 */
[C---:B------:R-:W-:Y:S01]  /*4fd0*/  ISETP.GT.U32.AND P2, PT, R2.reuse, R242, PT ;  /* 0x000000f20200720c */ /* 0x040fe20003f44070 */
[----:B------:R-:W-:Y:S02]  /*4fe0*/  IMAD.MOV R5, RZ, RZ, -R5 ;  /* 0x000000ffff057224 */ /* 0x000fe400078e0a05 */
[----:B------:R-:W-:Y:S01]  /*4ff0*/  VIADD R11, R35, 0x63 ;  /* 0x00000063230b7836 */ /* 0x000fe20000000000 */
[----:B------:R-:W-:Y:S01]  /*5000*/  IABS R252, R13 ;  /* 0x0000000d00fc7213 */ /* 0x000fe20000000000 */
[----:B------:R-:W-:Y:S02]  /*5010*/  IMAD R248, R2, R5, R248 ;  /* 0x0000000502f87224 */ /* 0x000fe400078e02f8 */
[----:B------:R-:W-:Y:S01]  /*5020*/  @!P4 IMAD.IADD R244, R244, 0x1, -R2 ;  /* 0x00000001f4f4c824 */ /* 0x000fe200078e0a02 */
[----:B------:R-:W-:Y:S01]  /*5030*/  IABS R250, R11 ;  /* 0x0000000b00fa7213 */ /* 0x000fe20000000000 */
[----:B------:R-:W-:Y:S01]  /*5040*/  IMAD.HI.U32 R7, R3, R252, RZ ;  /* 0x000000fc03077227 */ /* 0x000fe200078e00ff */
[----:B------:R-:W-:-:S03]  /*5050*/  ISETP.GT.U32.AND P4, PT, R2, R248, PT ;  /* 0x000000f80200720c */ /* 0x000fc60003f84070 */
[----:B------:R-:W-:Y:S01]  /*5060*/  IMAD.HI.U32 R5, R3, R250, RZ ;  /* 0x000000fa03057227 */ /* 0x000fe200078e00ff */
[----:B------:R-:W-:-:S03]  /*5070*/  IADD3 R7, PT, PT, -R7, RZ, RZ ;  /* 0x000000ff07077210 */ /* 0x000fc60007ffe1ff */
[----:B------:R-:W-:Y:S01]  /*5080*/  @!P2 IMAD.IADD R242, R242, 0x1, -R2 ;  /* 0x00000001f2f2a824 */ /* 0x000fe200078e0a02 */
[C---:B------:R-:W-:Y:S01]  /*5090*/  ISETP.GT.U32.AND P2, PT, R2.reuse, R246, PT ;  /* 0x000000f60200720c */ /* 0x040fe20003f44070 */
[----:B------:R-:W-:Y:S02]  /*50a0*/  IMAD.MOV R5, RZ, RZ, -R5 ;  /* 0x000000ffff057224 */ /* 0x000fe400078e0a05 */
[----:B------:R-:W-:Y:S01]  /*50b0*/  IMAD R252, R2, R7, R252 ;  /* 0x0000000702fc7224 */ /* 0x000fe200078e02fc */
[----:B------:R-:W-:Y:S01]  /*50c0*/  @!P6 IADD3 R242, PT, PT, -R242, RZ, RZ ;  /* 0x000000fff2f2e210 */ /* 0x000fe20007ffe1ff */
[----:B------:R-:W-:Y:S02]  /*50d0*/  IMAD R250, R2, R5, R250 ;  /* 0x0000000502fa7224 */ /* 0x000fe400078e02fa */
[----:B------:R-:W-:-:S04]  /*50e0*/  IMAD.HI.U32 R5, R3, R183, RZ ;  /* 0x000000b703057227 */ /* 0x000fc800078e00ff */
[--C-:B------:R-:W-:Y:S01]  /*50f0*/  @!P4 IMAD.IADD R248, R248, 0x1, -R2.reuse ;  /* 0x00000001f8f8c824 */ /* 0x100fe200078e0a02 */
[----:B------:R-:W-:Y:S01]  /*5100*/  ISETP.GT.U32.AND P4, PT, R2, R252, PT ;  /* 0x000000fc0200720c */ /* 0x000fe20003f84070 */
[----:B------:R-:W-:Y:S02]  /*5110*/  IMAD.MOV R5, RZ, RZ, -R5 ;  /* 0x000000ffff057224 */ /* 0x000fe400078e0a05 */
[----:B------:R-:W-:Y:S01]  /*5120*/  @!P2 IMAD.IADD R246, R246, 0x1, -R2 ;  /* 0x00000001f6f6a824 */ /* 0x000fe200078e0a02 */
[C---:B------:R-:W-:Y:S01]  /*5130*/  ISETP.GT.U32.AND P2, PT, R2.reuse, R250, PT ;  /* 0x000000fa0200720c */ /* 0x040fe20003f44070 */
[C---:B------:R-:W-:Y:S02]  /*5140*/  IMAD R183, R2.reuse, R5, R183 ;  /* 0x0000000502b77224 */ /* 0x040fe400078e02b7 */
[----:B------:R-:W-:Y:S02]  /*5150*/  VIADD R17, R35, 0x66 ;  /* 0x0000006623117836 */ /* 0x000fe40000000000 */
[----:B------:R-:W-:Y:S01]  /*5160*/  @!P5 IMAD.MOV R244, RZ, RZ, -R244 ;  /* 0x000000fffff4d224 */ /* 0x000fe200078e0af4 */
[----:B------:R-:W-:Y:S01]  /*5170*/  ISETP.GT.U32.AND P5, PT, R2, R183, PT ;  /* 0x000000b70200720c */ /* 0x000fe20003fa4070 */
[----:B------:R-:W-:Y:S01]  /*5180*/  IMAD.HI.U32 R5, R3, R187, RZ ;  /* 0x000000bb03057227 */ /* 0x000fe200078e00ff */
[----:B------:R-:W-:-:S03]  /*5190*/  IABS R185, R17 ;  /* 0x0000001100b97213 */ /* 0x000fc60000000000 */
[----:B------:R-:W-:Y:S02]  /*51a0*/  @!P4 IMAD.IADD R252, R252, 0x1, -R2 ;  /* 0x00000001fcfcc824 */ /* 0x000fe400078e0a02 */
[----:B------:R-:W-:Y:S01]  /*51b0*/  IMAD.HI.U32 R7, R3, R185, RZ ;  /* 0x000000b903077227 */ /* 0x000fe200078e00ff */
[----:B------:R-:W-:Y:S02]  /*51c0*/  @!P2 IADD3 R250, PT, PT, R250, -R2, RZ ;  /* 0x80000002fafaa210 */ /* 0x000fe40007ffe0ff */
[C---:B------:R-:W-:Y:S01]  /*51d0*/  ISETP.GT.U32.AND P4, PT, R2.reuse, R252, PT ;  /* 0x000000fc0200720c */ /* 0x040fe20003f84070 */
[----:B------:R-:W-:Y:S01]  /*51e0*/  IMAD.MOV R7, RZ, RZ, -R7 ;  /* 0x000000ffff077224 */ /* 0x000fe200078e0a07 */
[C---:B------:R-:W-:Y:S01]  /*51f0*/  ISETP.GT.U32.AND P6, PT, R2.reuse, R250, PT ;  /* 0x000000fa0200720c */ /* 0x040fe20003fc4070 */
[----:B------:R-:W-:Y:S01]  /*5200*/  IMAD.MOV R5, RZ, RZ, -R5 ;  /* 0x000000ffff057224 */ /* 0x000fe200078e0a05 */
[----:B------:R-:W-:Y:S01]  /*5210*/  @!P5 IADD3 R183, PT, PT, R183, -R2, RZ ;  /* 0x80000002b7b7d210 */ /* 0x000fe20007ffe0ff */
[----:B------:R-:W-:Y:S01]  /*5220*/  @!P3 IMAD.MOV R240, RZ, RZ, -R240 ;  /* 0x000000fffff0b224 */ /* 0x000fe200078e0af0 */
[C---:B------:R-:W-:Y:S01]  /*5230*/  ISETP.GT.U32.AND P3, PT, R2.reuse, R246, PT ;  /* 0x000000f60200720c */ /* 0x040fe20003f64070 */
[C---:B------:R-:W-:Y:S01]  /*5240*/  IMAD R185, R2.reuse, R7, R185 ;  /* 0x0000000702b97224 */ /* 0x040fe200078e02b9 */
[----:B------:R-:W-:Y:S01]  /*5250*/  ISETP.GE.AND P5, PT, R13, RZ, PT ;  /* 0x000000ff0d00720c */ /* 0x000fe20003fa6270 */
[C---:B------:R-:W-:Y:S01]  /*5260*/  IMAD R187, R2.reuse, R5, R187 ;  /* 0x0000000502bb7224 */ /* 0x040fe200078e02bb */
[----:B------:R-:W-:Y:S01]  /*5270*/  IADD3 R7, PT, PT, R35, 0x69, RZ ;  /* 0x0000006923077810 */ /* 0x000fe20007ffe0ff */
[----:B------:R-:W-:Y:S01]  /*5280*/  IMAD.HI.U32 R5, R3, R189, RZ ;  /* 0x000000bd03057227 */ /* 0x000fe200078e00ff */
[----:B------:R-:W-:-:S02]  /*5290*/  ISETP.GT.U32.AND P2, PT, R2, R248, PT ;  /* 0x000000f80200720c */ /* 0x000fc40003f44070 */
[----:B------:R-:W-:Y:S01]  /*52a0*/  IABS R191, R7 ;  /* 0x0000000700bf7213 */ /* 0x000fe20000000000 */
[----:B------:R-:W-:Y:S01]  /*52b0*/  IMAD.MOV R5, RZ, RZ, -R5 ;  /* 0x000000ffff057224 */ /* 0x000fe200078e0a05 */
[----:B------:R-:W-:Y:S01]  /*52c0*/  IADD3 R13, PT, PT, R35, 0x6b, RZ ;  /* 0x0000006b230d7810 */ /* 0x000fe20007ffe0ff */
[--C-:B------:R-:W-:Y:S01]  /*52d0*/  @!P4 IMAD.IADD R252, R252, 0x1, -R2.reuse ;  /* 0x00000001fcfcc824 */ /* 0x100fe200078e0a02 */
[----:B------:R-:W-:Y:S01]  /*52e0*/  ISETP.GE.AND P4, PT, R11, RZ, PT ;  /* 0x000000ff0b00720c */ /* 0x000fe20003f86270 */
[----:B------:R-:W-:Y:S01]  /*52f0*/  IMAD R189, R2, R5, R189 ;  /* 0x0000000502bd7224 */ /* 0x000fe200078e02bd */
[----:B------:R-:W-:Y:S01]  /*5300*/  IABS R56, R13 ;  /* 0x0000000d00387213 */ /* 0x000fe20000000000 */
[----:B------:R-:W-:Y:S01]  /*5310*/  VIADD R11, R35, 0x6a ;  /* 0x0000006a230b7836 */ /* 0x000fe20000000000 */
[----:B------:R-:W-:Y:S01]  /*5320*/  @!P5 IADD3 R252, PT, PT, -R252, RZ, RZ ;  /* 0x000000fffcfcd210 */ /* 0x000fe20007ffe1ff */
[----:B------:R-:W-:Y:S01]  /*5330*/  @!P6 IMAD.IADD R250, R250, 0x1, -R2 ;  /* 0x00000001fafae824 */ /* 0x000fe200078e0a02 */
[----:B------:R-:W-:Y:S01]  /*5340*/  ISETP.GT.U32.AND P6, PT, R2, R187, PT ;  /* 0x000000bb0200720c */ /* 0x000fe20003fc4070 */
[----:B------:R-:W-:Y:S01]  /*5350*/  IMAD.HI.U32 R5, R3, R191, RZ ;  /* 0x000000bf03057227 */ /* 0x000fe200078e00ff */
[----:B------:R-:W-:-:S02]  /*5360*/  IABS R58, R11 ;  /* 0x0000000b003a7213 */ /* 0x000fc40000000000 */
[----:B------:R-:W-:Y:S01]  /*5370*/  ISETP.GT.U32.AND P5, PT, R2, R189, PT ;  /* 0x000000bd0200720c */ /* 0x000fe20003fa4070 */
[--C-:B------:R-:W-:Y:S01]  /*5380*/  @!P3 IMAD.IADD R246, R246, 0x1, -R2.reuse ;  /* 0x00000001f6f6b824 */ /* 0x100fe200078e0a02 */
[----:B------:R-:W-:Y:S01]  /*5390*/  ISETP.GT.U32.AND P3, PT, R2, R185, PT ;  /* 0x000000b90200720c */ /* 0x000fe20003f64070 */
[----:B------:R-:W-:Y:S02]  /*53a0*/  IMAD.MOV R5, RZ, RZ, -R5 ;  /* 0x000000ffff057224 */ /* 0x000fe400078e0a05 */
[----:B------:R-:W-:Y:S01]  /*53b0*/  @!P2 IMAD.IADD R248, R248, 0x1, -R2 ;  /* 0x00000001f8f8a824 */ /* 0x000fe200078e0a02 */
[----:B------:R-:W-:Y:S01]  /*53c0*/  ISETP.GE.AND P2, PT, R9, RZ, PT ;  /* 0x000000ff0900720c */ /* 0x000fe20003f46270 */
[----:B------:R-:W-:Y:S01]  /*53d0*/  IMAD R191, R2, R5, R191 ;  /* 0x0000000502bf7224 */ /* 0x000fe200078e02bf */
[----:B------:R-:W-:Y:S01]  /*53e0*/  @!P1 IADD3 R246, PT, PT, -R246, RZ, RZ ;  /* 0x000000fff6f69210 */ /* 0x000fe20007ffe1ff */
[----:B------:R-:W-:Y:S01]  /*53f0*/  IMAD.HI.U32 R5, R3, R58, RZ ;  /* 0x0000003a03057227 */ /* 0x000fe200078e00ff */
[----:B------:R-:W-:-:S03]  /*5400*/  ISETP.GT.U32.AND P1, PT, R2, R183, PT ;  /* 0x000000b70200720c */ /* 0x000fc60003f24070 */
[----:B------:R-:W-:Y:S02]  /*5410*/  IMAD.MOV R5, RZ, RZ, -R5 ;  /* 0x000000ffff057224 */ /* 0x000fe400078e0a05 */
[--C-:B------:R-:W-:Y:S02]  /*5420*/  @!P6 IMAD.IADD R187, R187, 0x1, -R2.reuse ;  /* 0x00000001bbbbe824 */ /* 0x100fe400078e0a02 */
[--C-:B------:R-:W-:Y:S01]  /*5430*/  @!P3 IMAD.IADD R185, R185, 0x1, -R2.reuse ;  /* 0x00000001b9b9b824 */ /* 0x100fe200078e0a02 */
[----:B------:R-:W-:Y:S01]  /*5440*/  ISETP.GE.AND P3, PT, R15, RZ, PT ;  /* 0x000000ff0f00720c */ /* 0x000fe20003f66270 */
[----:B------:R-:W-:Y:S01]  /*5450*/  @!P5 IMAD.IADD R189, R189, 0x1, -R2 ;  /* 0x00000001bdbdd824 */ /* 0x000fe200078e0a02 */
[C---:B------:R-:W-:Y:S01]  /*5460*/  ISETP.GT.U32.AND P6, PT, R2.reuse, R187, PT ;  /* 0x000000bb0200720c */ /* 0x040fe20003fc4070 */
[C---:B------:R-:W-:Y:S01]  /*5470*/  IMAD R58, R2.reuse, R5, R58 ;  /* 0x00000005023a7224 */ /* 0x040fe200078e023a */
[----:B------:R-:W-:Y:S01]  /*5480*/  IADD3 R15, PT, PT, R35, 0x6c, RZ ;  /* 0x0000006c230f7810 */ /* 0x000fe20007ffe0ff */
[----:B------:R-:W-:Y:S01]  /*5490*/  IMAD.HI.U32 R5, R3, R56, RZ ;  /* 0x0000003803057227 */ /* 0x000fe200078e00ff */
[----:B------:R-:W-:-:S02]  /*54a0*/  ISETP.GT.U32.AND P5, PT, R2, R189, PT ;  /* 0x000000bd0200720c */ /* 0x000fc40003fa4070 */
[----:B------:R-:W-:Y:S01]  /*54b0*/  IABS R54, R15 ;  /* 0x0000000f00367213 */ /* 0x000fe20000000000 */
[----:B------:R-:W-:Y:S01]  /*54c0*/  @!P2 IMAD.MOV R248, RZ, RZ, -R248 ;  /* 0x000000fffff8a224 */ /* 0x000fe200078e0af8 */
[----:B------:R-:W-:Y:S01]  /*54d0*/  ISETP.GT.U32.AND P2, PT, R2, R185, PT ;  /* 0x000000b90200720c */ /* 0x000fe20003f44070 */
[----:B------:R-:W-:Y:S01]  /*54e0*/  @!P4 IMAD.MOV R250, RZ, RZ, -R250 ;  /* 0x000000fffffac224 */ /* 0x000fe200078e0afa */
[----:B------:R-:W-:Y:S01]  /*54f0*/  IADD3 R5, PT, PT, -R5, RZ, RZ ;  /* 0x000000ff05057210 */ /* 0x000fe20007ffe1ff */
[----:B------:R-:W-:Y:S01]  /*5500*/  @!P1 IMAD.IADD R183, R183, 0x1, -R2 ;  /* 0x00000001b7b79824 */ /* 0x000fe200078e0a02 */
[----:B------:R-:W-:Y:S01]  /*5510*/  ISETP.GE.AND P4, PT, R17, RZ, PT ;  /* 0x000000ff1100720c */ /* 0x000fe20003f86270 */
[----:B------:R-:W-:Y:S01]  /*5520*/  VIADD R17, R35, 0x6d ;  /* 0x0000006d23117836 */ /* 0x000fe20000000000 */
[----:B------:R-:W-:Y:S01]  /*5530*/  ISETP.GE.AND P1, PT, R18, RZ, PT ;  /* 0x000000ff1200720c */ /* 0x000fe20003f26270 */
[----:B------:R-:W-:Y:S02]  /*5540*/  IMAD R56, R2, R5, R56 ;  /* 0x0000000502387224 */ /* 0x000fe400078e0238 */
[----:B------:R-:W-:Y:S01]  /*5550*/  IMAD.HI.U32 R5, R3, R54, RZ ;  /* 0x0000003603057227 */ /* 0x000fe200078e00ff */
[----:B------:R-:W-:-:S03]  /*5560*/  IABS R52, R17 ;  /* 0x0000001100347213 */ /* 0x000fc60000000000 */
[--C-:B------:R-:W-:Y:S01]  /*5570*/  @!P6 IMAD.IADD R187, R187, 0x1, -R2.reuse ;  /* 0x00000001bbbbe824 */ /* 0x100fe200078e0a02 */
[C---:B------:R-:W-:Y:S01]  /*5580*/  ISETP.GT.U32.AND P6, PT, R2.reuse, R191, PT ;  /* 0x000000bf0200720c */ /* 0x040fe20003fc4070 */
[--C-:B------:R-:W-:Y:S01]  /*5590*/  @!P2 IMAD.IADD R185, R185, 0x1, -R2.reuse ;  /* 0x00000001b9b9a824 */ /* 0x100fe200078e0a02 */
[----:B------:R-:W-:Y:S01]  /*55a0*/  ISETP.GE.AND P2, PT, R19, RZ, PT ;  /* 0x000000ff1300720c */ /* 0x000fe20003f46270 */
[----:B------:R-:W-:Y:S01]  /*55b0*/  @!P3 IMAD.MOV R183, RZ, RZ, -R183 ;  /* 0x000000ffffb7b224 */ /* 0x000fe200078e0ab7 */
[----:B------:R-:W-:Y:S01]  /*55c0*/  ISETP.GE.AND P3, PT, R7, RZ, PT ;  /* 0x000000ff0700720c */ /* 0x000fe20003f66270 */
[----:B------:R-:W-:Y:S01]  /*55d0*/  @!P5 IMAD.IADD R189, R189, 0x1, -R2 ;  /* 0x00000001bdbdd824 */ /* 0x000fe200078e0a02 */
[----:B------:R-:W-:Y:S01]  /*55e0*/  IADD3 R5, PT, PT, -R5, RZ, RZ ;  /* 0x000000ff05057210 */ /* 0x000fe20007ffe1ff */
[----:B------:R-:W-:Y:S01]  /*55f0*/  IMAD.HI.U32 R7, R3, R52, RZ ;  /* 0x0000003403077227 */ /* 0x000fe200078e00ff */
[----:B------:R-:W-:-:S03]  /*5600*/  ISETP.GT.U32.AND P5, PT, R2, R58, PT ;  /* 0x0000003a0200720c */ /* 0x000fc60003fa4070 */
[----:B------:R-:W-:Y:S02]  /*5610*/  IMAD.MOV R7, RZ, RZ, -R7 ;  /* 0x000000ffff077224 */ /* 0x000fe400078e0a07 */
[C---:B------:R-:W-:Y:S02]  /*5620*/  IMAD R54, R2.reuse, R5, R54 ;  /* 0x0000000502367224 */ /* 0x040fe400078e0236 */
[C---:B------:R-:W-:Y:S02]  /*5630*/  IMAD R52, R2.reuse, R7, R52 ;  /* 0x0000000702347224 */ /* 0x040fe400078e0234 */
[----:B------:R-:W-:Y:S01]  /*5640*/  @!P1 IMAD.MOV R187, RZ, RZ, -R187 ;  /* 0x000000ffffbb9224 */ /* 0x000fe200078e0abb */
[----:B------:R-:W-:Y:S01]  /*5650*/  ISETP.GT.U32.AND P1, PT, R2, R54, PT ;  /* 0x000000360200720c */ /* 0x000fe20003f24070 */
[----:B------:R-:W-:Y:S02]  /*5660*/  VIADD R18, R35, 0x6e ;  /* 0x0000006e23127836 */ /* 0x000fe40000000000 */
[----:B------:R-:W-:-:S02]  /*5670*/  @!P6 IMAD.IADD R191, R191, 0x1, -R2 ;  /* 0x00000001bfbfe824 */ /* 0x000fc400078e0a02 */
[----:B------:R-:W-:Y:S01]  /*5680*/  @!P2 IMAD.MOV R189, RZ, RZ, -R189 ;  /* 0x000000ffffbda224 */ /* 0x000fe200078e0abd */
[----:B------:R-:W-:Y:S01]  /*5690*/  ISETP.GT.U32.AND P2, PT, R2, R52, PT ;  /* 0x000000340200720c */ /* 0x000fe20003f44070 */
[--C-:B------:R-:W-:Y:S01]  /*56a0*/  @!P5 IMAD.IADD R58, R58, 0x1, -R2.reuse ;  /* 0x000000013a3ad824 */ /* 0x100fe200078e0a02 */
[----:B------:R-:W-:Y:S01]  /*56b0*/  IABS R50, R18 ;  /* 0x0000001200327213 */ /* 0x000fe20000000000 */
[----:B------:R-:W-:Y:S01]  /*56c0*/  VIADD R19, R35, 0x6f ;  /* 0x0000006f23137836 */ /* 0x000fe20000000000 */
[C---:B------:R-:W-:Y:S01]  /*56d0*/  ISETP.GT.U32.AND P6, PT, R2.reuse, R191, PT ;  /* 0x000000bf0200720c */ /* 0x040fe20003fc4070 */
[----:B------:R-:W-:Y:S01]  /*56e0*/  @!P4 IMAD.MOV R185, RZ, RZ, -R185 ;  /* 0x000000ffffb9c224 */ /* 0x000fe200078e0ab9 */
[----:B------:R-:W-:Y:S01]  /*56f0*/  ISETP.GT.U32.AND P4, PT, R2, R58, PT ;  /* 0x0000003a0200720c */ /* 0x000fe20003f84070 */
[----:B------:R-:W-:Y:S01]  /*5700*/  IMAD.HI.U32 R9, R3, R50, RZ ;  /* 0x0000003203097227 */ /* 0x000fe200078e00ff */
[----:B------:R-:W-:Y:S02]  /*5710*/  IABS R48, R19 ;  /* 0x0000001300307213 */ /* 0x000fe40000000000 */
[----:B------:R-:W-:Y:S01]  /*5720*/  ISETP.GE.AND P5, PT, R11, RZ, PT ;  /* 0x000000ff0b00720c */ /* 0x000fe20003fa6270 */
[----:B------:R-:W-:Y:S01]  /*5730*/  @!P1 IMAD.IADD R54, R54, 0x1, -R2 ;  /* 0x0000000136369824 */ /* 0x000fe200078e0a02 */
[----:B------:R-:W-:Y:S01]  /*5740*/  ISETP.GE.AND P1, PT, R17, RZ, PT ;  /* 0x000000ff1100720c */ /* 0x000fe20003f26270 */
[----:B------:R-:W-:-:S02]  /*5750*/  IMAD.MOV R9, RZ, RZ, -R9 ;  /* 0x000000ffff097224 */ /* 0x000fc400078e0a09 */
[----:B------:R-:W-:Y:S01]  /*5760*/  @!P2 IMAD.IADD R52, R52, 0x1, -R2 ;  /* 0x000000013434a824 */ /* 0x000fe200078e0a02 */
[C---:B------:R-:W-:Y:S01]  /*5770*/  ISETP.GT.U32.AND P2, PT, R2.reuse, R54, PT ;  /* 0x000000360200720c */ /* 0x040fe20003f44070 */
[----:B------:R-:W-:Y:S02]  /*5780*/  VIADD R11, R35, 0x70 ;  /* 0x00000070230b7836 */ /* 0x000fe40000000000 */
[----:B------:R-:W-:Y:S01]  /*5790*/  IMAD R50, R2, R9, R50 ;  /* 0x0000000902327224 */ /* 0x000fe200078e0232 */
[----:B------:R-:W-:Y:S01]  /*57a0*/  IABS R9, R35 ;  /* 0x0000002300097213 */ /* 0x000fe20000000000 */
[----:B------:R-:W-:Y:S01]  /*57b0*/  IMAD.HI.U32 R5, R3, R48, RZ ;  /* 0x0000003003057227 */ /* 0x000fe200078e00ff */
[----:B------:R-:W-:-:S03]  /*57c0*/  IABS R46, R11 ;  /* 0x0000000b002e7213 */ /* 0x000fc60000000000 */
[--C-:B------:R-:W-:Y:S01]  /*57d0*/  @!P6 IMAD.IADD R191, R191, 0x1, -R2.reuse ;  /* 0x00000001bfbfe824 */ /* 0x100fe200078e0a02 */
[----:B------:R-:W-:Y:S01]  /*57e0*/  ISETP.GT.U32.AND P6, PT, R2, R56, PT ;  /* 0x000000380200720c */ /* 0x000fe20003fc4070 */
[----:B------:R-:W-:Y:S02]  /*57f0*/  IMAD.MOV R5, RZ, RZ, -R5 ;  /* 0x000000ffff057224 */ /* 0x000fe400078e0a05 */
[----:B------:R-:W-:Y:S01]  /*5800*/  @!P4 IMAD.IADD R58, R58, 0x1, -R2 ;  /* 0x000000013a3ac824 */ /* 0x000fe200078e0a02 */
[C---:B------:R-:W-:Y:S01]  /*5810*/  ISETP.GT.U32.AND P4, PT, R2.reuse, R50, PT ;  /* 0x000000320200720c */ /* 0x040fe20003f84070 */
[----:B------:R-:W-:Y:S01]  /*5820*/  IMAD R48, R2, R5, R48 ;  /* 0x0000000502307224 */ /* 0x000fe200078e0230 */
[----:B------:R-:W-:Y:S01]  /*5830*/  @!P3 IADD3 R191, PT, PT, -R191, RZ, RZ ;  /* 0x000000ffbfbfb210 */ /* 0x000fe20007ffe1ff */
[----:B------:R-:W-:Y:S01]  /*5840*/  IMAD.HI.U32 R5, R3, R46, RZ ;  /* 0x0000002e03057227 */ /* 0x000fe200078e00ff */
[----:B------:R-:W-:Y:S02]  /*5850*/  ISETP.GE.AND P3, PT, R13, RZ, PT ;  /* 0x000000ff0d00720c */ /* 0x000fe40003f66270 */
[----:B------:R-:W-:Y:S01]  /*5860*/  @!P2 IADD3 R54, PT, PT, R54, -R2, RZ ;  /* 0x800000023636a210 */ /* 0x000fe20007ffe0ff */
[C---:B------:R-:W-:Y:S01]  /*5870*/  VIADD R13, R35.reuse, 0x71 ;  /* 0x00000071230d7836 */ /* 0x040fe20000000000 */
[----:B------:R-:W-:Y:S01]  /*5880*/  ISETP.GT.U32.AND P2, PT, R2, R48, PT ;  /* 0x000000300200720c */ /* 0x000fe20003f44070 */
[----:B------:R-:W-:Y:S01]  /*5890*/  IMAD.MOV R5, RZ, RZ, -R5 ;  /* 0x000000ffff057224 */ /* 0x000fe200078e0a05 */
[----:B------:R-:W-:Y:S01]  /*58a0*/  @!P6 IADD3 R56, PT, PT, R56, -R2, RZ ;  /* 0x800000023838e210 */ /* 0x000fe20007ffe0ff */
[----:B------:R-:W-:Y:S01]  /*58b0*/  @!P5 IMAD.MOV R58, RZ, RZ, -R58 ;  /* 0x000000ffff3ad224 */ /* 0x000fe200078e0a3a */
[----:B------:R-:W-:Y:S01]  /*58c0*/  IABS R44, R13 ;  /* 0x0000000d002c7213 */ /* 0x000fe20000000000 */
[C---:B------:R-:W-:Y:S01]  /*58d0*/  IMAD R46, R2.reuse, R5, R46 ;  /* 0x00000005022e7224 */ /* 0x040fe200078e022e */
[----:B------:R-:W-:Y:S01]  /*58e0*/  ISETP.GT.U32.AND P5, PT, R2, R52, PT ;  /* 0x000000340200720c */ /* 0x000fe20003fa4070 */
[----:B------:R-:W-:Y:S01]  /*58f0*/  VIADD R17, R35, 0x7a ;  /* 0x0000007a23117836 */ /* 0x000fe20000000000 */
[----:B------:R-:W-:Y:S01]  /*5900*/  @!P4 IADD3 R50, PT, PT, R50, -R2, RZ ;  /* 0x800000023232c210 */ /* 0x000fe20007ffe0ff */
[----:B------:R-:W-:Y:S01]  /*5910*/  IMAD.HI.U32 R5, R3, R44, RZ ;  /* 0x0000002c03057227 */ /* 0x000fe200078e00ff */
[----:B------:R-:W-:-:S02]  /*5920*/  ISETP.GT.U32.AND P6, PT, R2, R56, PT ;  /* 0x000000380200720c */ /* 0x000fc40003fc4070 */
[----:B------:R-:W-:Y:S01]  /*5930*/  ISETP.GT.U32.AND P4, PT, R2, R50, PT ;  /* 0x000000320200720c */ /* 0x000fe20003f84070 */
[--C-:B------:R-:W-:Y:S01]  /*5940*/  @!P2 IMAD.IADD R48, R48, 0x1, -R2.reuse ;  /* 0x000000013030a824 */ /* 0x100fe200078e0a02 */
[----:B------:R-:W-:Y:S01]  /*5950*/  IADD3 R7, PT, PT, -R5, RZ, RZ ;  /* 0x000000ff05077210 */ /* 0x000fe20007ffe1ff */
[----:B------:R-:W-:Y:S01]  /*5960*/  IMAD.HI.U32 R5, R3, R9, RZ ;  /* 0x0000000903057227 */ /* 0x000fe200078e00ff */
[----:B------:R-:W-:Y:S02]  /*5970*/  IABS R26, R17 ;  /* 0x00000011001a7213 */ /* 0x000fe40000000000 */
[----:B------:R-:W-:Y:S01]  /*5980*/  ISETP.GT.U32.AND P2, PT, R2, R48, PT ;  /* 0x000000300200720c */ /* 0x000fe20003f44070 */
[----:B------:R-:W-:Y:S01]  /*5990*/  @!P5 IMAD.IADD R52, R52, 0x1, -R2 ;  /* 0x000000013434d824 */ /* 0x000fe200078e0a02 */
[C---:B------:R-:W-:Y:S01]  /*59a0*/  ISETP.GT.U32.AND P5, PT, R2.reuse, R46, PT ;  /* 0x0000002e0200720c */ /* 0x040fe20003fa4070 */
[----:B------:R-:W-:Y:S01]  /*59b0*/  IMAD R44, R2, R7, R44 ;  /* 0x00000007022c7224 */ /* 0x000fe200078e022c */
[----:B------:R-:W-:Y:S01]  /*59c0*/  IADD3 R5, PT, PT, -R5, RZ, RZ ;  /* 0x000000ff05057210 */ /* 0x000fe20007ffe1ff */
[----:B------:R-:W-:Y:S01]  /*59d0*/  @!P1 IMAD.MOV R52, RZ, RZ, -R52 ;  /* 0x000000ffff349224 */ /* 0x000fe200078e0a34 */
[----:B------:R-:W-:Y:S01]  /*59e0*/  @!P6 IADD3 R56, PT, PT, R56, -R2, RZ ;  /* 0x800000023838e210 */ /* 0x000fe20007ffe0ff */
[----:B------:R-:W-:Y:S01]  /*59f0*/  @!P4 IMAD.IADD R50, R50, 0x1, -R2 ;  /* 0x000000013232c824 */ /* 0x000fe200078e0a02 */
[C---:B------:R-:W-:Y:S01]  /*5a00*/  ISETP.GT.U32.AND P1, PT, R2.reuse, R44, PT ;  /* 0x0000002c0200720c */ /* 0x040fe20003f24070 */
[----:B------:R-:W-:Y:S01]  /*5a10*/  IMAD R5, R2, R5, R9 ;  /* 0x0000000502057224 */ /* 0x000fe200078e0209 */
[----:B------:R-:W-:Y:S01]  /*5a20*/  ISETP.GE.AND P4, PT, R19, RZ, PT ;  /* 0x000000ff1300720c */ /* 0x000fe20003f86270 */
[----:B------:R-:W-:Y:S01]  /*5a30*/  @!P3 IMAD.MOV R56, RZ, RZ, -R56 ;  /* 0x000000ffff38b224 */ /* 0x000fe200078e0a38 */
[----:B------:R-:W-:Y:S01]  /*5a40*/  ISETP.GE.AND P3, PT, R18, RZ, PT ;  /* 0x000000ff1200720c */ /* 0x000fe20003f66270 */
[----:B------:R-:W-:Y:S01]  /*5a50*/  VIADD R9, R35, 0x74 ;  /* 0x0000007423097836 */ /* 0x000fe20000000000 */
[----:B------:R-:W-:Y:S01]  /*5a60*/  ISETP.GE.AND P6, PT, R15, RZ, PT ;  /* 0x000000ff0f00720c */ /* 0x000fe20003fc6270 */
[----:B------:R-:W-:Y:S01]  /*5a70*/  VIADD R15, R35, 0x72 ;  /* 0x00000072230f7836 */ /* 0x000fe20000000000 */
[----:B------:R-:W-:Y:S01]  /*5a80*/  @!P2 IADD3 R48, PT, PT, R48, -R2, RZ ;  /* 0x800000023030a210 */ /* 0x000fe20007ffe0ff */
[----:B------:R-:W-:Y:S01]  /*5a90*/  @!P5 IMAD.IADD R46, R46, 0x1, -R2 ;  /* 0x000000012e2ed824 */ /* 0x000fe200078e0a02 */
[----:B------:R-:W-:-:S02]  /*5aa0*/  IABS R40, R9 ;  /* 0x0000000900287213 */ /* 0x000fc40000000000 */
[----:B------:R-:W-:Y:S02]  /*5ab0*/  IABS R42, R15 ;  /* 0x0000000f002a7213 */ /* 0x000fe40000000000 */
[----:B------:R-:W-:Y:S01]  /*5ac0*/  @!P1 IADD3 R44, PT, PT, R44, -R2, RZ ;  /* 0x800000022c2c9210 */ /* 0x000fe20007ffe0ff */
[----:B------:R-:W-:Y:S01]  /*5ad0*/  @!P4 IMAD.MOV R48, RZ, RZ, -R48 ;  /* 0x000000ffff30c224 */ /* 0x000fe200078e0a30 */
[C---:B------:R-:W-:Y:S01]  /*5ae0*/  ISETP.GT.U32.AND P5, PT, R2.reuse, R46, PT ;  /* 0x0000002e0200720c */ /* 0x040fe20003fa4070 */
[----:B------:R-:W-:Y:S01]  /*5af0*/  @!P3 IMAD.MOV R50, RZ, RZ, -R50 ;  /* 0x000000ffff32b224 */ /* 0x000fe200078e0a32 */
[C---:B------:R-:W-:Y:S01]  /*5b00*/  ISETP.GT.U32.AND P4, PT, R2.reuse, R44, PT ;  /* 0x0000002c0200720c */ /* 0x040fe20003f84070 */
[----:B------:R-:W-:Y:S01]  /*5b10*/  IMAD.HI.U32 R7, R3, R42, RZ ;  /* 0x0000002a03077227 */ /* 0x000fe200078e00ff */
[----:B------:R-:W-:Y:S02]  /*5b20*/  ISETP.GE.AND P3, PT, R13, RZ, PT ;  /* 0x000000ff0d00720c */ /* 0x000fe40003f66270 */
[----:B------:R-:W-:Y:S01]  /*5b30*/  ISETP.GE.AND P2, PT, R15, RZ, PT ;  /* 0x000000ff0f00720c */ /* 0x000fe20003f46270 */
[----:B------:R-:W-:Y:S01]  /*5b40*/  IMAD.MOV R7, RZ, RZ, -R7 ;  /* 0x000000ffff077224 */ /* 0x000fe200078e0a07 */
[----:B------:R-:W-:Y:S01]  /*5b50*/  ISETP.GE.AND P1, PT, R9, RZ, PT ;  /* 0x000000ff0900720c */ /* 0x000fe20003f26270 */
[----:B------:R-:W-:Y:S01]  /*5b60*/  @!P6 IMAD.MOV R54, RZ, RZ, -R54 ;  /* 0x000000ffff36e224 */ /* 0x000fe200078e0a36 */
[----:B------:R-:W-:Y:S01]  /*5b70*/  ISETP.GE.AND P6, PT, R11, RZ, PT ;  /* 0x000000ff0b00720c */ /* 0x000fe20003fc6270 */
[----:B------:R-:W-:Y:S01]  /*5b80*/  IMAD R42, R2, R7, R42 ;  /* 0x00000007022a7224 */ /* 0x000fe200078e022a */
[C---:B------:R-:W-:Y:S01]  /*5b90*/  IADD3 R19, PT, PT, R35.reuse, 0x7b, RZ ;  /* 0x0000007b23137810 */ /* 0x040fe20007ffe0ff */
[C---:B------:R-:W-:Y:S01]  /*5ba0*/  VIADD R7, R35.reuse, 0x73 ;  /* 0x0000007323077836 */ /* 0x040fe20000000000 */
[----:B------:R-:W-:Y:S01]  /*5bb0*/  IABS R18, R23 ;  /* 0x0000001700127213 */ /* 0x000fe20000000000 */
[--C-:B------:R-:W-:Y:S01]  /*5bc0*/  @!P4 IMAD.IADD R44, R44, 0x1, -R2.reuse ;  /* 0x000000012c2cc824 */ /* 0x100fe200078e0a02 */
[----:B------:R-:W-:Y:S01]  /*5bd0*/  IABS R22, R19 ;  /* 0x0000001300167213 */ /* 0x000fe20000000000 */
[----:B------:R-:W-:Y:S01]  /*5be0*/  @!P5 IMAD.IADD R46, R46, 0x1, -R2 ;  /* 0x000000012e2ed824 */ /* 0x000fe200078e0a02 */
[----:B------:R-:W-:Y:S01]  /*5bf0*/  IABS R38, R7 ;  /* 0x0000000700267213 */ /* 0x000fe20000000000 */
[----:B------:R-:W-:Y:S01]  /*5c00*/  @!P3 IMAD.MOV R44, RZ, RZ, -R44 ;  /* 0x000000ffff2cb224 */ /* 0x000fe200078e0a2c */
[----:B------:R-:W-:Y:S01]  /*5c10*/  ISETP.GT.U32.AND P3, PT, R2, R42, PT ;  /* 0x0000002a0200720c */ /* 0x000fe20003f64070 */
[----:B------:R-:W-:Y:S01]  /*5c20*/  VIADD R11, R35, 0x75 ;  /* 0x00000075230b7836 */ /* 0x000fe20000000000 */
[----:B------:R-:W-:Y:S01]  /*5c30*/  ISETP.GE.AND P5, PT, R7, RZ, PT ;  /* 0x000000ff0700720c */ /* 0x000fe20003fa6270 */
[----:B------:R-:W-:Y:S01]  /*5c40*/  IMAD.HI.U32 R7, R3, R38, RZ ;  /* 0x0000002603077227 */ /* 0x000fe200078e00ff */
[----:B------:R-:W-:-:S02]  /*5c50*/  @!P6 IADD3 R46, PT, PT, -R46, RZ, RZ ;  /* 0x000000ff2e2ee210 */ /* 0x000fc40007ffe1ff */
[----:B------:R-:W-:Y:S01]  /*5c60*/  IABS R36, R11 ;  /* 0x0000000b00247213 */ /* 0x000fe20000000000 */
[----:B------:R-:W-:Y:S01]  /*5c70*/  IMAD.MOV R7, RZ, RZ, -R7 ;  /* 0x000000ffff077224 */ /* 0x000fe200078e0a07 */
[----:B------:R-:W-:Y:S01]  /*5c80*/  ISETP.GE.AND P6, PT, R11, RZ, PT ;  /* 0x000000ff0b00720c */ /* 0x000fe20003fc6270 */
[----:B------:R-:W-:-:S04]  /*5c90*/  IMAD.HI.U32 R9, R3, R40, RZ ;  /* 0x0000002803097227 */ /* 0x000fc800078e00ff */
[----:B------:R-:W-:Y:S02]  /*5ca0*/  @!P3 IMAD.IADD R42, R42, 0x1, -R2 ;  /* 0x000000012a2ab824 */ /* 0x000fe400078e0a02 */
[C---:B------:R-:W-:Y:S02]  /*5cb0*/  IMAD R38, R2.reuse, R7, R38 ;  /* 0x0000000702267224 */ /* 0x040fe400078e0226 */
[----:B------:R-:W-:Y:S01]  /*5cc0*/  IMAD.MOV R9, RZ, RZ, -R9 ;  /* 0x000000ffff097224 */ /* 0x000fe200078e0a09 */
[----:B------:R-:W-:Y:S01]  /*5cd0*/  ISETP.GT.U32.AND P3, PT, R2, R42, PT ;  /* 0x0000002a0200720c */ /* 0x000fe20003f64070 */
[----:B------:R-:W-:-:S04]  /*5ce0*/  IMAD.HI.U32 R7, R3, R36, RZ ;  /* 0x0000002403077227 */ /* 0x000fc800078e00ff */
[C---:B------:R-:W-:Y:S01]  /*5cf0*/  IMAD R40, R2.reuse, R9, R40 ;  /* 0x0000000902287224 */ /* 0x040fe200078e0228 */
[----:B------:R-:W-:Y:S01]  /*5d00*/  IADD3 R7, PT, PT, -R7, RZ, RZ ;  /* 0x000000ff07077210 */ /* 0x000fe20007ffe1ff */
[C---:B------:R-:W-:Y:S02]  /*5d10*/  VIADD R13, R35.reuse, 0x76 ;  /* 0x00000076230d7836 */ /* 0x040fe40000000000 */
[C---:B------:R-:W-:Y:S02]  /*5d20*/  VIADD R11, R35.reuse, 0x77 ;  /* 0x00000077230b7836 */ /* 0x040fe40000000000 */
[----:B------:R-:W-:Y:S01]  /*5d30*/  IMAD R36, R2, R7, R36 ;  /* 0x0000000702247224 */ /* 0x000fe200078e0224 */
[----:B------:R-:W-:Y:S01]  /*5d40*/  IABS R34, R13 ;  /* 0x0000000d00227213 */ /* 0x000fe20000000000 */
[----:B------:R-:W-:Y:S01]  /*5d50*/  @!P3 IMAD.IADD R42, R42, 0x1, -R2 ;  /* 0x000000012a2ab824 */ /* 0x000fe200078e0a02 */
[C---:B------:R-:W-:Y:S01]  /*5d60*/  ISETP.GT.U32.AND P3, PT, R2.reuse, R38, PT ;  /* 0x000000260200720c */ /* 0x040fe20003f64070 */
[----:B------:R-:W-:Y:S01]  /*5d70*/  VIADD R15, R35, 0x79 ;  /* 0x00000079230f7836 */ /* 0x000fe20000000000 */
[----:B------:R-:W-:Y:S01]  /*5d80*/  ISETP.GE.AND P4, PT, R13, RZ, PT ;  /* 0x000000ff0d00720c */ /* 0x000fe20003f86270 */
[----:B------:R-:W-:Y:S01]  /*5d90*/  @!P2 IMAD.MOV R42, RZ, RZ, -R42 ;  /* 0x000000ffff2aa224 */ /* 0x000fe200078e0a2a */
[----:B------:R-:W-:Y:S01]  /*5da0*/  ISETP.GT.U32.AND P2, PT, R2, R40, PT ;  /* 0x000000280200720c */ /* 0x000fe20003f44070 */
[----:B------:R-:W-:Y:S01]  /*5db0*/  IMAD.HI.U32 R9, R3, R34, RZ ;  /* 0x0000002203097227 */ /* 0x000fe200078e00ff */
[----:B------:R-:W-:-:S02]  /*5dc0*/  IABS R32, R11 ;  /* 0x0000000b00207213 */ /* 0x000fc40000000000 */
[----:B------:R-:W-:Y:S01]  /*5dd0*/  IADD3 R13, PT, PT, R35, 0x78, RZ ;  /* 0x00000078230d7810 */ /* 0x000fe20007ffe0ff */
[----:B------:R-:W-:Y:S01]  /*5de0*/  IMAD.MOV R9, RZ, RZ, -R9 ;  /* 0x000000ffff097224 */ /* 0x000fe200078e0a09 */
[----:B------:R-:W-:Y:S01]  /*5df0*/  IABS R28, R15 ;  /* 0x0000000f001c7213 */ /* 0x000fe20000000000 */
[----:B------:R-:W-:Y:S01]  /*5e00*/  IMAD.HI.U32 R7, R3, R32, RZ ;  /* 0x0000002003077227 */ /* 0x000fe200078e00ff */
[----:B------:R-:W-:-:S03]  /*5e10*/  IABS R30, R13 ;  /* 0x0000000d001e7213 */ /* 0x000fc60000000000 */
[--C-:B------:R-:W-:Y:S02]  /*5e20*/  @!P3 IMAD.IADD R38, R38, 0x1, -R2.reuse ;  /* 0x000000012626b824 */ /* 0x100fe400078e0a02 */
[----:B------:R-:W-:Y:S02]  /*5e30*/  @!P2 IMAD.IADD R40, R40, 0x1, -R2 ;  /* 0x000000012828a824 */ /* 0x000fe400078e0a02 */
[C---:B------:R-:W-:Y:S01]  /*5e40*/  IMAD R34, R2.reuse, R9, R34 ;  /* 0x0000000902227224 */ /* 0x040fe200078e0222 */
[C---:B------:R-:W-:Y:S01]  /*5e50*/  ISETP.GT.U32.AND P3, PT, R2.reuse, R38, PT ;  /* 0x000000260200720c */ /* 0x040fe20003f64070 */
[----:B------:R-:W-:Y:S01]  /*5e60*/  IMAD.MOV R9, RZ, RZ, -R7 ;  /* 0x000000ffff097224 */ /* 0x000fe200078e0a07 */
[----:B------:R-:W-:Y:S01]  /*5e70*/  ISETP.GT.U32.AND P2, PT, R2, R40, PT ;  /* 0x000000280200720c */ /* 0x000fe20003f44070 */
[----:B------:R-:W-:-:S04]  /*5e80*/  IMAD.HI.U32 R7, R3, R30, RZ ;  /* 0x0000001e03077227 */ /* 0x000fc800078e00ff */
[----:B------:R-:W-:Y:S01]  /*5e90*/  IMAD R32, R2, R9, R32 ;  /* 0x0000000902207224 */ /* 0x000fe200078e0220 */
[----:B------:R-:W-:Y:S01]  /*5ea0*/  IADD3 R7, PT, PT, -R7, RZ, RZ ;  /* 0x000000ff07077210 */ /* 0x000fe20007ffe1ff */
[----:B------:R-:W-:-:S04]  /*5eb0*/  IMAD.HI.U32 R9, R3, R28, RZ ;  /* 0x0000001c03097227 */ /* 0x000fc800078e00ff */
[----:B------:R-:W-:Y:S01]  /*5ec0*/  @!P3 IMAD.IADD R38, R38, 0x1, -R2 ;  /* 0x000000012626b824 */ /* 0x000fe200078e0a02 */
[C---:B------:R-:W-:Y:S01]  /*5ed0*/  ISETP.GT.U32.AND P3, PT, R2.reuse, R36, PT ;  /* 0x000000240200720c */ /* 0x040fe20003f64070 */
[----:B------:R-:W-:Y:S01]  /*5ee0*/  IMAD R30, R2, R7, R30 ;  /* 0x00000007021e7224 */ /* 0x000fe200078e021e */
[----:B------:R-:W-:Y:S01]  /*5ef0*/  @!P2 IADD3 R40, PT, PT, R40, -R2, RZ ;  /* 0x800000022828a210 */ /* 0x000fe20007ffe0ff */
[----:B------:R-:W-:Y:S01]  /*5f00*/  IMAD.MOV R9, RZ, RZ, -R9 ;  /* 0x000000ffff097224 */ /* 0x000fe200078e0a09 */
[----:B------:R-:W-:Y:S01]  /*5f10*/  ISETP.GT.U32.AND P2, PT, R2, R34, PT ;  /* 0x000000220200720c */ /* 0x000fe20003f44070 */
[----:B------:R-:W-:-:S04]  /*5f20*/  IMAD.HI.U32 R7, R3, R26, RZ ;  /* 0x0000001a03077227 */ /* 0x000fc800078e00ff */
[----:B------:R-:W-:Y:S01]  /*5f30*/  IMAD R28, R2, R9, R28 ;  /* 0x00000009021c7224 */ /* 0x000fe200078e021c */
[----:B------:R-:W-:Y:S01]  /*5f40*/  IADD3 R9, PT, PT, -R7, RZ, RZ ;  /* 0x000000ff07097210 */ /* 0x000fe20007ffe1ff */
[----:B------:R-:W-:-:S04]  /*5f50*/  IMAD.HI.U32 R7, R3, R22, RZ ;  /* 0x0000001603077227 */ /* 0x000fc800078e00ff */
[----:B------:R-:W-:Y:S02]  /*5f60*/  @!P3 IMAD.IADD R36, R36, 0x1, -R2 ;  /* 0x000000012424b824 */ /* 0x000fe400078e0a02 */
[----:B------:R-:W-:Y:S01]  /*5f70*/  @!P1 IMAD.MOV R40, RZ, RZ, -R40 ;  /* 0x000000ffff289224 */ /* 0x000fe200078e0a28 */
[C---:B------:R-:W-:Y:S01]  /*5f80*/  ISETP.GT.U32.AND P1, PT, R2.reuse, R30, PT ;  /* 0x0000001e0200720c */ /* 0x040fe20003f24070 */
[C---:B------:R-:W-:Y:S01]  /*5f90*/  IMAD R26, R2.reuse, R9, R26 ;  /* 0x00000009021a7224 */ /* 0x040fe200078e021a */
[C---:B------:R-:W-:Y:S01]  /*5fa0*/  ISETP.GT.U32.AND P3, PT, R2.reuse, R36, PT ;  /* 0x000000240200720c */ /* 0x040fe20003f64070 */
[----:B------:R-:W-:Y:S02]  /*5fb0*/  IMAD.MOV R9, RZ, RZ, -R7 ;  /* 0x000000ffff097224 */ /* 0x000fe400078e0a07 */
[----:B------:R-:W-:Y:S01]  /*5fc0*/  @!P5 IMAD.MOV R38, RZ, RZ, -R38 ;  /* 0x000000ffff26d224 */ /* 0x000fe200078e0a26 */
[----:B------:R-:W-:Y:S01]  /*5fd0*/  ISETP.GT.U32.AND P5, PT, R2, R32, PT ;  /* 0x000000200200720c */ /* 0x000fe20003fa4070 */
[----:B------:R-:W-:-:S04]  /*5fe0*/  IMAD.HI.U32 R7, R3, R24, RZ ;  /* 0x0000001803077227 */ /* 0x000fc800078e00ff */
[----:B------:R-:W-:Y:S01]  /*5ff0*/  IMAD R22, R2, R9, R22 ;  /* 0x0000000902167224 */ /* 0x000fe200078e0216 */
[----:B------:R-:W-:Y:S01]  /*6000*/  IADD3 R7, PT, PT, -R7, RZ, RZ ;  /* 0x000000ff07077210 */ /* 0x000fe20007ffe1ff */
[----:B------:R-:W-:Y:S01]  /*6010*/  VIADD R9, R35, 0x7d ;  /* 0x0000007d23097836 */ /* 0x000fe20000000000 */
[----:B------:R-:W-:Y:S01]  /*6020*/  @!P1 IADD3 R30, PT, PT, R30, -R2, RZ ;  /* 0x800000021e1e9210 */ /* 0x000fe20007ffe0ff */
[--C-:B------:R-:W-:Y:S01]  /*6030*/  @!P3 IMAD.IADD R36, R36, 0x1, -R2.reuse ;  /* 0x000000012424b824 */ /* 0x100fe200078e0a02 */
[----:B------:R-:W-:Y:S01]  /*6040*/  ISETP.GT.U32.AND P3, PT, R2, R28, PT ;  /* 0x0000001c0200720c */ /* 0x000fe20003f64070 */
[----:B------:R-:W-:Y:S01]  /*6050*/  @!P2 IMAD.IADD R34, R34, 0x1, -R2 ;  /* 0x000000012222a824 */ /* 0x000fe200078e0a02 */
[C---:B------:R-:W-:Y:S01]  /*6060*/  ISETP.GT.U32.AND P2, PT, R2.reuse, R26, PT ;  /* 0x0000001a0200720c */ /* 0x040fe20003f44070 */
[----:B------:R-:W-:Y:S01]  /*6070*/  IMAD R24, R2, R7, R24 ;  /* 0x0000000702187224 */ /* 0x000fe200078e0218 */
[----:B------:R-:W-:Y:S01]  /*6080*/  IABS R20, R9 ;  /* 0x0000000900147213 */ /* 0x000fe20000000000 */
[----:B------:R-:W-:Y:S01]  /*6090*/  @!P5 IMAD.IADD R32, R32, 0x1, -R2 ;  /* 0x000000012020d824 */ /* 0x000fe200078e0a02 */
[----:B------:R-:W-:Y:S01]  /*60a0*/  ISETP.GT.U32.AND P5, PT, R2, R34, PT ;  /* 0x000000220200720c */ /* 0x000fe20003fa4070 */
[----:B------:R-:W-:-:S02]  /*60b0*/  @!P6 IMAD.MOV R36, RZ, RZ, -R36 ;  /* 0x000000ffff24e224 */ /* 0x000fc400078e0a24 */
[----:B------:R-:W-:Y:S01]  /*60c0*/  IMAD.HI.U32 R7, R3, R20, RZ ;  /* 0x0000001403077227 */ /* 0x000fe200078e00ff */
[----:B------:R-:W-:-:S03]  /*60d0*/  ISETP.GT.U32.AND P1, PT, R2, R32, PT ;  /* 0x000000200200720c */ /* 0x000fc60003f24070 */
[--C-:B------:R-:W-:Y:S01]  /*60e0*/  @!P3 IMAD.IADD R28, R28, 0x1, -R2.reuse ;  /* 0x000000011c1cb824 */ /* 0x100fe200078e0a02 */
[----:B------:R-:W-:Y:S01]  /*60f0*/  ISETP.GT.U32.AND P3, PT, R2, R30, PT ;  /* 0x0000001e0200720c */ /* 0x000fe20003f64070 */
[----:B------:R-:W-:Y:S02]  /*6100*/  IMAD.MOV R7, RZ, RZ, -R7 ;  /* 0x000000ffff077224 */ /* 0x000fe400078e0a07 */
[----:B------:R-:W-:Y:S01]  /*6110*/  @!P2 IMAD.IADD R26, R26, 0x1, -R2 ;  /* 0x000000011a1aa824 */ /* 0x000fe200078e0a02 */
[C---:B------:R-:W-:Y:S01]  /*6120*/  ISETP.GT.U32.AND P6, PT, R2.reuse, R28, PT ;  /* 0x0000001c0200720c */ /* 0x040fe20003fc4070 */
[----:B------:R-:W-:Y:S01]  /*6130*/  IMAD R20, R2, R7, R20 ;  /* 0x0000000702147224 */ /* 0x000fe200078e0214 */
[----:B------:R-:W-:Y:S01]  /*6140*/  @!P5 IADD3 R34, PT, PT, R34, -R2, RZ ;  /* 0x800000022222d210 */ /* 0x000fe20007ffe0ff */
[----:B------:R-:W-:Y:S01]  /*6150*/  IMAD.HI.U32 R3, R3, R18, RZ ;  /* 0x0000001203037227 */ /* 0x000fe200078e00ff */
[C---:B------:R-:W-:Y:S02]  /*6160*/  ISETP.GT.U32.AND P2, PT, R2.reuse, R26, PT ;  /* 0x0000001a0200720c */ /* 0x040fe40003f44070 */
[----:B------:R-:W-:Y:S01]  /*6170*/  ISETP.GT.U32.AND P5, PT, R2, R22, PT ;  /* 0x000000160200720c */ /* 0x000fe20003fa4070 */
[--C-:B------:R-:W-:Y:S01]  /*6180*/  @!P1 IMAD.IADD R32, R32, 0x1, -R2.reuse ;  /* 0x0000000120209824 */ /* 0x100fe200078e0a02 */
[----:B------:R-:W-:Y:S01]  /*6190*/  IADD3 R3, PT, PT, -R3, RZ, RZ ;  /* 0x000000ff03037210 */ /* 0x000fe20007ffe1ff */
[----:B------:R-:W-:Y:S01]  /*61a0*/  @!P3 IMAD.IADD R30, R30, 0x1, -R2 ;  /* 0x000000011e1eb824 */ /* 0x000fe200078e0a02 */
[C---:B------:R-:W-:Y:S01]  /*61b0*/  ISETP.GT.U32.AND P3, PT, R2.reuse, R20, PT ;  /* 0x000000140200720c */ /* 0x040fe20003f64070 */
[----:B------:R-:W-:Y:S01]  /*61c0*/  @!P4 IMAD.MOV R34, RZ, RZ, -R34 ;  /* 0x000000ffff22c224 */ /* 0x000fe200078e0a22 */
[C---:B------:R-:W-:Y:S01]  /*61d0*/  ISETP.GT.U32.AND P1, PT, R2.reuse, R24, PT ;  /* 0x000000180200720c */ /* 0x040fe20003f24070 */
[----:B------:R-:W-:-:S02]  /*61e0*/  IMAD R18, R2, R3, R18 ;  /* 0x0000000302127224 */ /* 0x000fc400078e0212 */
[--C-:B------:R-:W-:Y:S02]  /*61f0*/  @!P6 IMAD.IADD R28, R28, 0x1, -R2.reuse ;  /* 0x000000011c1ce824 */ /* 0x100fe400078e0a02 */
[----:B------:R-:W-:Y:S02]  /*6200*/  @!P2 IADD3 R26, PT, PT, R26, -R2, RZ ;  /* 0x800000021a1aa210 */ /* 0x000fe40007ffe0ff */
[----:B------:R-:W-:Y:S01]  /*6210*/  ISETP.GT.U32.AND P6, PT, R2, R18, PT ;  /* 0x000000120200720c */ /* 0x000fe20003fc4070 */
[--C-:B------:R-:W-:Y:S01]  /*6220*/  @!P5 IMAD.IADD R22, R22, 0x1, -R2.reuse ;  /* 0x000000011616d824 */ /* 0x100fe200078e0a02 */
[----:B------:R-:W-:Y:S02]  /*6230*/  ISETP.GE.AND P2, PT, R11, RZ, PT ;  /* 0x000000ff0b00720c */ /* 0x000fe40003f46270 */
[--C-:B------:R-:W-:Y:S01]  /*6240*/  @!P3 IMAD.IADD R20, R20, 0x1, -R2.reuse ;  /* 0x000000011414b824 */ /* 0x100fe200078e0a02 */
[----:B------:R-:W-:Y:S01]  /*6250*/  ISETP.GE.AND P3, PT, R15, RZ, PT ;  /* 0x000000ff0f00720c */ /* 0x000fe20003f66270 */
[----:B------:R-:W-:Y:S01]  /*6260*/  @!P1 IMAD.IADD R24, R24, 0x1, -R2 ;  /* 0x0000000118189824 */ /* 0x000fe200078e0a02 */
[----:B------:R-:W-:-:S02]  /*6270*/  ISETP.GT.U32.AND P5, PT, R2, R5, PT ;  /* 0x000000050200720c */ /* 0x000fc40003fa4070 */
[----:B------:R-:W-:Y:S02]  /*6280*/  ISETP.GE.AND P1, PT, R13, RZ, PT ;  /* 0x000000ff0d00720c */ /* 0x000fe40003f26270 */
[----:B------:R-:W-:Y:S02]  /*6290*/  ISETP.GT.U32.AND P4, PT, R2, R22, PT ;  /* 0x000000160200720c */ /* 0x000fe40003f84070 */
[----:B------:R-:W-:Y:S02]  /*62a0*/  @!P6 IADD3 R18, PT, PT, R18, -R2, RZ ;  /* 0x800000021212e210 */ /* 0x000fe40007ffe0ff */
[----:B------:R-:W-:Y:S01]  /*62b0*/  @!P2 IMAD.MOV R32, RZ, RZ, -R32 ;  /* 0x000000ffff20a224 */ /* 0x000fe200078e0a20 */
[----:B------:R-:W-:Y:S02]  /*62c0*/  ISETP.GE.AND P6, PT, R17, RZ, PT ;  /* 0x000000ff1100720c */ /* 0x000fe40003fc6270 */
[C---:B------:R-:W-:Y:S01]  /*62d0*/  ISETP.GT.U32.AND P2, PT, R2.reuse, R24, PT ;  /* 0x000000180200720c */ /* 0x040fe20003f44070 */
[----:B------:R-:W-:Y:S01]  /*62e0*/  @!P3 IMAD.MOV R28, RZ, RZ, -R28 ;  /* 0x000000ffff1cb224 */ /* 0x000fe200078e0a1c */
[----:B------:R-:W-:Y:S01]  /*62f0*/  ISETP.GT.U32.AND P3, PT, R2, R18, PT ;  /* 0x000000120200720c */ /* 0x000fe20003f64070 */
[----:B------:R-:W-:Y:S01]  /*6300*/  @!P5 IMAD.IADD R5, R5, 0x1, -R2 ;  /* 0x000000010505d824 */ /* 0x000fe200078e0a02 */
[----:B------:R-:W-:-:S02]  /*6310*/  @!P1 IADD3 R30, PT, PT, -R30, RZ, RZ ;  /* 0x000000ff1e1e9210 */ /* 0x000fc40007ffe1ff */
[----:B------:R-:W-:Y:S01]  /*6320*/  ISETP.GT.U32.AND P1, PT, R2, R20, PT ;  /* 0x000000140200720c */ /* 0x000fe20003f24070 */
[----:B------:R-:W-:Y:S01]  /*6330*/  @!P4 IMAD.IADD R22, R22, 0x1, -R2 ;  /* 0x000000011616c824 */ /* 0x000fe200078e0a02 */
[----:B------:R-:W-:Y:S02]  /*6340*/  ISETP.GT.U32.AND P5, PT, R2, R5, PT ;  /* 0x000000050200720c */ /* 0x000fe40003fa4070 */
[----:B------:R-:W-:Y:S01]  /*6350*/  ISETP.GE.AND P4, PT, R21, RZ, PT ;  /* 0x000000ff1500720c */ /* 0x000fe20003f86270 */
[----:B------:R-:W-:Y:S01]  /*6360*/  @!P6 IMAD.MOV R26, RZ, RZ, -R26 ;  /* 0x000000ffff1ae224 */ /* 0x000fe200078e0a1a */
[----:B------:R-:W-:Y:S02]  /*6370*/  ISETP.GE.AND P6, PT, R19, RZ, PT ;  /* 0x000000ff1300720c */ /* 0x000fe40003fc6270 */
[----:B------:R-:W-:Y:S01]  /*6380*/  @!P2 IADD3 R24, PT, PT, R24, -R2, RZ ;  /* 0x800000021818a210 */ /* 0x000fe20007ffe0ff */
[----:B------:R-:W-:Y:S01]  /*6390*/  @!P3 IMAD.IADD R18, R18, 0x1, -R2 ;  /* 0x000000011212b824 */ /* 0x000fe200078e0a02 */
[----:B------:R-:W-:-:S02]  /*63a0*/  ISETP.GE.AND P2, PT, R9, RZ, PT ;  /* 0x000000ff0900720c */ /* 0x000fc40003f46270 */
[----:B------:R-:W-:Y:S01]  /*63b0*/  ISETP.GE.AND P3, PT, R35, RZ, PT ;  /* 0x000000ff2300720c */ /* 0x000fe20003f66270 */
[--C-:B------:R-:W-:Y:S01]  /*63c0*/  @!P1 IMAD.IADD R20, R20, 0x1, -R2.reuse ;  /* 0x0000000114149824 */ /* 0x100fe200078e0a02 */
[----:B------:R-:W-:Y:S01]  /*63d0*/  ISETP.GE.AND P1, PT, R23, RZ, PT ;  /* 0x000000ff1700720c */ /* 0x000fe20003f26270 */
[----:B------:R-:W-:Y:S01]  /*63e0*/  @!P5 IMAD.IADD R5, R5, 0x1, -R2 ;  /* 0x000000010505d824 */ /* 0x000fe200078e0a02 */
[----:B------:R-:W-:Y:S01]  /*63f0*/  ISETP.NE.AND P5, PT, R33, RZ, PT ;  /* 0x000000ff2100720c */ /* 0x000fe20003fa5270 */
[----:B------:R-:W-:Y:S01]  /*6400*/  @!P4 IMAD.MOV R24, RZ, RZ, -R24 ;  /* 0x000000ffff18c224 */ /* 0x000fe200078e0a18 */
[----:B------:R-:W-:Y:S02]  /*6410*/  ISETP.GE.AND P4, PT, R31, RZ, PT ;  /* 0x000000ff1f00720c */ /* 0x000fe40003f86270 */
[----:B------:R-:W-:Y:S02]  /*6420*/  @!P6 IADD3 R22, PT, PT, -R22, RZ, RZ ;  /* 0x000000ff1616e210 */ /* 0x000fe40007ffe1ff */
[----:B------:R-:W-:Y:S01]  /*6430*/  ISETP.GE.AND P6, PT, R29, RZ, PT ;  /* 0x000000ff1d00720c */ /* 0x000fe20003fc6270 */
[----:B------:R-:W-:Y:S01]  /*6440*/  @!P2 IMAD.MOV R20, RZ, RZ, -R20 ;  /* 0x000000ffff14a224 */ /* 0x000fe200078e0a14 */
[----:B------:R-:W-:Y:S01]  /*6450*/  ISETP.GE.AND P2, PT, R27, RZ, PT ;  /* 0x000000ff1b00720c */ /* 0x000fe20003f46270 */
[----:B------:R-:W-:Y:S01]  /*6460*/  @!P3 IMAD.MOV R5, RZ, RZ, -R5 ;  /* 0x000000ffff05b224 */ /* 0x000fe200078e0a05 */
[----:B------:R-:W-:-:S02]  /*6470*/  ISETP.GE.AND P3, PT, R25, RZ, PT ;  /* 0x000000ff1900720c */ /* 0x000fc40003f66270 */
[----:B------:R-:W-:Y:S02]  /*6480*/  @!P1 IADD3 R18, PT, PT, -R18, RZ, RZ ;  /* 0x000000ff12129210 */ /* 0x000fe40007ffe1ff */
[C---:B------:R-:W-:Y:S01]  /*6490*/  SEL R2, R233.reuse, R5, !P5 ;  /* 0x00000005e9027207 */ /* 0x040fe20006800000 */
[----:B------:R-:W-:Y:S01]  /*64a0*/  @!P4 IMAD.MOV R14, RZ, RZ, -R14 ;  /* 0x000000ffff0ec224 */ /* 0x000fe200078e0a0e */
[C---:B------:R-:W-:Y:S02]  /*64b0*/  SEL R3, R233.reuse, R4, !P5 ;  /* 0x00000004e9037207 */ /* 0x040fe40006800000 */
[C---:B------:R-:W-:Y:S01]  /*64c0*/  SEL R10, R233.reuse, R10, !P5 ;  /* 0x0000000ae90a7207 */ /* 0x040fe20006800000 */
[----:B------:R-:W-:Y:S01]  /*64d0*/  @!P6 IMAD.MOV R0, RZ, RZ, -R0 ;  /* 0x000000ffff00e224 */ /* 0x000fe200078e0a00 */
[C---:B------:R-:W-:Y:S01]  /*64e0*/  SEL R8, R233.reuse, R8, !P5 ;  /* 0x00000008e9087207 */ /* 0x040fe20006800000 */
[----:B------:R-:W-:Y:S01]  /*64f0*/  @!P2 IMAD.MOV R16, RZ, RZ, -R16 ;  /* 0x000000ffff10a224 */ /* 0x000fe200078e0a10 */
[C---:B------:R-:W-:Y:S01]  /*6500*/  SEL R6, R233.reuse, R6, !P5 ;  /* 0x00000006e9067207 */ /* 0x040fe20006800000 */
[----:B-1----:R-:W-:Y:S01]  /*6510*/  IMAD R2, R2, UR9, RZ ;  /* 0x0000000902027c24 */ /* 0x002fe2000f8e02ff */
[----:B------:R-:W-:Y:S01]  /*6520*/  SEL R4, R233, R60, !P5 ;  /* 0x0000003ce9047207 */ /* 0x000fe20006800000 */
[----:B------:R-:W-:Y:S01]  /*6530*/  IMAD R3, R3, UR9, RZ ;  /* 0x0000000903037c24 */ /* 0x000fe2000f8e02ff */
[C---:B------:R-:W-:Y:S01]  /*6540*/  SEL R251, R233.reuse, R64, !P5 ;  /* 0x00000040e9fb7207 */ /* 0x040fe20006800000 */
[----:B------:R-:W-:Y:S01]  /*6550*/  IMAD R8, R8, UR9, RZ ;  /* 0x0000000908087c24 */ /* 0x000fe2000f8e02ff */
[C---:B------:R-:W-:Y:S01]  /*6560*/  SEL R249, R233.reuse, R62, !P5 ;  /* 0x0000003ee9f97207 */ /* 0x040fe20006800000 */
[----:B------:R-:W-:Y:S01]  /*6570*/  IMAD R10, R10, UR9, RZ ;  /* 0x000000090a0a7c24 */ /* 0x000fe2000f8e02ff */
[C---:B------:R-:W-:Y:S01]  /*6580*/  SEL R247, R233.reuse, R66, !P5 ;  /* 0x00000042e9f77207 */ /* 0x040fe20006800000 */
[----:B------:R-:W-:Y:S01]  /*6590*/  IMAD R6, R6, UR9, RZ ;  /* 0x0000000906067c24 */ /* 0x000fe2000f8e02ff */
[C---:B------:R-:W-:Y:S01]  /*65a0*/  SEL R245, R233.reuse, R68, !P5 ;  /* 0x00000044e9f57207 */ /* 0x040fe20006800000 */
[----:B------:R-:W-:Y:S01]  /*65b0*/  IMAD R4, R4, UR9, RZ ;  /* 0x0000000904047c24 */ /* 0x000fe2000f8e02ff */
[----:B------:R-:W-:Y:S01]  /*65c0*/  SEL R243, R233, R70, !P5 ;  /* 0x00000046e9f37207 */ /* 0x000fe20006800000 */
        /* <DEDUP_REMOVED lines=25> */
[----:B--2---:R-:W-:Y:S01]  /*6760*/  SEL R25, R233, R96, !P5 ;  /* 0x00000060e9197207 */ /* 0x004fe20006800000 */
        /* <DEDUP_REMOVED lines=169> */
[----:B------:R-:W-:-:S02]  /*7200*/  SEL R195, R233, R56, !P5 ;  /* 0x00000038e9c37207 */ /* 0x000fc40006800000 */
[C---:B------:R-:W-:Y:S02]  /*7210*/  SEL R197, R233.reuse, R54, !P5 ;  /* 0x00000036e9c57207 */ /* 0x040fe40006800000 */
[C---:B------:R-:W-:Y:S02]  /*7220*/  SEL R199, R233.reuse, R52, !P5 ;  /* 0x00000034e9c77207 */ /* 0x040fe40006800000 */
[C---:B------:R-:W-:Y:S02]  /*7230*/  SEL R201, R233.reuse, R50, !P5 ;  /* 0x00000032e9c97207 */ /* 0x040fe40006800000 */
[C---:B------:R-:W-:Y:S02]  /*7240*/  SEL R203, R233.reuse, R48, !P5 ;  /* 0x00000030e9cb7207 */ /* 0x040fe40006800000 */
[C---:B------:R-:W-:Y:S02]  /*7250*/  SEL R205, R233.reuse, R46, !P5 ;  /* 0x0000002ee9cd7207 */ /* 0x040fe40006800000 */
        /* <DEDUP_REMOVED lines=13> */
[----:B------:R-:W-:Y:S02]  /*7330*/  ISETP.NE.AND P1, PT, R237, RZ, PT ;  /* 0x000000ffed00720c */ /* 0x000fe40003f25270 */
[----:B------:R-:W-:Y:S02]  /*7340*/  LOP3.LUT R234, RZ, R237, RZ, 0x33, !PT ;  /* 0x000000edffea7212 */ /* 0x000fe400078e33ff */
[----:B------:R-:W-:Y:S01]  /*7350*/  @!P3 IADD3 R12, PT, PT, -R12, RZ, RZ ;  /* 0x000000ff0c0cb210 */ /* 0x000fe20007ffe1ff */
[----:B------:R-:W1:Y:S01]  /*7360*/  S2R R246, SR_TID.X ;  /* 0x0000000000f67919 */ /* 0x000e620000002100 */
        /* <DEDUP_REMOVED lines=9> */
[----:B------:R2:W-:Y:S01]  /*7400*/  STL.64 [R1+0x1568], R236 ;  /* 0x001568ec01007387 */ /* 0x0005e20000100a00 */
[C---:B------:R-:W-:Y:S01]  /*7410*/  LEA R232, P1, R18.reuse, UR14, 0x2 ;  /* 0x0000000e12e87c11 */ /* 0x040fe2000f8210ff */
[----:B------:R-:W-:Y:S01]  /*7420*/  IMAD R193, R193, UR9, RZ ;  /* 0x00000009c1c17c24 */ /* 0x000fe2000f8e02ff */
[----:B------:R-:W4:Y:S01]  /*7430*/  S2UR UR7, SR_CgaCtaId ;  /* 0x00000000000779c3 */ /* 0x000f220000008800 */
[----:B------:R5:W-:Y:S01]  /*7440*/  STL.64 [R1+0x1570], R234 ;  /* 0x001570ea01007387 */ /* 0x000be20000100a00 */
[----:B------:R-:W-:Y:S01]  /*7450*/  LEA.HI.X.SX32 R0, R18, UR15, 0x2, P1 ;  /* 0x0000000f12007c11 */ /* 0x000fe200088f16ff */
[----:B------:R-:W-:Y:S01]  /*7460*/  IMAD R195, R195, UR9, RZ ;  /* 0x00000009c3c37c24 */ /* 0x000fe2000f8e02ff */
[-C--:B------:R-:W-:Y:S01]  /*7470*/  LEA R242, P3, R6, R232.reuse, 0x2 ;  /* 0x000000e806f27211 */ /* 0x080fe200078610ff */
[----:B------:R1:W-:Y:S01]  /*7480*/  STL [R1+0x1580], R243 ;  /* 0x001580f301007387 */ /* 0x0003e20000100800 */
[-C--:B------:R-:W-:Y:S01]  /*7490*/  LEA R240, P4, R4, R232.reuse, 0x2 ;  /* 0x000000e804f07211 */ /* 0x080fe200078810ff */
[----:B------:R-:W-:Y:S01]  /*74a0*/  IMAD R197, R197, UR9, RZ ;  /* 0x00000009c5c57c24 */ /* 0x000fe2000f8e02ff */
[----:B------:R-:W3:Y:S01]  /*74b0*/  LDC R244, c[0x0][0x3a0] ;  /* 0x0000e800fff47b82 */ /* 0x000ee20000000800 */
[C---:B--2---:R-:W-:Y:S01]  /*74c0*/  LEA R236, P1, R2.reuse, R232, 0x2 ;  /* 0x000000e802ec7211 */ /* 0x044fe200078210ff */
[----:B------:R-:W-:Y:S01]  /*74d0*/  STL [R1+0x157c], R241 ;  /* 0x00157cf101007387 */ /* 0x000fe20000100800 */
[----:B------:R-:W-:Y:S01]  /*74e0*/  IMAD R199, R199, UR9, RZ ;  /* 0x00000009c7c77c24 */ /* 0x000fe2000f8e02ff */
[----:B------:R-:W-:Y:S01]  /*74f0*/  UIMAD UR14, UR6, 0x1e, URZ ;  /* 0x0000001e060e78a4 */ /* 0x000fe2000f8e02ff */
[----:B------:R-:W-:Y:S01]  /*7500*/  LEA.HI.X.SX32 R237, R2, R0, 0x2, P1 ;  /* 0x0000000002ed7211 */ /* 0x000fe200008f16ff */
[----:B------:R-:W-:Y:S01]  /*7510*/  STL [R1+0x1578], R239 ;  /* 0x001578ef01007387 */ /* 0x000fe20000100800 */
[-C--:B------:R-:W-:Y:S01]  /*7520*/  LEA R2, P5, R3, R232.reuse, 0x2 ;  /* 0x000000e803027211 */ /* 0x080fe200078a10ff */
[----:B------:R-:W-:Y:S01]  /*7530*/  IMAD R201, R201, UR9, RZ ;  /* 0x00000009c9c97c24 */ /* 0x000fe2000f8e02ff */
[----:B-----5:R-:W-:Y:S01]  /*7540*/  LEA R234, P2, R8, R232, 0x2 ;  /* 0x000000e808ea7211 */ /* 0x020fe200078410ff */
[----:B------:R2:W-:Y:S01]  /*7550*/  STL.64 [R1+0x40], R236 ;  /* 0x000040ec01007387 */ /* 0x0005e20000100a00 */
[----:B------:R-:W-:Y:S01]  /*7560*/  LEA.HI.X.SX32 R3, R3, R0, 0x2, P5 ;  /* 0x0000000003037211 */ /* 0x000fe200028f16ff */
[----:B------:R-:W-:Y:S01]  /*7570*/  IMAD R203, R203, UR9, RZ ;  /* 0x00000009cbcb7c24 */ /* 0x000fe2000f8e02ff */
[----:B------:R-:W-:Y:S01]  /*7580*/  LEA R238, P5, R251, R232, 0x2 ;  /* 0x000000e8fbee7211 */ /* 0x000fe200078a10ff */
[----:B------:R-:W-:Y:S01]  /*7590*/  STL [R1+0x30], R234 ;  /* 0x000030ea01007387 */ /* 0x000fe20000100800 */
[----:B-1----:R-:W-:Y:S01]  /*75a0*/  LEA.HI.X.SX32 R243, R6, R0, 0x2, P3 ;  /* 0x0000000006f37211 */ /* 0x002fe200018f16ff */
[----:B------:R-:W-:-:S02]  /*75b0*/  IMAD R205, R205, UR9, RZ ;  /* 0x00000009cdcd7c24 */ /* 0x000fc4000f8e02ff */
[----:B------:R1:W-:Y:S01]  /*75c0*/  STL.64 [R1+0x1198], R2 ;  /* 0x0011980201007387 */ /* 0x0003e20000100a00 */
[----:B------:R-:W-:Y:S02]  /*75d0*/  IMAD R207, R207, UR9, RZ ;  /* 0x00000009cfcf7c24 */ /* 0x000fe4000f8e02ff */
[----:B------:R-:W-:Y:S01]  /*75e0*/  IMAD R209, R209, UR9, RZ ;  /* 0x00000009d1d17c24 */ /* 0x000fe2000f8e02ff */
[C---:B--2---:R-:W-:Y:S01]  /*75f0*/  LEA R236, P1, R10.reuse, R232, 0x2 ;  /* 0x000000e80aec7211 */ /* 0x044fe200078210ff */
[----:B------:R-:W-:Y:S02]  /*7600*/  IMAD R211, R211, UR9, RZ ;  /* 0x00000009d3d37c24 */ /* 0x000fe4000f8e02ff */
[----:B------:R-:W-:Y:S01]  /*7610*/  IMAD R213, R213, UR9, RZ ;  /* 0x00000009d5d57c24 */ /* 0x000fe2000f8e02ff */
[----:B------:R-:W-:Y:S01]  /*7620*/  LEA.HI.X.SX32 R237, R10, R0, 0x2, P1 ;  /* 0x000000000aed7211 */ /* 0x000fe200008f16ff */
[----:B------:R-:W-:Y:S02]  /*7630*/  IMAD R215, R215, UR9, RZ ;  /* 0x00000009d7d77c24 */ /* 0x000fe4000f8e02ff */
[----:B------:R-:W-:-:S02]  /*7640*/  IMAD R217, R217, UR9, RZ ;  /* 0x00000009d9d97c24 */ /* 0x000fc4000f8e02ff */
[----:B-1----:R-:W-:Y:S01]  /*7650*/  IMAD.MOV.U32 R3, RZ, RZ, R235 ;  /* 0x000000ffff037224 */ /* 0x002fe200078e00eb */
[-C--:B------:R-:W-:Y:S01]  /*7660*/  LEA.HI.X.SX32 R3, R8, R0.reuse, 0x2, P2 ;  /* 0x0000000008037211 */ /* 0x080fe200010f16ff */
[----:B------:R1:W-:Y:S01]  /*7670*/  STL.64 [R1+0x38], R236 ;  /* 0x000038ec01007387 */ /* 0x0003e20000100a00 */
[-C--:B------:R-:W-:Y:S01]  /*7680*/  LEA.HI.X.SX32 R241, R4, R0.reuse, 0x2, P4 ;  /* 0x0000000004f17211 */ /* 0x080fe200020f16ff */
[----:B------:R-:W-:Y:S01]  /*7690*/  IMAD.MOV.U32 R2, RZ, RZ, R234 ;  /* 0x000000ffff027224 */ /* 0x000fe200078e00ea */
[----:B------:R-:W-:Y:S01]  /*76a0*/  LEA.HI.X.SX32 R239, R251, R0, 0x2, P5 ;  /* 0x00000000fbef7211 */ /* 0x000fe200028f16ff */
[----:B------:R-:W-:Y:S01]  /*76b0*/  STL [R1+0x34], R3 ;  /* 0x0000340301007387 */ /* 0x000fe20000100800 */
[-C--:B------:R-:W-:Y:S01]  /*76c0*/  LEA R234, P6, R249, R232.reuse, 0x2 ;  /* 0x000000e8f9ea7211 */ /* 0x080fe200078c10ff */
[----:B------:R-:W-:Y:S01]  /*76d0*/  IMAD R219, R219, UR9, RZ ;  /* 0x00000009dbdb7c24 */ /* 0x000fe2000f8e02ff */
[----:B------:R-:W-:Y:S01]  /*76e0*/  LEA R2, P2, R245, R232, 0x2 ;  /* 0x000000e8f5027211 */ /* 0x000fe200078410ff */
[----:B------:R2:W-:Y:S01]  /*76f0*/  STL.64 [R1+0x28], R242 ;  /* 0x000028f201007387 */ /* 0x0005e20000100a00 */
[----:B------:R-:W-:-:S02]  /*7700*/  IMAD R221, R221, UR9, RZ ;  /* 0x00000009dddd7c24 */ /* 0x000fc4000f8e02ff */
[----:B------:R-:W-:Y:S01]  /*7710*/  IMAD R223, R223, UR9, RZ ;  /* 0x00000009dfdf7c24 */ /* 0x000fe2000f8e02ff */
[----:B-1----:R-:W-:Y:S01]  /*7720*/  LEA R236, P1, R247, R232, 0x2 ;  /* 0x000000e8f7ec7211 */ /* 0x002fe200078210ff */
[----:B------:R-:W-:Y:S02]  /*7730*/  IMAD R225, R225, UR9, RZ ;  /* 0x00000009e1e17c24 */ /* 0x000fe4000f8e02ff */
[----:B------:R-:W-:Y:S02]  /*7740*/  IMAD R227, R227, UR9, RZ ;  /* 0x00000009e3e37c24 */ /* 0x000fe4000f8e02ff */
[----:B------:R-:W-:Y:S02]  /*7750*/  IMAD R229, R229, UR9, RZ ;  /* 0x00000009e5e57c24 */ /* 0x000fe4000f8e02ff */
[----:B------:R-:W-:Y:S01]  /*7760*/  IMAD R231, R231, UR9, RZ ;  /* 0x00000009e7e77c24 */ /* 0x000fe2000f8e02ff */
[----:B--2---:R-:W2:Y:S01]  /*7770*/  LDL.LU R243, [R1+0x1580] ;  /* 0x0015800001f37983 */ /* 0x004ea20000300800 */
[----:B------:R-:W-:-:S03]  /*7780*/  IMAD R233, R233, UR9, RZ ;  /* 0x00000009e9e97c24 */ /* 0x000fc6000f8e02ff */
[----:B------:R1:W-:Y:S04]  /*7790*/  STL.64 [R1+0x20], R240 ;  /* 0x000020f001007387 */ /* 0x0003e80000100a00 */
[----:B-1----:R-:W5:Y:S04]  /*77a0*/  LDL.LU R241, [R1+0x157c] ;  /* 0x00157c0001f17983 */ /* 0x002f680000300800 */
[----:B------:R1:W-:Y:S04]  /*77b0*/  STL.64 [R1+0x18], R238 ;  /* 0x000018ee01007387 */ /* 0x0003e80000100a00 */
[----:B-1----:R-:W3:Y:S01]  /*77c0*/  LDL.LU R239, [R1+0x1578] ;  /* 0x0015780001ef7983 */ /* 0x002ee20000300800 */
[----:B------:R-:W-:-:S02]  /*77d0*/  LEA.HI.X.SX32 R235, R249, R0, 0x2, P6 ;  /* 0x00000000f9eb7211 */ /* 0x000fc400030f16ff */
[----:B------:R-:W-:-:S03]  /*77e0*/  LEA.HI.X.SX32 R237, R247, R0, 0x2, P1 ;  /* 0x00000000f7ed7211 */ /* 0x000fc600008f16ff */
[----:B------:R1:W-:Y:S01]  /*77f0*/  STL.64 [R1+0x10], R234 ;  /* 0x000010ea01007387 */ /* 0x0003e20000100a00 */
[----:B------:R-:W-:Y:S01]  /*7800*/  LEA R4, P6, R5, R232, 0x2 ;  /* 0x000000e805047211 */ /* 0x000fe200078c10ff */
[----:B------:R-:W2:Y:S02]  /*7810*/  LDC R247, c[0x0][0x3a0] ;  /* 0x0000e800fff77b82 */ /* 0x000ea40000000800 */
[----:B-1----:R-:W4:Y:S04]  /*7820*/  LDL.LU.64 R234, [R1+0x1570] ;  /* 0x0015700001ea7983 */ /* 0x002f280000300a00 */
[----:B------:R1:W-:Y:S04]  /*7830*/  STL.64 [R1+0x8], R236 ;  /* 0x000008ec01007387 */ /* 0x0003e80000100a00 */
[----:B-1----:R-:W4:Y:S01]  /*7840*/  LDL.LU.64 R236, [R1+0x1568] ;  /* 0x0015680001ec7983 */ /* 0x002f220000300a00 */
[----:B------:R-:W-:-:S02]  /*7850*/  LEA.HI.X.SX32 R3, R245, R0, 0x2, P2 ;  /* 0x00000000f5037211 */ /* 0x000fc400010f16ff */
[-C--:B------:R-:W-:Y:S02]  /*7860*/  LEA R6, P1, R7, R232.reuse, 0x2 ;  /* 0x000000e807067211 */ /* 0x080fe400078210ff */
[----:B------:R-:W-:Y:S01]  /*7870*/  LEA R8, P2, R9, R232, 0x2 ;  /* 0x000000e809087211 */ /* 0x000fe200078410ff */
[----:B------:R1:W-:Y:S01]  /*7880*/  STL.64 [R1+0x11b0], R2 ;  /* 0x0011b00201007387 */ /* 0x0003e20000100a00 */
[----:B------:R-:W-:Y:S02]  /*7890*/  LEA.HI.X.SX32 R5, R5, R0, 0x2, P6 ;  /* 0x0000000005057211 */ /* 0x000fe400030f16ff */
[----:B------:R-:W-:Y:S02]  /*78a0*/  LEA R16, P6, R17, R232, 0x2 ;  /* 0x000000e811107211 */ /* 0x000fe400078c10ff */
[-C--:B------:R-:W-:Y:S02]  /*78b0*/  LEA.HI.X.SX32 R7, R7, R0.reuse, 0x2, P1 ;  /* 0x0000000007077211 */ /* 0x080fe400008f16ff */
[----:B------:R-:W-:-:S02]  /*78c0*/  LEA.HI.X.SX32 R9, R9, R0, 0x2, P2 ;  /* 0x0000000009097211 */ /* 0x000fc400010f16ff */
[-C--:B------:R-:W-:Y:S02]  /*78d0*/  LEA R18, P1, R19, R232.reuse, 0x2 ;  /* 0x000000e813127211 */ /* 0x080fe400078210ff */
[----:B------:R-:W-:Y:S01]  /*78e0*/  LEA R20, P2, R21, R232, 0x2 ;  /* 0x000000e815147211 */ /* 0x000fe200078410ff */
[----:B-1----:R-:W1:Y:S01]  /*78f0*/  LDC R2, c[0x0][0x3a0] ;  /* 0x0000e800ff027b82 */ /* 0x002e620000000800 */
[----:B------:R-:W-:Y:S02]  /*7900*/  LEA.HI.X.SX32 R17, R17, R0, 0x2, P6 ;  /* 0x0000000011117211 */ /* 0x000fe400030f16ff */
[----:B------:R-:W-:Y:S02]  /*7910*/  LEA R28, P6, R29, R232, 0x2 ;  /* 0x000000e81d1c7211 */ /* 0x000fe400078c10ff */
[-C--:B------:R-:W-:Y:S02]  /*7920*/  LEA.HI.X.SX32 R19, R19, R0.reuse, 0x2, P1 ;  /* 0x0000000013137211 */ /* 0x080fe400008f16ff */
[----:B------:R-:W-:-:S02]  /*7930*/  LEA.HI.X.SX32 R21, R21, R0, 0x2, P2 ;  /* 0x0000000015157211 */ /* 0x000fc400010f16ff */
[-C--:B------:R-:W-:Y:S02]  /*7940*/  LEA R30, P1, R31, R232.reuse, 0x2 ;  /* 0x000000e81f1e7211 */ /* 0x080fe400078210ff */
[----:B------:R-:W-:Y:S02]  /*7950*/  LEA R32, P2, R33, R232, 0x2 ;  /* 0x000000e821207211 */ /* 0x000fe400078410ff */
        /* <DEDUP_REMOVED lines=65> */
[-C--:B------:R-:W-:Y:S02]  /*7d70*/  LEA R164, P2, R165, R232.reuse, 0x2 ;  /* 0x000000e8a5a47211 */ /* 0x080fe400078410ff */
[----:B--2---:R-:W-:-:S04]  /*7d80*/  LEA R250, P3, R243, R232, 0x2 ;  /* 0x000000e8f3fa7211 */ /* 0x004fc800078610ff */
[----:B------:R-:W-:Y:S02]  /*7d90*/  LEA.HI.X.SX32 R251, R243, R0, 0x2, P3 ;  /* 0x00000000f3fb7211 */ /* 0x000fe400018f16ff */
[-C--:B------:R-:W-:Y:S02]  /*7da0*/  LEA R10, P3, R11, R232.reuse, 0x2 ;  /* 0x000000e80b0a7211 */ /* 0x080fe400078610ff */
[----:B-----5:R-:W-:-:S04]  /*7db0*/  LEA R248, P4, R241, R232, 0x2 ;  /* 0x000000e8f1f87211 */ /* 0x020fc800078810ff */
[----:B------:R-:W-:Y:S02]  /*7dc0*/  LEA.HI.X.SX32 R249, R241, R0, 0x2, P4 ;  /* 0x00000000f1f97211 */ /* 0x000fe400020f16ff */
[----:B------:R-:W-:Y:S01]  /*7dd0*/  LEA R12, P4, R13, R232, 0x2 ;  /* 0x000000e80d0c7211 */ /* 0x000fe200078810ff */
[----:B------:R-:W-:Y:S01]  /*7de0*/  STL.64 [R1+0x11b8], R250 ;  /* 0x0011b8fa01007387 */ /* 0x000fe20000100a00 */
[----:B------:R-:W-:Y:S02]  /*7df0*/  LEA.HI.X.SX32 R11, R11, R0, 0x2, P3 ;  /* 0x000000000b0b7211 */ /* 0x000fe400018f16ff */
[----:B---3--:R-:W-:-:S04]  /*7e00*/  LEA R242, P5, R239, R232, 0x2 ;  /* 0x000000e8eff27211 */ /* 0x008fc800078a10ff */
[----:B------:R-:W-:Y:S02]  /*7e10*/  LEA.HI.X.SX32 R243, R239, R0, 0x2, P5 ;  /* 0x00000000eff37211 */ /* 0x000fe400028f16ff */
[----:B------:R-:W-:Y:S01]  /*7e20*/  LEA R14, P5, R15, R232, 0x2 ;  /* 0x000000e80f0e7211 */ /* 0x000fe200078a10ff */
[----:B------:R-:W-:Y:S01]  /*7e30*/  STL.64 [R1+0x11c0], R248 ;  /* 0x0011c0f801007387 */ /* 0x000fe20000100a00 */
[-C--:B------:R-:W-:Y:S02]  /*7e40*/  LEA.HI.X.SX32 R13, R13, R0.reuse, 0x2, P4 ;  /* 0x000000000d0d7211 */ /* 0x080fe400020f16ff */
[----:B------:R-:W-:Y:S01]  /*7e50*/  LEA.HI.X.SX32 R15, R15, R0, 0x2, P5 ;  /* 0x000000000f0f7211 */ /* 0x000fe200028f16ff */
[----:B------:R-:W-:Y:S01]  /*7e60*/  STL.64 [R1+0x11a8], R242 ;  /* 0x0011a8f201007387 */ /* 0x000fe20000100a00 */
[-C--:B------:R-:W-:Y:S02]  /*7e70*/  LEA R22, P3, R23, R232.reuse, 0x2 ;  /* 0x000000e817167211 */ /* 0x080fe400078610ff */
[-C--:B------:R-:W-:Y:S01]  /*7e80*/  LEA R24, P4, R25, R232.reuse, 0x2 ;  /* 0x000000e819187211 */ /* 0x080fe200078810ff */
[----:B------:R2:W-:Y:S01]  /*7e90*/  STL.64 [R1+0x11c8], R4 ;  /* 0x0011c80401007387 */ /* 0x0005e20000100a00 */
[----:B------:R-:W-:-:S03]  /*7ea0*/  LEA R26, P5, R27, R232, 0x2 ;  /* 0x000000e81b1a7211 */ /* 0x000fc600078a10ff */
[----:B------:R3:W-:Y:S01]  /*7eb0*/  STL.64 [R1+0x11d0], R6 ;  /* 0x0011d00601007387 */ /* 0x0007e20000100a00 */
[----:B------:R-:W-:-:S03]  /*7ec0*/  LEA.HI.X.SX32 R23, R23, R0, 0x2, P3 ;  /* 0x0000000017177211 */ /* 0x000fc600018f16ff */
[----:B------:R-:W-:Y:S01]  /*7ed0*/  STL.64 [R1+0x11a0], R8 ;  /* 0x0011a00801007387 */ /* 0x000fe20000100a00 */
[-C--:B------:R-:W-:Y:S02]  /*7ee0*/  LEA.HI.X.SX32 R25, R25, R0.reuse, 0x2, P4 ;  /* 0x0000000019197211 */ /* 0x080fe400020f16ff */
[----:B------:R-:W-:Y:S01]  /*7ef0*/  LEA.HI.X.SX32 R27, R27, R0, 0x2, P5 ;  /* 0x000000001b1b7211 */ /* 0x000fe200028f16ff */
[----:B------:R-:W-:Y:S01]  /*7f00*/  STL.64 [R1+0x11d8], R10 ;  /* 0x0011d80a01007387 */ /* 0x000fe20000100a00 */
[----:B------:R-:W-:Y:S02]  /*7f10*/  LEA R34, P3, R35, R232, 0x2 ;  /* 0x000000e823227211 */ /* 0x000fe400078610ff */
[----:B------:R-:W-:Y:S01]  /*7f20*/  LEA.HI.X.SX32 R161, R161, R0, 0x2, P6 ;  /* 0x00000000a1a17211 */ /* 0x000fe200030f16ff */
[----:B------:R-:W-:Y:S01]  /*7f30*/  STL.64 [R1+0x11e0], R12 ;  /* 0x0011e00c01007387 */ /* 0x000fe20000100a00 */
[----:B------:R-:W-:Y:S02]  /*7f40*/  LEA R36, P4, R37, R232, 0x2 ;  /* 0x000000e825247211 */ /* 0x000fe400078810ff */
[----:B------:R-:W-:Y:S01]  /*7f50*/  LEA.HI.X.SX32 R163, R163, R0, 0x2, P1 ;  /* 0x00000000a3a37211 */ /* 0x000fe200008f16ff */
[----:B------:R-:W-:Y:S01]  /*7f60*/  STL.64 [R1+0x11e8], R14 ;  /* 0x0011e80e01007387 */ /* 0x000fe20000100a00 */
[----:B------:R-:W-:-:S02]  /*7f70*/  LEA R38, P5, R39, R232, 0x2 ;  /* 0x000000e827267211 */ /* 0x000fc400078a10ff */
[-C--:B------:R-:W-:Y:S01]  /*7f80*/  LEA.HI.X.SX32 R165, R165, R0.reuse, 0x2, P2 ;  /* 0x00000000a5a57211 */ /* 0x080fe200010f16ff */
[----:B------:R-:W-:Y:S01]  /*7f90*/  STL.64 [R1+0x11f0], R16 ;  /* 0x0011f01001007387 */ /* 0x000fe20000100a00 */
[-C--:B------:R-:W-:Y:S01]  /*7fa0*/  LEA.HI.X.SX32 R35, R35, R0.reuse, 0x2, P3 ;  /* 0x0000000023237211 */ /* 0x080fe200018f16ff */
[----:B----4-:R-:W-:Y:S01]  /*7fb0*/  IMAD R241, R237, UR5, RZ ;  /* 0x00000005edf17c24 */ /* 0x010fe2000f8e02ff */
[----:B------:R-:W-:Y:S01]  /*7fc0*/  LOP3.LUT R3, R246, 0x1f, RZ, 0xc0, !PT ;  /* 0x0000001ff6037812 */ /* 0x000fe200078ec0ff */
[----:B------:R-:W-:Y:S01]  /*7fd0*/  STL.64 [R1+0x11f8], R18 ;  /* 0x0011f81201007387 */ /* 0x000fe20000100a00 */
[-C--:B------:R-:W-:Y:S01]  /*7fe0*/  LEA.HI.X.SX32 R37, R37, R0.reuse, 0x2, P4 ;  /* 0x0000000025257211 */ /* 0x080fe200020f16ff */
[----:B------:R-:W-:Y:S01]  /*7ff0*/  IMAD R239, R235, UR5, RZ ;  /* 0x00000005ebef7c24 */ /* 0x000fe2000f8e02ff */
[----:B------:R-:W-:Y:S01]  /*8000*/  LEA.HI.X.SX32 R39, R39, R0, 0x2, P5 ;  /* 0x0000000027277211 */ /* 0x000fe200028f16ff */
[----:B------:R4:W-:Y:S01]  /*8010*/  STL.64 [R1+0x1200], R20 ;  /* 0x0012001401007387 */ /* 0x0009e20000100a00 */
[-C--:B------:R-:W-:Y:S01]  /*8020*/  LEA R46, P3, R47, R232.reuse, 0x2 ;  /* 0x000000e82f2e7211 */ /* 0x080fe200078610ff */
[----:B--2---:R-:W2:Y:S01]  /*8030*/  LDC R5, c[0x0][0x3a0] ;  /* 0x0000e800ff057b82 */ /* 0x004ea20000000800 */
[-C--:B------:R-:W-:Y:S01]  /*8040*/  LEA R48, P4, R49, R232.reuse, 0x2 ;  /* 0x000000e831307211 */ /* 0x080fe200078810ff */
[----:B------:R-:W-:Y:S01]  /*8050*/  STL.64 [R1+0x1208], R22 ;  /* 0x0012081601007387 */ /* 0x000fe20000100a00 */
[----:B------:R-:W-:-:S03]  /*8060*/  LEA R50, P5, R51, R232, 0x2 ;  /* 0x000000e833327211 */ /* 0x000fc600078a10ff */
[----:B------:R-:W-:Y:S01]  /*8070*/  STL.64 [R1+0x1210], R24 ;  /* 0x0012101801007387 */ /* 0x000fe20000100a00 */
[----:B------:R-:W-:Y:S01]  /*8080*/  LEA.HI.X.SX32 R47, R47, R0, 0x2, P3 ;  /* 0x000000002f2f7211 */ /* 0x000fe200018f16ff */
[----:B------:R-:W-:Y:S01]  /*8090*/  IMAD.U32 R252, RZ, RZ, UR6 ;  /* 0x00000006fffc7e24 */ /* 0x000fe2000f8e00ff */
[----:B------:R-:W-:Y:S01]  /*80a0*/  LEA R172, P6, R173, R232, 0x2 ;  /* 0x000000e8adac7211 */ /* 0x000fe200078c10ff */
[----:B------:R-:W-:Y:S01]  /*80b0*/  STL.64 [R1+0x1218], R26 ;  /* 0x0012181a01007387 */ /* 0x000fe20000100a00 */
[-C--:B------:R-:W-:Y:S01]  /*80c0*/  LEA.HI.X.SX32 R49, R49, R0.reuse, 0x2, P4 ;  /* 0x0000000031317211 */ /* 0x080fe200020f16ff */
[----:B---3--:R-:W3:Y:S02]  /*80d0*/  LDC R7, c[0x0][0x3a0] ;  /* 0x0000e800ff077b82 */ /* 0x008ee40000000800 */
[----:B------:R-:W-:Y:S01]  /*80e0*/  STL.64 [R1+0x1220], R28 ;  /* 0x0012201c01007387 */ /* 0x000fe20000100a00 */
[----:B------:R-:W-:-:S03]  /*80f0*/  LEA.HI.X.SX32 R51, R51, R0, 0x2, P5 ;  /* 0x0000000033337211 */ /* 0x000fc600028f16ff */
[----:B------:R-:W-:Y:S01]  /*8100*/  STL.64 [R1+0x1228], R30 ;  /* 0x0012281e01007387 */ /* 0x000fe20000100a00 */
[-C--:B------:R-:W-:Y:S01]  /*8110*/  LEA R58, P3, R59, R232.reuse, 0x2 ;  /* 0x000000e83b3a7211 */ /* 0x080fe200078610ff */
[----:B------:R-:W5:Y:S01]  /*8120*/  LDC R6, c[0x0][0x3a0] ;  /* 0x0000e800ff067b82 */ /* 0x000f620000000800 */
[-C--:B------:R-:W-:Y:S01]  /*8130*/  LEA R60, P4, R61, R232.reuse, 0x2 ;  /* 0x000000e83d3c7211 */ /* 0x080fe200078810ff */
[----:B------:R-:W-:Y:S01]  /*8140*/  STL.64 [R1+0x1230], R32 ;  /* 0x0012302001007387 */ /* 0x000fe20000100a00 */
[----:B------:R-:W-:-:S03]  /*8150*/  LEA R62, P5, R63, R232, 0x2 ;  /* 0x000000e83f3e7211 */ /* 0x000fc600078a10ff */
[----:B------:R-:W-:Y:S01]  /*8160*/  STL.64 [R1+0x1238], R34 ;  /* 0x0012382201007387 */ /* 0x000fe20000100a00 */
[----:B------:R-:W-:Y:S02]  /*8170*/  LEA.HI.X.SX32 R59, R59, R0, 0x2, P3 ;  /* 0x000000003b3b7211 */ /* 0x000fe400018f16ff */
[----:B------:R-:W-:Y:S01]  /*8180*/  LEA R174, P1, R175, R232, 0x2 ;  /* 0x000000e8afae7211 */ /* 0x000fe200078210ff */
[----:B------:R-:W-:Y:S01]  /*8190*/  STL.64 [R1+0x1240], R36 ;  /* 0x0012402401007387 */ /* 0x000fe20000100a00 */
[----:B------:R-:W-:Y:S02]  /*81a0*/  LEA.HI.X.SX32 R61, R61, R0, 0x2, P4 ;  /* 0x000000003d3d7211 */ /* 0x000fe400020f16ff */
[----:B------:R-:W-:Y:S01]  /*81b0*/  LEA R176, P2, R177, R232, 0x2 ;  /* 0x000000e8b1b07211 */ /* 0x000fe200078410ff */
[----:B------:R-:W-:Y:S01]  /*81c0*/  STL.64 [R1+0x1248], R38 ;  /* 0x0012482601007387 */ /* 0x000fe20000100a00 */
[----:B------:R-:W-:Y:S01]  /*81d0*/  LEA.HI.X.SX32 R63, R63, R0, 0x2, P5 ;  /* 0x000000003f3f7211 */ /* 0x000fe200028f16ff */
[----:B------:R-:W-:Y:S01]  /*81e0*/  IMAD R237, R236, UR5, RZ ;  /* 0x00000005eced7c24 */ /* 0x000fe2000f8e02ff */
[----:B------:R-:W-:Y:S01]  /*81f0*/  IADD3 R244, PT, PT, R244, -0x11, RZ ;  /* 0xffffffeff4f47810 */ /* 0x000fe20007ffe0ff */
[----:B------:R-:W-:Y:S01]  /*8200*/  STL.64 [R1+0x1250], R40 ;  /* 0x0012502801007387 */ /* 0x000fe20000100a00 */
[-C--:B------:R-:W-:Y:S01]  /*8210*/  LEA R70, P3, R71, R232.reuse, 0x2 ;  /* 0x000000e847467211 */ /* 0x080fe200078610ff */
[----:B------:R-:W-:Y:S01]  /*8220*/  IMAD.SHL.U32 R4, R3, 0x4, RZ ;  /* 0x0000000403047824 */ /* 0x000fe200078e00ff */
[-C--:B------:R-:W-:Y:S01]  /*8230*/  LEA R72, P4, R73, R232.reuse, 0x2 ;  /* 0x000000e849487211 */ /* 0x080fe200078810ff */
[----:B------:R-:W-:Y:S01]  /*8240*/  STL.64 [R1+0x1258], R42 ;  /* 0x0012582a01007387 */ /* 0x000fe20000100a00 */
[----:B------:R-:W-:Y:S01]  /*8250*/  LEA R74, P5, R75, R232, 0x2 ;  /* 0x000000e84b4a7211 */ /* 0x000fe200078a10ff */
[----:B------:R-:W1:Y:S02]  /*8260*/  LDC R246, c[0x0][0x3a0] ;  /* 0x0000e800fff67b82 */ /* 0x000e640000000800 */
[----:B------:R-:W-:Y:S01]  /*8270*/  STL.64 [R1+0x1260], R44 ;  /* 0x0012602c01007387 */ /* 0x000fe20000100a00 */
[----:B------:R-:W-:-:S03]  /*8280*/  LEA.HI.X.SX32 R71, R71, R0, 0x2, P3 ;  /* 0x0000000047477211 */ /* 0x000fc600018f16ff */
[----:B------:R-:W-:Y:S01]  /*8290*/  STL.64 [R1+0x1268], R46 ;  /* 0x0012682e01007387 */ /* 0x000fe20000100a00 */
[-C--:B------:R-:W-:Y:S01]  /*82a0*/  LEA.HI.X.SX32 R73, R73, R0.reuse, 0x2, P4 ;  /* 0x0000000049497211 */ /* 0x080fe200020f16ff */
[----:B----4-:R-:W4:Y:S02]  /*82b0*/  LDC R21, c[0x0][0x3a0] ;  /* 0x0000e800ff157b82 */ /* 0x010f240000000800 */
[----:B------:R-:W-:Y:S01]  /*82c0*/  STL.64 [R1+0x1270], R48 ;  /* 0x0012703001007387 */ /* 0x000fe20000100a00 */
[----:B------:R-:W-:-:S03]  /*82d0*/  LEA.HI.X.SX32 R75, R75, R0, 0x2, P5 ;  /* 0x000000004b4b7211 */ /* 0x000fc600028f16ff */
[----:B------:R-:W-:Y:S01]  /*82e0*/  STL.64 [R1+0x1278], R50 ;  /* 0x0012783201007387 */ /* 0x000fe20000100a00 */
[-C--:B------:R-:W-:Y:S01]  /*82f0*/  LEA R82, P3, R83, R232.reuse, 0x2 ;  /* 0x000000e853527211 */ /* 0x080fe200078610ff */
[----:B------:R-:W1:Y:S01]  /*8300*/  LDC R19, c[0x0][0x3a0] ;  /* 0x0000e800ff137b82 */ /* 0x000e620000000800 */
[-C--:B------:R-:W-:Y:S01]  /*8310*/  LEA R84, P4, R85, R232.reuse, 0x2 ;  /* 0x000000e855547211 */ /* 0x080fe200078810ff */
[----:B------:R-:W-:Y:S01]  /*8320*/  STL.64 [R1+0x1280], R52 ;  /* 0x0012803401007387 */ /* 0x000fe20000100a00 */
[----:B------:R-:W-:-:S03]  /*8330*/  LEA R86, P5, R87, R232, 0x2 ;  /* 0x000000e857567211 */ /* 0x000fc600078a10ff */
[----:B------:R-:W-:Y:S01]  /*8340*/  STL.64 [R1+0x1288], R54 ;  /* 0x0012883601007387 */ /* 0x000fe20000100a00 */
[-C--:B------:R-:W-:Y:S01]  /*8350*/  LEA.HI.X.SX32 R83, R83, R0.reuse, 0x2, P3 ;  /* 0x0000000053537211 */ /* 0x080fe200018f16ff */
[----:B------:R-:W1:Y:S02]  /*8360*/  LDC R18, c[0x0][0x3a0] ;  /* 0x0000e800ff127b82 */ /* 0x000e640000000800 */
[----:B------:R-:W-:Y:S01]  /*8370*/  STL.64 [R1+0x1290], R56 ;  /* 0x0012903801007387 */ /* 0x000fe20000100a00 */
[----:B------:R-:W-:-:S03]  /*8380*/  LEA.HI.X.SX32 R85, R85, R0, 0x2, P4 ;  /* 0x0000000055557211 */ /* 0x000fc600020f16ff */
[----:B------:R-:W-:Y:S01]  /*8390*/  STL.64 [R1+0x1298], R58 ;  /* 0x0012983a01007387 */ /* 0x000fe20000100a00 */
[----:B------:R-:W-:-:S03]  /*83a0*/  LEA.HI.X.SX32 R87, R87, R0, 0x2, P5 ;  /* 0x0000000057577211 */ /* 0x000fc600028f16ff */
[----:B------:R-:W-:Y:S01]  /*83b0*/  STL.64 [R1+0x12a0], R60 ;  /* 0x0012a03c01007387 */ /* 0x000fe20000100a00 */
[-C--:B------:R-:W-:Y:S02]  /*83c0*/  LEA R94, P3, R95, R232.reuse, 0x2 ;  /* 0x000000e85f5e7211 */ /* 0x080fe400078610ff */
[-C--:B------:R-:W-:Y:S01]  /*83d0*/  LEA R96, P4, R97, R232.reuse, 0x2 ;  /* 0x000000e861607211 */ /* 0x080fe200078810ff */
[----:B------:R-:W-:Y:S01]  /*83e0*/  STL.64 [R1+0x12a8], R62 ;  /* 0x0012a83e01007387 */ /* 0x000fe20000100a00 */
[----:B------:R-:W-:-:S03]  /*83f0*/  LEA R98, P5, R99, R232, 0x2 ;  /* 0x000000e863627211 */ /* 0x000fc600078a10ff */
[----:B------:R-:W-:Y:S01]  /*8400*/  STL.64 [R1+0x12b0], R64 ;  /* 0x0012b04001007387 */ /* 0x000fe20000100a00 */
[----:B------:R-:W-:-:S03]  /*8410*/  LEA.HI.X.SX32 R95, R95, R0, 0x2, P3 ;  /* 0x000000005f5f7211 */ /* 0x000fc600018f16ff */
        /* <DEDUP_REMOVED lines=74> */
[----:B------:R-:W-:Y:S02]  /*88c0*/  LEA R182, P5, R183, R232, 0x2 ;  /* 0x000000e8b7b67211 */ /* 0x000fe400078a10ff */
[----:B------:R-:W-:Y:S01]  /*88d0*/  LEA.HI.X.SX32 R173, R173, R0, 0x2, P6 ;  /* 0x00000000adad7211 */ /* 0x000fe200030f16ff */
[----:B------:R-:W-:Y:S01]  /*88e0*/  STL.64 [R1+0x13c8], R134 ;  /* 0x0013c88601007387 */ /* 0x000fe20000100a00 */
[----:B------:R-:W-:-:S03]  /*88f0*/  LEA R184, P6, R185, R232, 0x2 ;  /* 0x000000e8b9b87211 */ /* 0x000fc600078c10ff */
[----:B------:R-:W-:Y:S01]  /*8900*/  STL.64 [R1+0x13d0], R136 ;  /* 0x0013d08801007387 */ /* 0x000fe20000100a00 */
[----:B------:R-:W-:-:S03]  /*8910*/  LEA.HI.X.SX32 R175, R175, R0, 0x2, P1 ;  /* 0x00000000afaf7211 */ /* 0x000fc600008f16ff */
[----:B------:R-:W-:Y:S01]  /*8920*/  STL.64 [R1+0x13d8], R138 ;  /* 0x0013d88a01007387 */ /* 0x000fe20000100a00 */
[-C--:B------:R-:W-:Y:S02]  /*8930*/  LEA.HI.X.SX32 R177, R177, R0.reuse, 0x2, P2 ;  /* 0x00000000b1b17211 */ /* 0x080fe400010f16ff */
[-C--:B------:R-:W-:Y:S01]  /*8940*/  LEA.HI.X.SX32 R179, R179, R0.reuse, 0x2, P3 ;  /* 0x00000000b3b37211 */ /* 0x080fe200018f16ff */
[----:B------:R-:W-:Y:S01]  /*8950*/  STL.64 [R1+0x13e0], R140 ;  /* 0x0013e08c01007387 */ /* 0x000fe20000100a00 */
[-C--:B------:R-:W-:Y:S02]  /*8960*/  LEA.HI.X.SX32 R181, R181, R0.reuse, 0x2, P4 ;  /* 0x00000000b5b57211 */ /* 0x080fe400020f16ff */
[----:B------:R-:W-:Y:S01]  /*8970*/  LEA.HI.X.SX32 R183, R183, R0, 0x2, P5 ;  /* 0x00000000b7b77211 */ /* 0x000fe200028f16ff */
[----:B------:R-:W-:Y:S01]  /*8980*/  STL.64 [R1+0x13e8], R142 ;  /* 0x0013e88e01007387 */ /* 0x000fe20000100a00 */
[-C--:B------:R-:W-:Y:S02]  /*8990*/  LEA R186, P1, R187, R232.reuse, 0x2 ;  /* 0x000000e8bbba7211 */ /* 0x080fe400078210ff */
[-C--:B------:R-:W-:Y:S01]  /*89a0*/  LEA R188, P2, R189, R232.reuse, 0x2 ;  /* 0x000000e8bdbc7211 */ /* 0x080fe200078410ff */
[----:B------:R-:W-:Y:S01]  /*89b0*/  STL.64 [R1+0x13f0], R144 ;  /* 0x0013f09001007387 */ /* 0x000fe20000100a00 */
[----:B------:R-:W-:-:S02]  /*89c0*/  LEA R190, P3, R191, R232, 0x2 ;  /* 0x000000e8bfbe7211 */ /* 0x000fc400078610ff */
[-C--:B------:R-:W-:Y:S01]  /*89d0*/  LEA R192, P4, R193, R232.reuse, 0x2 ;  /* 0x000000e8c1c07211 */ /* 0x080fe200078810ff */
[----:B------:R-:W-:Y:S01]  /*89e0*/  STL.64 [R1+0x13f8], R146 ;  /* 0x0013f89201007387 */ /* 0x000fe20000100a00 */
[----:B------:R-:W-:Y:S02]  /*89f0*/  LEA R194, P5, R195, R232, 0x2 ;  /* 0x000000e8c3c27211 */ /* 0x000fe400078a10ff */
[----:B------:R-:W-:Y:S01]  /*8a00*/  LEA.HI.X.SX32 R185, R185, R0, 0x2, P6 ;  /* 0x00000000b9b97211 */ /* 0x000fe200030f16ff */
[----:B------:R-:W-:Y:S01]  /*8a10*/  STL.64 [R1+0x1400], R148 ;  /* 0x0014009401007387 */ /* 0x000fe20000100a00 */
[----:B------:R-:W-:Y:S02]  /*8a20*/  LEA R196, P6, R197, R232, 0x2 ;  /* 0x000000e8c5c47211 */ /* 0x000fe400078c10ff */
[-C--:B------:R-:W-:Y:S01]  /*8a30*/  LEA.HI.X.SX32 R187, R187, R0.reuse, 0x2, P1 ;  /* 0x00000000bbbb7211 */ /* 0x080fe200008f16ff */
[----:B------:R-:W-:Y:S01]  /*8a40*/  STL.64 [R1+0x1408], R150 ;  /* 0x0014089601007387 */ /* 0x000fe20000100a00 */
[----:B------:R-:W-:-:S02]  /*8a50*/  LEA.HI.X.SX32 R189, R189, R0, 0x2, P2 ;  /* 0x00000000bdbd7211 */ /* 0x000fc400010f16ff */
[-C--:B------:R-:W-:Y:S01]  /*8a60*/  LEA.HI.X.SX32 R191, R191, R0.reuse, 0x2, P3 ;  /* 0x00000000bfbf7211 */ /* 0x080fe200018f16ff */
[----:B------:R-:W-:Y:S01]  /*8a70*/  STL.64 [R1+0x1410], R152 ;  /* 0x0014109801007387 */ /* 0x000fe20000100a00 */
[-C--:B------:R-:W-:Y:S02]  /*8a80*/  LEA.HI.X.SX32 R193, R193, R0.reuse, 0x2, P4 ;  /* 0x00000000c1c17211 */ /* 0x080fe400020f16ff */
[----:B------:R-:W-:Y:S01]  /*8a90*/  LEA.HI.X.SX32 R195, R195, R0, 0x2, P5 ;  /* 0x00000000c3c37211 */ /* 0x000fe200028f16ff */
[----:B------:R-:W-:Y:S01]  /*8aa0*/  STL.64 [R1+0x1418], R154 ;  /* 0x0014189a01007387 */ /* 0x000fe20000100a00 */
[-C--:B------:R-:W-:Y:S02]  /*8ab0*/  LEA R198, P1, R199, R232.reuse, 0x2 ;  /* 0x000000e8c7c67211 */ /* 0x080fe400078210ff */
[-C--:B------:R-:W-:Y:S01]  /*8ac0*/  LEA R200, P2, R201, R232.reuse, 0x2 ;  /* 0x000000e8c9c87211 */ /* 0x080fe200078410ff */
[----:B------:R1:W-:Y:S01]  /*8ad0*/  STL.64 [R1+0x1420], R156 ;  /* 0x0014209c01007387 */ /* 0x0003e20000100a00 */
[----:B------:R-:W-:-:S02]  /*8ae0*/  LEA R202, P3, R203, R232, 0x2 ;  /* 0x000000e8cbca7211 */ /* 0x000fc400078610ff */
[-C--:B------:R-:W-:Y:S02]  /*8af0*/  LEA R204, P4, R205, R232.reuse, 0x2 ;  /* 0x000000e8cdcc7211 */ /* 0x080fe400078810ff */
        /* <DEDUP_REMOVED lines=44> */
[-C--:B------:R-:W-:Y:S01]  /*8dc0*/  LEA.HI.X.SX32 R231, R231, R0.reuse, 0x2, P5 ;  /* 0x00000000e7e77211 */ /* 0x080fe200028f16ff */
[----:B------:R-:W-:Y:S01]  /*8dd0*/  STL.64 [R1+0x1490], R184 ;  /* 0x001490b801007387 */ /* 0x000fe20000100a00 */
[----:B------:R-:W-:Y:S01]  /*8de0*/  LEA.HI.X.SX32 R233, R233, R0, 0x2, P6 ;  /* 0x00000000e9e97211 */ /* 0x000fe200030f16ff */
[----:B------:R-:W-:Y:S01]  /*8df0*/  IMAD R0, R234, UR5, RZ ;  /* 0x00000005ea007c24 */ /* 0x000fe2000f8e02ff */
[----:B------:R-:W-:Y:S01]  /*8e00*/  LEA R236, P2, R237, UR12, 0x2 ;  /* 0x0000000cedec7c11 */ /* 0x000fe2000f8410ff */
[----:B------:R-:W-:Y:S01]  /*8e10*/  STL.64 [R1+0x1498], R186 ;  /* 0x001498ba01007387 */ /* 0x000fe20000100a00 */
[----:B------:R-:W-:-:S03]  /*8e20*/  LEA R234, P1, R241, UR12, 0x2 ;  /* 0x0000000cf1ea7c11 */ /* 0x000fc6000f8210ff */
[----:B------:R-:W-:Y:S01]  /*8e30*/  STL.64 [R1+0x14a0], R188 ;  /* 0x0014a0bc01007387 */ /* 0x000fe20000100a00 */
[----:B------:R-:W-:Y:S01]  /*8e40*/  LEA.HI.X.SX32 R237, R237, UR13, 0x2, P2 ;  /* 0x0000000deded7c11 */ /* 0x000fe200090f16ff */
[----:B------:R-:W-:Y:S02]  /*8e50*/  UMOV UR5, 0x400 ;  /* 0x0000040000057882 */ /* 0x000fe40000000000 */
[----:B------:R-:W-:Y:S01]  /*8e60*/  STL.64 [R1+0x14a8], R190 ;  /* 0x0014a8be01007387 */ /* 0x000fe20000100a00 */
[----:B------:R-:W-:-:S03]  /*8e70*/  PLOP3.LUT P2, PT, PT, PT, UP1, 0x80, 0x8 ;  /* 0x000000000008781c */ /* 0x000fc60003f4f018 */
[----:B------:R-:W-:Y:S01]  /*8e80*/  STL.64 [R1+0x14b0], R192 ;  /* 0x0014b0c001007387 */ /* 0x000fe20000100a00 */
[----:B------:R-:W-:Y:S01]  /*8e90*/  LEA.HI.X.SX32 R235, R241, UR13, 0x2, P1 ;  /* 0x0000000df1eb7c11 */ /* 0x000fe200088f16ff */
[----:B------:R-:W-:Y:S01]  /*8ea0*/  ULEA UR5, UR7, UR5, 0x18 ;  /* 0x0000000507057291 */ /* 0x000fe2000f8ec0ff */
[----:B------:R-:W-:Y:S01]  /*8eb0*/  PLOP3.LUT P6, PT, PT, PT, UP1, 0x80, 0x8 ;  /* 0x000000000008781c */ /* 0x000fe20003fcf018 */
[----:B------:R-:W-:Y:S01]  /*8ec0*/  STL.64 [R1+0x14b8], R194 ;  /* 0x0014b8c201007387 */ /* 0x000fe20000100a00 */
[----:B------:R-:W-:-:S03]  /*8ed0*/  PLOP3.LUT P1, PT, PT, PT, UP1, 0x80, 0x8 ;  /* 0x000000000008781c */ /* 0x000fc60003f2f018 */
[----:B------:R-:W-:Y:S01]  /*8ee0*/  STL.64 [R1+0x14c0], R196 ;  /* 0x0014c0c401007387 */ /* 0x000fe20000100a00 */
[----:B------:R-:W-:-:S03]  /*8ef0*/  LEA R240, P4, R0, UR12, 0x2 ;  /* 0x0000000c00f07c11 */ /* 0x000fc6000f8810ff */
[----:B------:R-:W-:Y:S01]  /*8f00*/  STL.64 [R1+0x14c8], R198 ;  /* 0x0014c8c601007387 */ /* 0x000fe20000100a00 */
[----:B------:R-:W-:-:S03]  /*8f10*/  LEA R238, P3, R239, UR12, 0x2 ;  /* 0x0000000cefee7c11 */ /* 0x000fc6000f8610ff */
[----:B------:R-:W-:Y:S01]  /*8f20*/  STL.64 [R1+0x14d0], R200 ;  /* 0x0014d0c801007387 */ /* 0x000fe20000100a00 */
[----:B------:R-:W-:-:S03]  /*8f30*/  LEA.HI.X.SX32 R241, R0, UR13, 0x2, P4 ;  /* 0x0000000d00f17c11 */ /* 0x000fc6000a0f16ff */
[----:B------:R-:W-:Y:S01]  /*8f40*/  STL.64 [R1+0x14d8], R202 ;  /* 0x0014d8ca01007387 */ /* 0x000fe20000100a00 */
[----:B------:R-:W-:-:S03]  /*8f50*/  VIADD R0, R4, UR5 ;  /* 0x0000000504007c36 */ /* 0x000fc60008000000 */
[----:B------:R-:W-:Y:S01]  /*8f60*/  STL.64 [R1+0x14e0], R204 ;  /* 0x0014e0cc01007387 */ /* 0x000fe20000100a00 */
[----:B------:R-:W-:-:S03]  /*8f70*/  PLOP3.LUT P4, PT, PT, PT, UP1, 0x80, 0x8 ;  /* 0x000000000008781c */ /* 0x000fc60003f8f018 */
[----:B------:R-:W-:Y:S01]  /*8f80*/  STL.64 [R1+0x14e8], R206 ;  /* 0x0014e8ce01007387 */ /* 0x000fe20000100a00 */
[----:B------:R-:W-:-:S03]  /*8f90*/  LEA.HI.X.SX32 R239, R239, UR13, 0x2, P3 ;  /* 0x0000000defef7c11 */ /* 0x000fc600098f16ff */
[----:B------:R-:W-:Y:S01]  /*8fa0*/  STL.64 [R1+0x14f0], R208 ;  /* 0x0014f0d001007387 */ /* 0x000fe20000100a00 */
[----:B------:R-:W-:-:S03]  /*8fb0*/  PLOP3.LUT P3, PT, PT, PT, UP0, 0x80, 0x8 ;  /* 0x000000000008781c */ /* 0x000fc60003f6f008 */
[----:B------:R-:W-:Y:S04]  /*8fc0*/  STL.64 [R1+0x14f8], R210 ;  /* 0x0014f8d201007387 */ /* 0x000fe80000100a00 */
[----:B------:R-:W-:Y:S04]  /*8fd0*/  STL.64 [R1+0x1500], R212 ;  /* 0x001500d401007387 */ /* 0x000fe80000100a00 */
[----:B------:R-:W-:Y:S01]  /*8fe0*/  STL.64 [R1+0x1508], R214 ;  /* 0x001508d601007387 */ /* 0x000fe20000100a00 */
[----:B------:R-:W-:-:S03]  /*8ff0*/  ISETP.GE.U32.AND P5, PT, R244, 0x7fffffd0, PT ;  /* 0x7fffffd0f400780c */ /* 0x000fc60003fa6070 */
[----:B------:R-:W-:Y:S01]  /*9000*/  STL.64 [R1+0x1510], R216 ;  /* 0x001510d801007387 */ /* 0x000fe20000100a00 */
[----:B------:R-:W-:-:S03]  /*9010*/  IMAD.U32 R244, RZ, RZ, UR17 ;  /* 0x00000011fff47e24 */ /* 0x000fc6000f8e00ff */
[----:B------:R-:W-:Y:S04]  /*9020*/  STL.64 [R1+0x1518], R218 ;  /* 0x001518da01007387 */ /* 0x000fe80000100a00 */
[----:B------:R-:W-:Y:S04]  /*9030*/  STL.64 [R1+0x1520], R220 ;  /* 0x001520dc01007387 */ /* 0x000fe80000100a00 */
[----:B------:R-:W-:Y:S01]  /*9040*/  @!PT LDS RZ, [RZ] ;  /* 0x00000000fffff984 */ /* 0x000fe20000000800 */
[----:B------:R-:W-:Y:S01]  /*9050*/  @!PT LDS RZ, [RZ] ;  /* 0x00000000fffff984 */ /* 0x000fe20000000800 */
[----:B------:R-:W-:Y:S01]  /*9060*/  @!PT LDS RZ, [RZ] ;  /* 0x00000000fffff984 */ /* 0x000fe20000000800 */
[----:B------:R-:W-:Y:S01]  /*9070*/  LDGSTS.E [R0], desc[UR28][R234.64], !P2 ;  /* 0x00000000ea007fae */ /* 0x000fe2000d1a101c */
[----:B------:R-:W-:-:S03]  /*9080*/  PLOP3.LUT P2, PT, PT, PT, UP0, 0x80, 0x8 ;  /* 0x000000000008781c */ /* 0x000fc60003f4f008 */
[----:B------:R-:W-:Y:S04]  /*9090*/  STL.64 [R1+0x1528], R222 ;  /* 0x001528de01007387 */ /* 0x000fe80000100a00 */
[----:B------:R-:W-:Y:S04]  /*90a0*/  LDGSTS.E [R0+0x80], desc[UR28][R236.64], !P6 ;  /* 0x00080000ec007fae */ /* 0x000fe8000f1a101c */
[----:B------:R-:W-:Y:S04]  /*90b0*/  STL.64 [R1+0x1530], R224 ;  /* 0x001530e001007387 */ /* 0x000fe80000100a00 */
[----:B------:R-:W-:Y:S01]  /*90c0*/  LDGSTS.E [R0+0x100], desc[UR28][R238.64], !P1 ;  /* 0x00100000ee007fae */ /* 0x000fe2000c9a101c */
[----:B------:R-:W-:-:S03]  /*90d0*/  PLOP3.LUT P1, PT, PT, PT, UP0, 0x80, 0x8 ;  /* 0x000000000008781c */ /* 0x000fc60003f2f008 */
[----:B------:R-:W-:Y:S01]  /*90e0*/  STL.64 [R1+0x1538], R226 ;  /* 0x001538e201007387 */ /* 0x000fe20000100a00 */
[----:B------:R-:W-:-:S03]  /*90f0*/  UISETP.GE.U32.AND UP1, UPT, UR54, 0x7fffffd8, UPT ;  /* 0x7fffffd83600788c */ /* 0x000fc6000bf26070 */
[----:B------:R-:W-:Y:S04]  /*9100*/  STL.64 [R1+0x1540], R228 ;  /* 0x001540e401007387 */ /* 0x000fe80000100a00 */
[----:B------:R2:W-:Y:S01]  /*9110*/  STL.64 [R1+0x1548], R230 ;  /* 0x001548e601007387 */ /* 0x0005e20000100a00 */
[----:B-1----:R-:W-:-:S03]  /*9120*/  IMAD.WIDE R156, R244, 0x4, R236 ;  /* 0x00000004f49c7825 */ /* 0x002fc600078e02ec */
[----:B------:R-:W-:Y:S01]  /*9130*/  LDGSTS.E [R0+0x180], desc[UR28][R240.64], !P4 ;  /* 0x00180000f0007fae */ /* 0x000fe2000e1a101c */
[----:B------:R-:W-:Y:S01]  /*9140*/  PLOP3.LUT P4, PT, PT, PT, UP0, 0x80, 0x8 ;  /* 0x000000000008781c */ /* 0x000fe20003f8f008 */
[----:B------:R-:W-:-:S04]  /*9150*/  IMAD.WIDE R154, R244, 0x4, R238 ;  /* 0x00000004f49a7825 */ /* 0x000fc800078e02ee */
[----:B--2---:R-:W-:Y:S01]  /*9160*/  IMAD.WIDE R230, R244, 0x4, R234 ;  /* 0x00000004f4e67825 */ /* 0x004fe200078e02ea */
[----:B------:R-:W-:-:S04]  /*9170*/  MOV R245, UR21 ;  /* 0x0000001500f57c02 */ /* 0x000fc80008000f00 */
[----:B------:R-:W-:Y:S01]  /*9180*/  LDGSTS.E [R0+0x800], desc[UR28][R230.64], !P3 ;  /* 0x00800000e6007fae */ /* 0x000fe2000d9a101c */
[----:B------:R-:W-:-:S03]  /*9190*/  PLOP3.LUT P3, PT, PT, PT, UP1, 0x80, 0x8 ;  /* 0x000000000008781c */ /* 0x000fc60003f6f018 */
[----:B------:R-:W-:Y:S01]  /*91a0*/  LDGSTS.E [R0+0x880], desc[UR28][R156.64], !P2 ;  /* 0x008800009c007fae */ /* 0x000fe2000d1a101c */
[----:B------:R-:W-:Y:S01]  /*91b0*/  PLOP3.LUT P2, PT, PT, PT, UP1, 0x80, 0x8 ;  /* 0x000000000008781c */ /* 0x000fe20003f4f018 */
[----:B------:R-:W-:Y:S02]  /*91c0*/  IMAD.WIDE R152, R244, 0x4, R240 ;  /* 0x00000004f4987825 */ /* 0x000fe400078e02f0 */
[----:B------:R1:W-:Y:S01]  /*91d0*/  LDGSTS.E [R0+0x900], desc[UR28][R154.64], !P1 ;  /* 0x009000009a007fae */ /* 0x0003e2000c9a101c */
[----:B------:R-:W-:Y:S01]  /*91e0*/  PLOP3.LUT P1, PT, PT, PT, UP1, 0x80, 0x8 ;  /* 0x000000000008781c */ /* 0x000fe20003f2f018 */
[----:B------:R-:W-:Y:S01]  /*91f0*/  UISETP.GE.U32.AND UP0, UPT, UR58, 0x7fffffd4, UPT ;  /* 0x7fffffd43a00788c */ /* 0x000fe2000bf06070 */
[C---:B------:R-:W-:Y:S01]  /*9200*/  IMAD.WIDE R222, R245.reuse, 0x4, R234 ;  /* 0x00000004f5de7825 */ /* 0x040fe200078e02ea */
[----:B------:R-:W-:Y:S01]  /*9210*/  LDGSTS.E [R0+0x980], desc[UR28][R152.64], !P4 ;  /* 0x0098000098007fae */ /* 0x000fe2000e1a101c */
[----:B------:R-:W-:Y:S02]  /*9220*/  PLOP3.LUT P4, PT, PT, PT, UP1, 0x80, 0x8 ;  /* 0x000000000008781c */ /* 0x000fe40003f8f018 */
[----:B------:R-:W-:Y:S01]  /*9230*/  IMAD.WIDE R132, R245, 0x4, R236 ;  /* 0x00000004f5847825 */ /* 0x000fe200078e02ec */
[----:B------:R-:W-:Y:S01]  /*9240*/  LDGSTS.E [R0+0x1000], desc[UR28][R222.64], !P3 ;  /* 0x01000000de007fae */ /* 0x000fe2000d9a101c */
[----:B------:R-:W-:-:S02]  /*9250*/  PLOP3.LUT P3, PT, PT, PT, UP0, 0x80, 0x8 ;  /* 0x000000000008781c */ /* 0x000fc40003f6f008 */
[C---:B------:R-:W-:Y:S01]  /*9260*/  IMAD.WIDE R130, R245.reuse, 0x4, R238 ;  /* 0x00000004f5827825 */ /* 0x040fe200078e02ee */
[----:B------:R-:W-:Y:S01]  /*9270*/  LDGSTS.E [R0+0x1080], desc[UR28][R132.64], !P2 ;  /* 0x0108000084007fae */ /* 0x000fe2000d1a101c */
[----:B------:R-:W-:Y:S02]  /*9280*/  PLOP3.LUT P2, PT, PT, PT, UP0, 0x80, 0x8 ;  /* 0x000000000008781c */ /* 0x000fe40003f4f008 */
[----:B------:R-:W-:Y:S01]  /*9290*/  IMAD.U32 R244, RZ, RZ, UR25 ;  /* 0x00000019fff47e24 */ /* 0x000fe2000f8e00ff */
[----:B------:R-:W-:Y:S01]  /*92a0*/  LDGSTS.E [R0+0x1100], desc[UR28][R130.64], !P1 ;  /* 0x0110000082007fae */ /* 0x000fe2000c9a101c */
[----:B------:R-:W-:Y:S01]  /*92b0*/  PLOP3.LUT P1, PT, PT, PT, UP0, 0x80, 0x8 ;  /* 0x000000000008781c */ /* 0x000fe20003f2f008 */
[----:B------:R-:W-:-:S04]  /*92c0*/  IMAD.WIDE R128, R245, 0x4, R240 ;  /* 0x00000004f5807825 */ /* 0x000fc800078e02f0 */
[----:B------:R-:W-:Y:S01]  /*92d0*/  IMAD.WIDE R214, R244, 0x4, R234 ;  /* 0x00000004f4d67825 */ /* 0x000fe200078e02ea */
[----:B------:R-:W-:Y:S03]  /*92e0*/  LDGSTS.E [R0+0x1180], desc[UR28][R128.64], !P4 ;  /* 0x0118000080007fae */ /* 0x000fe6000e1a101c */
[----:B------:R-:W-:Y:S01]  /*92f0*/  VIADD R246, R246, 0xffffffeb ;  /* 0xffffffebf6f67836 */ /* 0x000fe20000000000 */
[----:B------:R-:W-:Y:S01]  /*9300*/  PLOP3.LUT P4, PT, PT, PT, UP0, 0x80, 0x8 ;  /* 0x000000000008781c */ /* 0x000fe20003f8f008 */
[----:B------:R-:W-:Y:S01]  /*9310*/  IMAD.WIDE R108, R244, 0x4, R236 ;  /* 0x00000004f46c7825 */ /* 0x000fe200078e02ec */
[----:B------:R-:W-:Y:S02]  /*9320*/  LDGSTS.E [R0+0x1800], desc[UR28][R214.64], !P3 ;  /* 0x01800000d6007fae */ /* 0x000fe4000d9a101c */
[----:B------:R-:W-:Y:S01]  /*9330*/  ISETP.GE.U32.AND P3, PT, R246, 0x7fffffcc, PT ;  /* 0x7fffffccf600780c */ /* 0x000fe20003f66070 */
[----:B------:R-:W-:Y:S01]  /*9340*/  IMAD.WIDE R106, R244, 0x4, R238 ;  /* 0x00000004f46a7825 */ /* 0x000fe200078e02ee */
[----:B------:R-:W-:Y:S01]  /*9350*/  IADD3 R246, PT, PT, R5, -0x1d, RZ ;  /* 0xffffffe305f67810 */ /* 0x000fe20007ffe0ff */
[----:B------:R-:W-:Y:S02]  /*9360*/  LDGSTS.E [R0+0x1880], desc[UR28][R108.64], !P2 ;  /* 0x018800006c007fae */ /* 0x000fe4000d1a101c */
[----:B------:R-:W-:-:S02]  /*9370*/  VIADD R245, R247, 0xffffffe7 ;  /* 0xffffffe7f7f57836 */ /* 0x000fc40000000000 */
[----:B------:R-:W-:Y:S01]  /*9380*/  IMAD.WIDE R104, R244, 0x4, R240 ;  /* 0x00000004f4687825 */ /* 0x000fe200078e02f0 */
[----:B------:R-:W-:Y:S01]  /*9390*/  LDGSTS.E [R0+0x1900], desc[UR28][R106.64], !P1 ;  /* 0x019000006a007fae */ /* 0x000fe2000c9a101c */
[----:B------:R-:W-:Y:S01]  /*93a0*/  ISETP.GE.U32.AND P1, PT, R246, 0x7fffffc4, PT ;  /* 0x7fffffc4f600780c */ /* 0x000fe20003f26070 */
[----:B------:R-:W-:Y:S01]  /*93b0*/  UISETP.GE.U32.AND UP1, UPT, UR47, 0x7fffffdf, UPT ;  /* 0x7fffffdf2f00788c */ /* 0x000fe2000bf26070 */
[----:B------:R-:W-:Y:S01]  /*93c0*/  IMAD.U32 R246, RZ, RZ, UR31 ;  /* 0x0000001ffff67e24 */ /* 0x000fe2000f8e00ff */
[----:B------:R-:W-:Y:S01]  /*93d0*/  ISETP.GE.U32.AND P2, PT, R245, 0x7fffffc8, PT ;  /* 0x7fffffc8f500780c */ /* 0x000fe20003f46070 */
[----:B------:R-:W-:Y:S01]  /*93e0*/  VIADD R244, R2, 0xffffffee ;  /* 0xffffffee02f47836 */ /* 0x000fe20000000000 */
[----:B------:R-:W-:Y:S01]  /*93f0*/  LDGSTS.E [R0+0x1980], desc[UR28][R104.64], !P4 ;  /* 0x0198000068007fae */ /* 0x000fe2000e1a101c */
[----:B------:R-:W-:-:S03]  /*9400*/  IMAD.U32 R245, RZ, RZ, UR35 ;  /* 0x00000023fff57e24 */ /* 0x000fc6000f8e00ff */
[----:B------:R-:W-:Y:S01]  /*9410*/  STL.64 [R1+0x1550], R232 ;  /* 0x001550e801007387 */ /* 0x000fe20000100a00 */
[----:B------:R-:W-:Y:S01]  /*9420*/  IMAD.WIDE R206, R246, 0x4, R234 ;  /* 0x00000004f6ce7825 */ /* 0x000fe200078e02ea */
[----:B------:R-:W-:Y:S01]  /*9430*/  ISETP.GE.U32.AND P4, PT, R244, 0x7fffffcf, PT ;  /* 0x7fffffcff400780c */ /* 0x000fe20003f86070 */
[----:B------:R-:W-:Y:S01]  /*9440*/  UISETP.GE.U32.AND UP0, UPT, UR51, 0x7fffffdb, UPT ;  /* 0x7fffffdb3300788c */ /* 0x000fe2000bf06070 */
[----:B------:R-:W2:Y:S01]  /*9450*/  LDC R5, c[0x0][0x3a0] ;  /* 0x0000e800ff057b82 */ /* 0x000ea20000000800 */
[C---:B------:R-:W-:Y:S01]  /*9460*/  IMAD.WIDE R84, R246.reuse, 0x4, R236 ;  /* 0x00000004f6547825 */ /* 0x040fe200078e02ec */
[----:B------:R-:W-:Y:S01]  /*9470*/  MOV R244, UR39 ;  /* 0x0000002700f47c02 */ /* 0x000fe20008000f00 */
[----:B------:R-:W-:Y:S02]  /*9480*/  LDGSTS.E [R0+0x2000], desc[UR28][R206.64], !P5 ;  /* 0x02000000ce007fae */ /* 0x000fe4000e9a101c */
[C---:B------:R-:W-:Y:S02]  /*9490*/  IMAD.WIDE R82, R246.reuse, 0x4, R238 ;  /* 0x00000004f6527825 */ /* 0x040fe400078e02ee */
[----:B------:R-:W-:Y:S01]  /*94a0*/  LDGSTS.E [R0+0x2080], desc[UR28][R84.64], !P5 ;  /* 0x0208000054007fae */ /* 0x000fe2000e9a101c */
[----:B------:R-:W1:Y:S01]  /*94b0*/  LDC R2, c[0x0][0x3a0] ;  /* 0x0000e800ff027b82 */ /* 0x000e620000000800 */
[----:B------:R-:W-:-:S02]  /*94c0*/  IMAD.WIDE R80, R246, 0x4, R240 ;  /* 0x00000004f6507825 */ /* 0x000fc400078e02f0 */
[----:B------:R-:W-:Y:S02]  /*94d0*/  LDGSTS.E [R0+0x2100], desc[UR28][R82.64], !P5 ;  /* 0x0210000052007fae */ /* 0x000fe4000e9a101c */
[C---:B------:R-:W-:Y:S02]  /*94e0*/  IMAD.WIDE R198, R245.reuse, 0x4, R234 ;  /* 0x00000004f5c67825 */ /* 0x040fe400078e02ea */
[----:B------:R-:W-:Y:S02]  /*94f0*/  LDGSTS.E [R0+0x2180], desc[UR28][R80.64], !P5 ;  /* 0x0218000050007fae */ /* 0x000fe4000e9a101c */
[C---:B------:R-:W-:Y:S02]  /*9500*/  IMAD.WIDE R60, R245.reuse, 0x4, R236 ;  /* 0x00000004f53c7825 */ /* 0x040fe400078e02ec */
[----:B------:R-:W-:Y:S02]  /*9510*/  LDGSTS.E [R0+0x2800], desc[UR28][R198.64], !P3 ;  /* 0x02800000c6007fae */ /* 0x000fe4000d9a101c */
[----:B------:R-:W-:-:S02]  /*9520*/  IMAD.WIDE R58, R245, 0x4, R238 ;  /* 0x00000004f53a7825 */ /* 0x000fc400078e02ee */
[----:B------:R-:W-:Y:S02]  /*9530*/  LDGSTS.E [R0+0x2880], desc[UR28][R60.64], !P3 ;  /* 0x028800003c007fae */ /* 0x000fe4000d9a101c */
[----:B------:R-:W-:-:S04]  /*9540*/  IMAD.WIDE R56, R245, 0x4, R240 ;  /* 0x00000004f5387825 */ /* 0x000fc800078e02f0 */
[C---:B------:R-:W-:Y:S01]  /*9550*/  IMAD.WIDE R190, R244.reuse, 0x4, R234 ;  /* 0x00000004f4be7825 */ /* 0x040fe200078e02ea */
[----:B------:R-:W-:Y:S03]  /*9560*/  LDGSTS.E [R0+0x2900], desc[UR28][R58.64], !P3 ;  /* 0x029000003a007fae */ /* 0x000fe6000d9a101c */
[C---:B------:R-:W-:Y:S01]  /*9570*/  IMAD.WIDE R38, R244.reuse, 0x4, R236 ;  /* 0x00000004f4267825 */ /* 0x040fe200078e02ec */
[----:B------:R-:W-:Y:S01]  /*9580*/  PLOP3.LUT P5, PT, PT, PT, UP1, 0x80, 0x8 ;  /* 0x000000000008781c */ /* 0x000fe20003faf018 */
[----:B------:R-:W-:Y:S02]  /*9590*/  LDGSTS.E [R0+0x2980], desc[UR28][R56.64], !P3 ;  /* 0x0298000038007fae */ /* 0x000fe4000d9a101c */
[----:B------:R-:W-:Y:S02]  /*95a0*/  IMAD.WIDE R36, R244, 0x4, R238 ;  /* 0x00000004f4247825 */ /* 0x000fe400078e02ee */
[----:B------:R-:W-:Y:S02]  /*95b0*/  LDGSTS.E [R0+0x3000], desc[UR28][R190.64], !P2 ;  /* 0x03000000be007fae */ /* 0x000fe4000d1a101c */
[----:B------:R-:W-:-:S02]  /*95c0*/  IMAD.U32 R247, RZ, RZ, UR43 ;  /* 0x0000002bfff77e24 */ /* 0x000fc4000f8e00ff */
[----:B------:R-:W-:Y:S01]  /*95d0*/  IMAD.WIDE R34, R244, 0x4, R240 ;  /* 0x00000004f4227825 */ /* 0x000fe200078e02f0 */
[----:B------:R-:W-:Y:S01]  /*95e0*/  LDGSTS.E [R0+0x3080], desc[UR28][R38.64], !P2 ;  /* 0x0308000026007fae */ /* 0x000fe2000d1a101c */
[----:B------:R-:W-:Y:S02]  /*95f0*/  LOP3.LUT R244, R4, 0x20, RZ, 0x3c, !PT ;  /* 0x0000002004f47812 */ /* 0x000fe400078e3cff */
[C---:B------:R-:W-:Y:S01]  /*9600*/  IMAD.WIDE R182, R247.reuse, 0x4, R234 ;  /* 0x00000004f7b67825 */ /* 0x040fe200078e02ea */
[----:B------:R-:W-:Y:S01]  /*9610*/  LDGSTS.E [R0+0x3100], desc[UR28][R36.64], !P2 ;  /* 0x0310000024007fae */ /* 0x000fe2000d1a101c */
[----:B------:R-:W-:Y:S02]  /*9620*/  PLOP3.LUT P3, PT, PT, PT, UP1, 0x80, 0x8 ;  /* 0x000000000008781c */ /* 0x000fe40003f6f018 */
[----:B------:R-:W-:Y:S01]  /*9630*/  IMAD.WIDE R16, R247, 0x4, R236 ;  /* 0x00000004f7107825 */ /* 0x000fe200078e02ec */
[----:B------:R-:W-:Y:S01]  /*9640*/  LDGSTS.E [R0+0x3180], desc[UR28][R34.64], !P2 ;  /* 0x0318000022007fae */ /* 0x000fe2000d1a101c */
[----:B------:R-:W-:-:S02]  /*9650*/  PLOP3.LUT P2, PT, PT, PT, UP1, 0x80, 0x8 ;  /* 0x000000000008781c */ /* 0x000fc40003f4f018 */
[C---:B------:R-:W-:Y:S01]  /*9660*/  IMAD.WIDE R14, R247.reuse, 0x4, R238 ;  /* 0x00000004f70e7825 */ /* 0x040fe200078e02ee */
[----:B------:R-:W-:Y:S03]  /*9670*/  STL.64 [R1+0x1558], R156 ;  /* 0x0015589c01007387 */ /* 0x000fe60000100a00 */
[----:B------:R-:W-:Y:S01]  /*9680*/  IMAD.WIDE R12, R247, 0x4, R240 ;  /* 0x00000004f70c7825 */ /* 0x000fe200078e02f0 */
[----:B------:R1:W-:Y:S03]  /*9690*/  STL.64 [R1+0x1560], R154 ;  /* 0x0015609a01007387 */ /* 0x0003e60000100a00 */
[----:B------:R-:W-:Y:S01]  /*96a0*/  VIADD R244, R244, UR5 ;  /* 0x00000005f4f47c36 */ /* 0x000fe20008000000 */
[----:B------:R-:W-:Y:S01]  /*96b0*/  LDGSTS.E [R0+0x3800], desc[UR28][R182.64], !P1 ;  /* 0x03800000b6007fae */ /* 0x000fe2000c9a101c */
[----:B------:R-:W-:-:S03]  /*96c0*/  IMAD.WIDE R174, R252, 0x4, R236 ;  /* 0x00000004fcae7825 */ /* 0x000fc600078e02ec */
[----:B------:R-:W-:Y:S01]  /*96d0*/  LDGSTS.E [R0+0x3880], desc[UR28][R16.64], !P1 ;  /* 0x0388000010007fae */ /* 0x000fe2000c9a101c */
[----:B-1----:R-:W-:-:S03]  /*96e0*/  IMAD.WIDE R154, R252, 0x4, R234 ;  /* 0x00000004fc9a7825 */ /* 0x002fc600078e02ea */
[----:B------:R-:W-:Y:S04]  /*96f0*/  LDGSTS.E [R0+0x3900], desc[UR28][R14.64], !P1 ;  /* 0x039000000e007fae */ /* 0x000fe8000c9a101c */
[----:B------:R-:W-:Y:S01]  /*9700*/  LDGSTS.E [R0+0x3980], desc[UR28][R12.64], !P1 ;  /* 0x039800000c007fae */ /* 0x000fe2000c9a101c */
[----:B------:R-:W-:Y:S01]  /*9710*/  PLOP3.LUT P1, PT, PT, PT, UP1, 0x80, 0x8 ;  /* 0x000000000008781c */ /* 0x000fe20003f2f018 */
[----:B------:R-:W-:Y:S02]  /*9720*/  IMAD.WIDE R172, R252, 0x4, R238 ;  /* 0x00000004fcac7825 */ /* 0x000fe400078e02ee */
[----:B------:R-:W-:Y:S01]  /*9730*/  LDGSTS.E [R244+0x200], desc[UR28][R154.64], !P5 ;  /* 0x002000009af47fae */ /* 0x000fe2000e9a101c */
[----:B------:R-:W-:Y:S01]  /*9740*/  PLOP3.LUT P5, PT, PT, PT, UP0, 0x80, 0x8 ;  /* 0x000000000008781c */ /* 0x000fe20003faf008 */
[----:B------:R-:W-:-:S02]  /*9750*/  IMAD.U32 R245, RZ, RZ, UR18 ;  /* 0x00000012fff57e24 */ /* 0x000fc4000f8e00ff */
[----:B------:R-:W-:Y:S01]  /*9760*/  LDGSTS.E [R244+0x280], desc[UR28][R174.64], !P3 ;  /* 0x00280000aef47fae */ /* 0x000fe2000d9a101c */
[----:B------:R-:W-:Y:S01]  /*9770*/  PLOP3.LUT P3, PT, PT, PT, UP0, 0x80, 0x8 ;  /* 0x000000000008781c */ /* 0x000fe20003f6f008 */
[----:B------:R-:W-:Y:S02]  /*9780*/  IMAD.WIDE R170, R252, 0x4, R240 ;  /* 0x00000004fcaa7825 */ /* 0x000fe400078e02f0 */
[----:B------:R-:W-:Y:S01]  /*9790*/  LDGSTS.E [R244+0x300], desc[UR28][R172.64], !P2 ;  /* 0x00300000acf47fae */ /* 0x000fe2000d1a101c */
        /* <DEDUP_REMOVED lines=9> */
[----:B------:R-:W-:Y:S01]  /*9830*/  MOV R246, UR22 ;  /* 0x0000001600f67c02 */ /* 0x000fe20008000f00 */
[----:B------:R-:W-:Y:S01]  /*9840*/  LDGSTS.E [R244+0xa80], desc[UR28][R150.64], !P3 ;  /* 0x00a8000096f47fae */ /* 0x000fe2000d9a101c */
[----:B------:R-:W-:Y:S01]  /*9850*/  PLOP3.LUT P3, PT, PT, PT, UP1, 0x80, 0x8 ;  /* 0x000000000008781c */ /* 0x000fe20003f6f018 */
[----:B------:R-:W-:Y:S02]  /*9860*/  IMAD.WIDE R146, R245, 0x4, R240 ;  /* 0x00000004f5927825 */ /* 0x000fe400078e02f0 */
[----:B------:R-:W-:Y:S01]  /*9870*/  LDGSTS.E [R244+0xb00], desc[UR28][R148.64], !P2 ;  /* 0x00b0000094f47fae */ /* 0x000fe2000d1a101c */
[----:B------:R-:W-:Y:S01]  /*9880*/  PLOP3.LUT P2, PT, PT, PT, UP1, 0x80, 0x8 ;  /* 0x000000000008781c */ /* 0x000fe20003f4f018 */
[----:B------:R-:W-:Y:S01]  /*9890*/  UISETP.GE.U32.AND UP0, UPT, UR4, 0x7fffffd3, UPT ;  /* 0x7fffffd30400788c */ /* 0x000fe2000bf06070 */
[----:B------:R-:W-:Y:S01]  /*98a0*/  IMAD.WIDE R220, R246, 0x4, R234 ;  /* 0x00000004f6dc7825 */ /* 0x000fe200078e02ea */
[----:B------:R-:W-:Y:S01]  /*98b0*/  LDGSTS.E [R244+0xb80], desc[UR28][R146.64], !P1 ;  /* 0x00b8000092f47fae */ /* 0x000fe2000c9a101c */
[----:B------:R-:W-:-:S02]  /*98c0*/  PLOP3.LUT P1, PT, PT, PT, UP1, 0x80, 0x8 ;  /* 0x000000000008781c */ /* 0x000fc40003f2f018 */
[C---:B------:R-:W-:Y:S01]  /*98d0*/  IMAD.WIDE R126, R246.reuse, 0x4, R236 ;  /* 0x00000004f67e7825 */ /* 0x040fe200078e02ec */
[----:B------:R-:W-:Y:S01]  /*98e0*/  LDGSTS.E [R244+0x1200], desc[UR28][R220.64], !P5 ;  /* 0x01200000dcf47fae */ /* 0x000fe2000e9a101c */
[----:B------:R-:W-:Y:S02]  /*98f0*/  PLOP3.LUT P5, PT, PT, PT, UP0, 0x80, 0x8 ;  /* 0x000000000008781c */ /* 0x000fe40003faf008 */
        /* <DEDUP_REMOVED lines=9> */
[----:B---3--:R-:W-:Y:S01]  /*9990*/  VIADD R247, R7, 0xffffffea ;  /* 0xffffffea07f77836 */ /* 0x008fe20000000000 */
[----:B------:R-:W-:Y:S01]  /*99a0*/  PLOP3.LUT P1, PT, PT, PT, UP0, 0x80, 0x8 ;  /* 0x000000000008781c */ /* 0x000fe20003f2f008 */
[----:B------:R-:W-:Y:S01]  /*99b0*/  IMAD.WIDE R102, R245, 0x4, R236 ;  /* 0x00000004f5667825 */ /* 0x000fe200078e02ec */
[----:B------:R-:W-:Y:S02]  /*99c0*/  LDGSTS.E [R244+0x1a00], desc[UR28][R212.64], !P5 ;  /* 0x01a00000d4f47fae */ /* 0x000fe4000e9a101c */
[----:B------:R-:W-:Y:S01]  /*99d0*/  ISETP.GE.U32.AND P5, PT, R247, 0x7fffffcb, PT ;  /* 0x7fffffcbf700780c */ /* 0x000fe20003fa6070 */
[----:B------:R-:W-:Y:S01]  /*99e0*/  IMAD.WIDE R100, R245, 0x4, R238 ;  /* 0x00000004f5647825 */ /* 0x000fe200078e02ee */
[----:B--2---:R-:W-:Y:S01]  /*99f0*/  IADD3 R247, PT, PT, R5, -0x1e, RZ ;  /* 0xffffffe205f77810 */ /* 0x004fe20007ffe0ff */
[----:B------:R-:W-:Y:S02]  /*9a00*/  LDGSTS.E [R244+0x1a80], desc[UR28][R102.64], !P3 ;  /* 0x01a8000066f47fae */ /* 0x000fe4000d9a101c */
[----:B-----5:R-:W-:-:S02]  /*9a10*/  VIADD R246, R6, 0xffffffe6 ;  /* 0xffffffe606f67836 */ /* 0x020fc40000000000 */
        /* <DEDUP_REMOVED lines=8> */
[----:B------:R-:W-:Y:S02]  /*9aa0*/  IMAD.U32 R246, RZ, RZ, UR36 ;  /* 0x00000024fff67e24 */ /* 0x000fe4000f8e00ff */
[----:B------:R-:W-:Y:S01]  /*9ab0*/  IMAD.U32 R252, RZ, RZ, UR44 ;  /* 0x0000002cfffc7e24 */ /* 0x000fe2000f8e00ff */
[----:B------:R-:W-:Y:S01]  /*9ac0*/  UISETP.GE.U32.AND UP0, UPT, UR52, 0x7fffffda, UPT ;  /* 0x7fffffda3400788c */ /* 0x000fe2000bf06070 */
[----:B------:R-:W-:Y:S01]  /*9ad0*/  IMAD.WIDE R204, R247, 0x4, R234 ;  /* 0x00000004f7cc7825 */ /* 0x000fe200078e02ea */
[----:B------:R-:W-:Y:S01]  /*9ae0*/  ISETP.GE.U32.AND P1, PT, R245, 0x7fffffd2, PT ;  /* 0x7fffffd2f500780c */ /* 0x000fe20003f26070 */
[----:B------:R-:W1:Y:S02]  /*9af0*/  LDC R5, c[0x0][0x3a0] ;  /* 0x0000e800ff057b82 */ /* 0x000e640000000800 */
[C---:B------:R-:W-:Y:S01]  /*9b00*/  IMAD.WIDE R78, R247.reuse, 0x4, R236 ;  /* 0x00000004f74e7825 */ /* 0x040fe200078e02ec */
[----:B------:R-:W-:Y:S01]  /*9b10*/  MOV R245, UR40 ;  /* 0x0000002800f57c02 */ /* 0x000fe20008000f00 */
[----:B------:R-:W-:Y:S02]  /*9b20*/  LDGSTS.E [R244+0x2200], desc[UR28][R204.64], !P4 ;  /* 0x02200000ccf47fae */ /* 0x000fe4000e1a101c */
[----:B------:R-:W-:-:S02]  /*9b30*/  IMAD.WIDE R76, R247, 0x4, R238 ;  /* 0x00000004f74c7825 */ /* 0x000fc400078e02ee */
[----:B------:R-:W-:Y:S02]  /*9b40*/  LDGSTS.E [R244+0x2280], desc[UR28][R78.64], !P4 ;  /* 0x022800004ef47fae */ /* 0x000fe4000e1a101c */
[----:B------:R-:W-:Y:S02]  /*9b50*/  IMAD.WIDE R74, R247, 0x4, R240 ;  /* 0x00000004f74a7825 */ /* 0x000fe400078e02f0 */
[----:B------:R-:W-:Y:S02]  /*9b60*/  LDGSTS.E [R244+0x2300], desc[UR28][R76.64], !P4 ;  /* 0x023000004cf47fae */ /* 0x000fe4000e1a101c */
[C---:B------:R-:W-:Y:S02]  /*9b70*/  IMAD.WIDE R196, R246.reuse, 0x4, R234 ;  /* 0x00000004f6c47825 */ /* 0x040fe400078e02ea */
[----:B------:R-:W-:Y:S02]  /*9b80*/  LDGSTS.E [R244+0x2380], desc[UR28][R74.64], !P4 ;  /* 0x023800004af47fae */ /* 0x000fe4000e1a101c */
[----:B------:R-:W-:-:S02]  /*9b90*/  IMAD.WIDE R54, R246, 0x4, R236 ;  /* 0x00000004f6367825 */ /* 0x000fc400078e02ec */
[----:B------:R-:W-:Y:S02]  /*9ba0*/  LDGSTS.E [R244+0x2a00], desc[UR28][R196.64], !P5 ;  /* 0x02a00000c4f47fae */ /* 0x000fe4000e9a101c */
[C---:B------:R-:W-:Y:S02]  /*9bb0*/  IMAD.WIDE R52, R246.reuse, 0x4, R238 ;  /* 0x00000004f6347825 */ /* 0x040fe400078e02ee */
[----:B------:R-:W-:Y:S02]  /*9bc0*/  LDGSTS.E [R244+0x2a80], desc[UR28][R54.64], !P5 ;  /* 0x02a8000036f47fae */ /* 0x000fe4000e9a101c */
[----:B------:R-:W-:-:S04]  /*9bd0*/  IMAD.WIDE R50, R246, 0x4, R240 ;  /* 0x00000004f6327825 */ /* 0x000fc800078e02f0 */
[C---:B------:R-:W-:Y:S01]  /*9be0*/  IMAD.WIDE R188, R245.reuse, 0x4, R234 ;  /* 0x00000004f5bc7825 */ /* 0x040fe200078e02ea */
[----:B------:R-:W-:Y:S03]  /*9bf0*/  LDGSTS.E [R244+0x2b00], desc[UR28][R52.64], !P5 ;  /* 0x02b0000034f47fae */ /* 0x000fe6000e9a101c */
[C---:B------:R-:W-:Y:S01]  /*9c00*/  IMAD.WIDE R32, R245.reuse, 0x4, R236 ;  /* 0x00000004f5207825 */ /* 0x040fe200078e02ec */
[----:B------:R-:W-:Y:S01]  /*9c10*/  PLOP3.LUT P4, PT, PT, PT, UP1, 0x80, 0x8 ;  /* 0x000000000008781c */ /* 0x000fe20003f8f018 */
[----:B------:R-:W-:Y:S02]  /*9c20*/  LDGSTS.E [R244+0x2b80], desc[UR28][R50.64], !P5 ;  /* 0x02b8000032f47fae */ /* 0x000fe4000e9a101c */
[C---:B------:R-:W-:Y:S02]  /*9c30*/  IMAD.WIDE R30, R245.reuse, 0x4, R238 ;  /* 0x00000004f51e7825 */ /* 0x040fe400078e02ee */
[----:B------:R-:W-:Y:S02]  /*9c40*/  LDGSTS.E [R244+0x3200], desc[UR28][R188.64], !P3 ;  /* 0x03200000bcf47fae */ /* 0x000fe4000d9a101c */
[----:B------:R-:W-:-:S02]  /*9c50*/  IMAD.WIDE R28, R245, 0x4, R240 ;  /* 0x00000004f51c7825 */ /* 0x000fc400078e02f0 */
[----:B------:R-:W-:Y:S02]  /*9c60*/  LDGSTS.E [R244+0x3280], desc[UR28][R32.64], !P3 ;  /* 0x0328000020f47fae */ /* 0x000fe4000d9a101c */
[C---:B------:R-:W-:Y:S01]  /*9c70*/  IMAD.WIDE R180, R252.reuse, 0x4, R234 ;  /* 0x00000004fcb47825 */ /* 0x040fe200078e02ea */
[----:B------:R-:W-:Y:S01]  /*9c80*/  PLOP3.LUT P5, PT, PT, PT, UP1, 0x80, 0x8 ;  /* 0x000000000008781c */ /* 0x000fe20003faf018 */
[----:B------:R-:W-:Y:S02]  /*9c90*/  LDGSTS.E [R244+0x3300], desc[UR28][R30.64], !P3 ;  /* 0x033000001ef47fae */ /* 0x000fe4000d9a101c */
[----:B------:R-:W-:Y:S01]  /*9ca0*/  IMAD.WIDE R8, R252, 0x4, R236 ;  /* 0x00000004fc087825 */ /* 0x000fe200078e02ec */
[----:B------:R-:W-:Y:S01]  /*9cb0*/  LOP3.LUT R245, R4, 0x40, RZ, 0x3c, !PT ;  /* 0x0000004004f57812 */ /* 0x000fe200078e3cff */
[----:B------:R-:W-:Y:S02]  /*9cc0*/  LDGSTS.E [R244+0x3380], desc[UR28][R28.64], !P3 ;  /* 0x033800001cf47fae */ /* 0x000fe4000d9a101c */
[----:B------:R-:W-:Y:S01]  /*9cd0*/  IMAD.WIDE R10, R252, 0x4, R238 ;  /* 0x00000004fc0a7825 */ /* 0x000fe200078e02ee */
[----:B------:R-:W-:Y:S01]  /*9ce0*/  PLOP3.LUT P3, PT, PT, PT, UP1, 0x80, 0x8 ;  /* 0x000000000008781c */ /* 0x000fe20003f6f018 */
[----:B------:R-:W-:Y:S02]  /*9cf0*/  LDGSTS.E [R244+0x3a00], desc[UR28][R180.64], !P2 ;  /* 0x03a00000b4f47fae */ /* 0x000fe4000d1a101c */
[----:B------:R-:W-:-:S02]  /*9d00*/  IMAD.U32 R2, RZ, RZ, UR11 ;  /* 0x0000000bff027e24 */ /* 0x000fc4000f8e00ff */
[----:B------:R-:W-:Y:S01]  /*9d10*/  IMAD.WIDE R6, R252, 0x4, R240 ;  /* 0x00000004fc067825 */ /* 0x000fe200078e02f0 */
[----:B------:R-:W-:Y:S01]  /*9d20*/  LDGSTS.E [R244+0x3a80], desc[UR28][R8.64], !P2 ;  /* 0x03a8000008f47fae */ /* 0x000fe2000d1a101c */
[----:B------:R-:W-:Y:S02]  /*9d30*/  IADD3 R245, PT, PT, R245, UR5, RZ ;  /* 0x00000005f5f57c10 */ /* 0x000fe4000fffe0ff */
[C---:B------:R-:W-:Y:S01]  /*9d40*/  IMAD.WIDE R156, R2.reuse, 0x4, R234 ;  /* 0x00000004029c7825 */ /* 0x040fe200078e02ea */
[----:B------:R-:W-:Y:S04]  /*9d50*/  LDGSTS.E [R244+0x3b00], desc[UR28][R10.64], !P2 ;  /* 0x03b000000af47fae */ /* 0x000fe8000d1a101c */
[----:B------:R-:W-:Y:S01]  /*9d60*/  LDGSTS.E [R244+0x3b80], desc[UR28][R6.64], !P2 ;  /* 0x03b8000006f47fae */ /* 0x000fe2000d1a101c */
[----:B------:R-:W-:Y:S01]  /*9d70*/  PLOP3.LUT P2, PT, PT, PT, UP1, 0x80, 0x8 ;  /* 0x000000000008781c */ /* 0x000fe20003f4f018 */
[----:B------:R-:W-:-:S02]  /*9d80*/  IMAD.WIDE R168, R2, 0x4, R236 ;  /* 0x0000000402a87825 */ /* 0x000fc400078e02ec */
[----:B------:R-:W-:Y:S01]  /*9d90*/  LDGSTS.E [R245+0x400], desc[UR28][R156.64], !P4 ;  /* 0x004000009cf57fae */ /* 0x000fe2000e1a101c */
[----:B------:R-:W-:Y:S01]  /*9da0*/  PLOP3.LUT P4, PT, PT, PT, UP0, 0x80, 0x8 ;  /* 0x000000000008781c */ /* 0x000fe20003f8f008 */
[C---:B------:R-:W-:Y:S02]  /*9db0*/  IMAD.WIDE R166, R2.reuse, 0x4, R238 ;  /* 0x0000000402a67825 */ /* 0x040fe400078e02ee */
[----:B------:R-:W-:Y:S01]  /*9dc0*/  LDGSTS.E [R245+0x480], desc[UR28][R168.64], !P5 ;  /* 0x00480000a8f57fae */ /* 0x000fe2000e9a101c */
[----:B------:R-:W-:Y:S01]  /*9dd0*/  PLOP3.LUT P5, PT, PT, PT, UP0, 0x80, 0x8 ;  /* 0x000000000008781c */ /* 0x000fe20003faf008 */
[----:B------:R-:W-:Y:S02]  /*9de0*/  IMAD.U32 R20, RZ, RZ, UR19 ;  /* 0x00000013ff147e24 */ /* 0x000fe4000f8e00ff */
[----:B------:R-:W-:Y:S01]  /*9df0*/  IMAD.WIDE R164, R2, 0x4, R240 ;  /* 0x0000000402a47825 */ /* 0x000fe200078e02f0 */
[----:B------:R-:W-:Y:S01]  /*9e00*/  LDGSTS.E [R245+0x500], desc[UR28][R166.64], !P3 ;  /* 0x00500000a6f57fae */ /* 0x000fe2000d9a101c */
[----:B------:R-:W-:Y:S01]  /*9e10*/  PLOP3.LUT P3, PT, PT, PT, UP0, 0x80, 0x8 ;  /* 0x000000000008781c */ /* 0x000fe20003f6f008 */
[----:B------:R-:W-:Y:S01]  /*9e20*/  UISETP.GE.U32.AND UP1, UPT, UR56, 0x7fffffd6, UPT ;  /* 0x7fffffd63800788c */ /* 0x000fe2000bf26070 */
[C---:B------:R-:W-:Y:S01]  /*9e30*/  IMAD.WIDE R226, R20.reuse, 0x4, R234 ;  /* 0x0000000414e27825 */ /* 0x040fe200078e02ea */
[----:B------:R-:W-:Y:S01]  /*9e40*/  LDGSTS.E [R245+0x580], desc[UR28][R164.64], !P2 ;  /* 0x00580000a4f57fae */ /* 0x000fe2000d1a101c */
[----:B------:R-:W-:Y:S01]  /*9e50*/  PLOP3.LUT P2, PT, PT, PT, UP0, 0x80, 0x8 ;  /* 0x000000000008781c */ /* 0x000fe20003f4f008 */
[----:B------:R-:W2:Y:S01]  /*9e60*/  LDC R2, c[0x0][0x3a0] ;  /* 0x0000e800ff027b82 */ /* 0x000ea20000000800 */
        /* <DEDUP_REMOVED lines=8> */
[----:B------:R-:W-:Y:S01]  /*9ef0*/  IMAD.WIDE R140, R20, 0x4, R240 ;  /* 0x00000004148c7825 */ /* 0x000fe200078e02f0 */
[----:B------:R-:W-:-:S03]  /*9f00*/  PLOP3.LUT P3, PT, PT, PT, UP1, 0x80, 0x8 ;  /* 0x000000000008781c */ /* 0x000fc60003f6f018 */
[----:B----4-:R-:W-:Y:S01]  /*9f10*/  VIADD R252, R21, 0xffffffed ;  /* 0xffffffed15fc7836 */ /* 0x010fe20000000000 */
[----:B------:R-:W-:Y:S01]  /*9f20*/  LDGSTS.E [R245+0xd80], desc[UR28][R140.64], !P2 ;  /* 0x00d800008cf57fae */ /* 0x000fe2000d1a101c */
[----:B------:R-:W-:Y:S01]  /*9f30*/  IMAD.WIDE R218, R246, 0x4, R234 ;  /* 0x00000004f6da7825 */ /* 0x000fe200078e02ea */
[----:B------:R-:W-:-:S03]  /*9f40*/  PLOP3.LUT P2, PT, PT, PT, UP1, 0x80, 0x8 ;  /* 0x000000000008781c */ /* 0x000fc60003f4f018 */
[----:B------:R-:W-:Y:S01]  /*9f50*/  VIADD R247, R19, 0xffffffe9 ;  /* 0xffffffe913f77836 */ /* 0x000fe20000000000 */
[----:B------:R-:W-:Y:S01]  /*9f60*/  LDGSTS.E [R245+0x1400], desc[UR28][R218.64], !P4 ;  /* 0x01400000daf57fae */ /* 0x000fe2000e1a101c */
[----:B------:R-:W-:Y:S01]  /*9f70*/  IMAD.WIDE R120, R246, 0x4, R236 ;  /* 0x00000004f6787825 */ /* 0x000fe200078e02ec */
[----:B------:R-:W-:-:S03]  /*9f80*/  ISETP.GE.U32.AND P4, PT, R252, 0x7fffffce, PT ;  /* 0x7fffffcefc00780c */ /* 0x000fc60003f86070 */
[----:B------:R-:W-:Y:S01]  /*9f90*/  IMAD.WIDE R118, R246, 0x4, R238 ;  /* 0x00000004f6767825 */ /* 0x000fe200078e02ee */
[----:B------:R-:W-:Y:S01]  /*9fa0*/  IADD3 R252, PT, PT, R18, -0x1b, RZ ;  /* 0xffffffe512fc7810 */ /* 0x000fe20007ffe0ff */
[----:B------:R-:W-:Y:S02]  /*9fb0*/  LDGSTS.E [R245+0x1480], desc[UR28][R120.64], !P5 ;  /* 0x0148000078f57fae */ /* 0x000fe4000e9a101c */
[----:B------:R-:W-:Y:S01]  /*9fc0*/  IMAD.WIDE R116, R246, 0x4, R240 ;  /* 0x00000004f6747825 */ /* 0x000fe200078e02f0 */
[----:B------:R-:W-:Y:S01]  /*9fd0*/  ISETP.GE.U32.AND P5, PT, R247, 0x7fffffca, PT ;  /* 0x7fffffcaf700780c */ /* 0x000fe20003fa6070 */
[----:B------:R-:W-:Y:S01]  /*9fe0*/  LDGSTS.E [R245+0x1500], desc[UR28][R118.64], !P3 ;  /* 0x0150000076f57fae */ /* 0x000fe2000d9a101c */
[----:B------:R-:W-:Y:S01]  /*9ff0*/  UISETP.GE.U32.AND UP1, UPT, UR49, 0x7fffffdd, UPT ;  /* 0x7fffffdd3100788c */ /* 0x000fe2000bf26070 */
[----:B------:R-:W-:Y:S01]  /*a000*/  IMAD.U32 R246, RZ, RZ, UR27 ;  /* 0x0000001bfff67e24 */ /* 0x000fe2000f8e00ff */
[----:B------:R-:W-:Y:S01]  /*a010*/  ISETP.GE.U32.AND P3, PT, R252, 0x7fffffc6, PT ;  /* 0x7fffffc6fc00780c */ /* 0x000fe20003f66070 */
[----:B-1----:R-:W-:Y:S01]  /*a020*/  VIADD R247, R5, 0xffffffe1 ;  /* 0xffffffe105f77836 */ /* 0x002fe20000000000 */
[----:B------:R-:W-:Y:S01]  /*a030*/  MOV R252, UR33 ;  /* 0x0000002100fc7c02 */ /* 0x000fe20008000f00 */
[C---:B------:R-:W-:Y:S01]  /*a040*/  IMAD.WIDE R210, R246.reuse, 0x4, R234 ;  /* 0x00000004f6d27825 */ /* 0x040fe200078e02ea */
[----:B------:R-:W-:Y:S03]  /*a050*/  LDGSTS.E [R245+0x1580], desc[UR28][R116.64], !P2 ;  /* 0x0158000074f57fae */ /* 0x000fe6000d1a101c */
[----:B------:R-:W-:Y:S01]  /*a060*/  IMAD.U32 R40, RZ, RZ, UR14 ;  /* 0x0000000eff287e24 */ /* 0x000fe2000f8e00ff */
[----:B------:R-:W-:Y:S01]  /*a070*/  MOV R21, UR16 ;  /* 0x0000001000157c02 */ /* 0x000fe20008000f00 */
[C---:B------:R-:W-:Y:S01]  /*a080*/  IMAD.WIDE R96, R246.reuse, 0x4, R236 ;  /* 0x00000004f6607825 */ /* 0x040fe200078e02ec */
[----:B------:R-:W-:Y:S01]  /*a090*/  ISETP.GE.U32.AND P2, PT, R247, 0x7fffffc2, PT ;  /* 0x7fffffc2f700780c */ /* 0x000fe20003f46070 */
[----:B------:R-:W-:Y:S01]  /*a0a0*/  LDGSTS.E [R245+0x1c00], desc[UR28][R210.64], !P1 ;  /* 0x01c00000d2f57fae */ /* 0x000fe2000c9a101c */
[----:B------:R-:W-:Y:S01]  /*a0b0*/  UISETP.GE.U32.AND UP0, UPT, UR53, 0x7fffffd9, UPT ;  /* 0x7fffffd93500788c */ /* 0x000fe2000bf06070 */
[C---:B------:R-:W-:Y:S01]  /*a0c0*/  IMAD.WIDE R94, R246.reuse, 0x4, R238 ;  /* 0x00000004f65e7825 */ /* 0x040fe200078e02ee */
[----:B------:R-:W1:Y:S01]  /*a0d0*/  LDC R19, c[0x0][0x3a0] ;  /* 0x0000e800ff137b82 */ /* 0x000e620000000800 */
[----:B------:R-:W-:Y:S02]  /*a0e0*/  LDGSTS.E [R245+0x1c80], desc[UR28][R96.64], !P1 ;  /* 0x01c8000060f57fae */ /* 0x000fe4000c9a101c */
[----:B------:R-:W-:-:S02]  /*a0f0*/  IMAD.WIDE R92, R246, 0x4, R240 ;  /* 0x00000004f65c7825 */ /* 0x000fc400078e02f0 */
[----:B------:R-:W-:Y:S02]  /*a100*/  LDGSTS.E [R245+0x1d00], desc[UR28][R94.64], !P1 ;  /* 0x01d000005ef57fae */ /* 0x000fe4000c9a101c */
[----:B--2---:R-:W-:Y:S01]  /*a110*/  VIADD R246, R2, 0xfffffff0 ;  /* 0xfffffff002f67836 */ /* 0x004fe20000000000 */
[----:B------:R-:W2:Y:S01]  /*a120*/  LDC R18, c[0x0][0x3a0] ;  /* 0x0000e800ff127b82 */ /* 0x000ea20000000800 */
[----:B------:R-:W-:Y:S01]  /*a130*/  IMAD.U32 R247, RZ, RZ, UR37 ;  /* 0x00000025fff77e24 */ /* 0x000fe2000f8e00ff */
[----:B------:R-:W-:Y:S01]  /*a140*/  LDGSTS.E [R245+0x1d80], desc[UR28][R92.64], !P1 ;  /* 0x01d800005cf57fae */ /* 0x000fe2000c9a101c */
[----:B------:R-:W-:Y:S01]  /*a150*/  IMAD.WIDE R202, R252, 0x4, R234 ;  /* 0x00000004fcca7825 */ /* 0x000fe200078e02ea */
[----:B------:R-:W-:-:S03]  /*a160*/  ISETP.GE.U32.AND P1, PT, R246, 0x7fffffd1, PT ;  /* 0x7fffffd1f600780c */ /* 0x000fc60003f26070 */
[C---:B------:R-:W-:Y:S01]  /*a170*/  IMAD.WIDE R72, R252.reuse, 0x4, R236 ;  /* 0x00000004fc487825 */ /* 0x040fe200078e02ec */
[----:B------:R-:W-:Y:S01]  /*a180*/  LDGSTS.E [R245+0x2400], desc[UR28][R202.64], !P4 ;  /* 0x02400000caf57fae */ /* 0x000fe2000e1a101c */
[----:B------:R-:W3:Y:S02]  /*a190*/  LDC R2, c[0x0][0x3a0] ;  /* 0x0000e800ff027b82 */ /* 0x000ee40000000800 */
[C---:B------:R-:W-:Y:S01]  /*a1a0*/  IMAD.WIDE R70, R252.reuse, 0x4, R238 ;  /* 0x00000004fc467825 */ /* 0x040fe200078e02ee */
[----:B------:R-:W-:Y:S03]  /*a1b0*/  LDGSTS.E [R245+0x2480], desc[UR28][R72.64], !P4 ;  /* 0x0248000048f57fae */ /* 0x000fe6000e1a101c */
[----:B------:R-:W-:Y:S01]  /*a1c0*/  IMAD.WIDE R68, R252, 0x4, R240 ;  /* 0x00000004fc447825 */ /* 0x000fe200078e02f0 */
[----:B------:R-:W-:Y:S01]  /*a1d0*/  LDGSTS.E [R245+0x2500], desc[UR28][R70.64], !P4 ;  /* 0x0250000046f57fae */ /* 0x000fe2000e1a101c */
[----:B------:R-:W4:Y:S02]  /*a1e0*/  LDC R20, c[0x0][0x3a0] ;  /* 0x0000e800ff147b82 */ /* 0x000f240000000800 */
[----:B------:R-:W-:Y:S01]  /*a1f0*/  IMAD.U32 R246, RZ, RZ, UR41 ;  /* 0x00000029fff67e24 */ /* 0x000fe2000f8e00ff */
[----:B------:R-:W-:Y:S01]  /*a200*/  LDGSTS.E [R245+0x2580], desc[UR28][R68.64], !P4 ;  /* 0x0258000044f57fae */ /* 0x000fe2000e1a101c */
[----:B------:R-:W-:-:S04]  /*a210*/  IMAD.WIDE R194, R247, 0x4, R234 ;  /* 0x00000004f7c27825 */ /* 0x000fc800078e02ea */
[C---:B------:R-:W-:Y:S01]  /*a220*/  IMAD.WIDE R48, R247.reuse, 0x4, R236 ;  /* 0x00000004f7307825 */ /* 0x040fe200078e02ec */
[----:B------:R-:W-:Y:S03]  /*a230*/  LDGSTS.E [R245+0x2c00], desc[UR28][R194.64], !P5 ;  /* 0x02c00000c2f57fae */ /* 0x000fe6000e9a101c */
[C---:B------:R-:W-:Y:S01]  /*a240*/  IMAD.WIDE R46, R247.reuse, 0x4, R238 ;  /* 0x00000004f72e7825 */ /* 0x040fe200078e02ee */
[----:B------:R-:W-:Y:S03]  /*a250*/  LDGSTS.E [R245+0x2c80], desc[UR28][R48.64], !P5 ;  /* 0x02c8000030f57fae */ /* 0x000fe6000e9a101c */
[----:B------:R-:W-:Y:S01]  /*a260*/  IMAD.WIDE R44, R247, 0x4, R240 ;  /* 0x00000004f72c7825 */ /* 0x000fe200078e02f0 */
[----:B------:R-:W-:Y:S03]  /*a270*/  LDGSTS.E [R245+0x2d00], desc[UR28][R46.64], !P5 ;  /* 0x02d000002ef57fae */ /* 0x000fe6000e9a101c */
[C---:B------:R-:W-:Y:S01]  /*a280*/  IMAD.WIDE R186, R246.reuse, 0x4, R234 ;  /* 0x00000004f6ba7825 */ /* 0x040fe200078e02ea */
[----:B------:R-:W-:Y:S03]  /*a290*/  LDGSTS.E [R245+0x2d80], desc[UR28][R44.64], !P5 ;  /* 0x02d800002cf57fae */ /* 0x000fe6000e9a101c */
[C---:B------:R-:W-:Y:S01]  /*a2a0*/  IMAD.WIDE R26, R246.reuse, 0x4, R236 ;  /* 0x00000004f61a7825 */ /* 0x040fe200078e02ec */
[----:B------:R-:W-:Y:S03]  /*a2b0*/  LDGSTS.E [R245+0x3400], desc[UR28][R186.64], !P3 ;  /* 0x03400000baf57fae */ /* 0x000fe6000d9a101c */
[C---:B------:R-:W-:Y:S01]  /*a2c0*/  IMAD.WIDE R24, R246.reuse, 0x4, R238 ;  /* 0x00000004f6187825 */ /* 0x040fe200078e02ee */
[----:B------:R-:W-:Y:S01]  /*a2d0*/  PLOP3.LUT P4, PT, PT, PT, UP1, 0x80, 0x8 ;  /* 0x000000000008781c */ /* 0x000fe20003f8f018 */
[----:B------:R-:W-:Y:S02]  /*a2e0*/  LDGSTS.E [R245+0x3480], desc[UR28][R26.64], !P3 ;  /* 0x034800001af57fae */ /* 0x000fe4000d9a101c */
[----:B------:R-:W-:Y:S01]  /*a2f0*/  IMAD.WIDE R22, R246, 0x4, R240 ;  /* 0x00000004f6167825 */ /* 0x000fe200078e02f0 */
[----:B------:R-:W-:Y:S01]  /*a300*/  LOP3.LUT R246, R4, 0x60, RZ, 0x3c, !PT ;  /* 0x0000006004f67812 */ /* 0x000fe200078e3cff */
[----:B------:R-:W-:Y:S02]  /*a310*/  LDGSTS.E [R245+0x3500], desc[UR28][R24.64], !P3 ;  /* 0x0350000018f57fae */ /* 0x000fe4000d9a101c */
[C---:B------:R-:W-:Y:S01]  /*a320*/  IMAD.WIDE R178, R40.reuse, 0x4, R234 ;  /* 0x0000000428b27825 */ /* 0x040fe200078e02ea */
[----:B------:R-:W-:Y:S01]  /*a330*/  PLOP3.LUT P5, PT, PT, PT, UP1, 0x80, 0x8 ;  /* 0x000000000008781c */ /* 0x000fe20003faf018 */
[----:B------:R-:W-:Y:S02]  /*a340*/  LDGSTS.E [R245+0x3580], desc[UR28][R22.64], !P3 ;  /* 0x0358000016f57fae */ /* 0x000fe4000d9a101c */
[----:B------:R-:W-:-:S02]  /*a350*/  IMAD.WIDE R4, R40, 0x4, R236 ;  /* 0x0000000428047825 */ /* 0x000fc400078e02ec */
[----:B------:R-:W-:Y:S02]  /*a360*/  LDGSTS.E [R245+0x3c00], desc[UR28][R178.64], !P2 ;  /* 0x03c00000b2f57fae */ /* 0x000fe4000d1a101c */
[C---:B------:R-:W-:Y:S02]  /*a370*/  IMAD.WIDE R248, R40.reuse, 0x4, R238 ;  /* 0x0000000428f87825 */ /* 0x040fe400078e02ee */
[----:B------:R-:W-:Y:S02]  /*a380*/  LDGSTS.E [R245+0x3c80], desc[UR28][R4.64], !P2 ;  /* 0x03c8000004f57fae */ /* 0x000fe4000d1a101c */
[----:B------:R-:W-:Y:S01]  /*a390*/  IMAD.WIDE R250, R40, 0x4, R240 ;  /* 0x0000000428fa7825 */ /* 0x000fe200078e02f0 */
[----:B------:R-:W-:Y:S01]  /*a3a0*/  PLOP3.LUT P3, PT, PT, PT, UP1, 0x80, 0x8 ;  /* 0x000000000008781c */ /* 0x000fe20003f6f018 */
[----:B------:R-:W-:Y:S02]  /*a3b0*/  LDGSTS.E [R245+0x3d00], desc[UR28][R248.64], !P2 ;  /* 0x03d00000f8f57fae */ /* 0x000fe4000d1a101c */
[----:B------:R-:W-:-:S02]  /*a3c0*/  VIADD R246, R246, UR5 ;  /* 0x00000005f6f67c36 */ /* 0x000fc40008000000 */
[----:B------:R-:W-:Y:S01]  /*a3d0*/  LDGSTS.E [R245+0x3d80], desc[UR28][R250.64], !P2 ;  /* 0x03d80000faf57fae */ /* 0x000fe2000d1a101c */
[----:B------:R-:W-:Y:S01]  /*a3e0*/  PLOP3.LUT P2, PT, PT, PT, UP1, 0x80, 0x8 ;  /* 0x000000000008781c */ /* 0x000fe20003f4f018 */
[----:B------:R-:W-:-:S04]  /*a3f0*/  IMAD.WIDE R232, R21, 0x4, R234 ;  /* 0x0000000415e87825 */ /* 0x000fc800078e02ea */
[C---:B------:R-:W-:Y:S01]  /*a400*/  IMAD.WIDE R162, R21.reuse, 0x4, R236 ;  /* 0x0000000415a27825 */ /* 0x040fe200078e02ec */
[----:B------:R-:W-:Y:S01]  /*a410*/  LDGSTS.E [R246+0x600], desc[UR28][R232.64], !P4 ;  /* 0x00600000e8f67fae */ /* 0x000fe2000e1a101c */
[----:B------:R-:W-:Y:S02]  /*a420*/  PLOP3.LUT P4, PT, PT, PT, UP0, 0x80, 0x8 ;  /* 0x000000000008781c */ /* 0x000fe40003f8f008 */
[C---:B------:R-:W-:Y:S01]  /*a430*/  IMAD.WIDE R160, R21.reuse, 0x4, R238 ;  /* 0x0000000415a07825 */ /* 0x040fe200078e02ee */
[----:B------:R-:W-:Y:S01]  /*a440*/  LDGSTS.E [R246+0x680], desc[UR28][R162.64], !P5 ;  /* 0x00680000a2f67fae */ /* 0x000fe2000e9a101c */
[----:B------:R-:W-:Y:S02]  /*a450*/  PLOP3.LUT P5, PT, PT, PT, UP0, 0x80, 0x8 ;  /* 0x000000000008781c */ /* 0x000fe40003faf008 */
[----:B------:R-:W-:Y:S01]  /*a460*/  IMAD.WIDE R158, R21, 0x4, R240 ;  /* 0x00000004159e7825 */ /* 0x000fe200078e02f0 */
[----:B------:R-:W-:Y:S01]  /*a470*/  LDGSTS.E [R246+0x700], desc[UR28][R160.64], !P3 ;  /* 0x00700000a0f67fae */ /* 0x000fe2000d9a101c */
[----:B------:R-:W-:-:S02]  /*a480*/  PLOP3.LUT P3, PT, PT, PT, UP0, 0x80, 0x8 ;  /* 0x000000000008781c */ /* 0x000fc40003f6f008 */
[----:B------:R-:W-:Y:S01]  /*a490*/  IMAD.U32 R247, RZ, RZ, UR20 ;  /* 0x00000014fff77e24 */ /* 0x000fe2000f8e00ff */
[----:B------:R-:W-:Y:S01]  /*a4a0*/  LDGSTS.E [R246+0x780], desc[UR28][R158.64], !P2 ;  /* 0x007800009ef67fae */ /* 0x000fe2000d1a101c */
[----:B------:R-:W-:Y:S01]  /*a4b0*/  PLOP3.LUT P2, PT, PT, PT, UP0, 0x80, 0x8 ;  /* 0x000000000008781c */ /* 0x000fe20003f4f008 */
[----:B------:R-:W-:Y:S01]  /*a4c0*/  UISETP.GE.U32.AND UP1, UPT, UR57, 0x7fffffd5, UPT ;  /* 0x7fffffd53900788c */ /* 0x000fe2000bf26070 */
        /* <DEDUP_REMOVED lines=8> */
[----:B------:R-:W-:Y:S01]  /*a550*/  MOV R252, UR24 ;  /* 0x0000001800fc7c02 */ /* 0x000fe20008000f00 */
[----:B------:R-:W-:Y:S01]  /*a560*/  LDGSTS.E [R246+0xf00], desc[UR28][R136.64], !P3 ;  /* 0x00f0000088f67fae */ /* 0x000fe2000d9a101c */
[----:B------:R-:W-:-:S03]  /*a570*/  PLOP3.LUT P3, PT, PT, PT, UP1, 0x80, 0x8 ;  /* 0x000000000008781c */ /* 0x000fc60003f6f018 */
[----:B------:R-:W-:Y:S01]  /*a580*/  LDGSTS.E [R246+0xf80], desc[UR28][R134.64], !P2 ;  /* 0x00f8000086f67fae */ /* 0x000fe2000d1a101c */
[----:B------:R-:W-:Y:S01]  /*a590*/  PLOP3.LUT P2, PT, PT, PT, UP1, 0x80, 0x8 ;  /* 0x000000000008781c */ /* 0x000fe20003f4f018 */
[----:B------:R-:W-:-:S04]  /*a5a0*/  IMAD.WIDE R216, R252, 0x4, R234 ;  /* 0x00000004fcd87825 */ /* 0x000fc800078e02ea */
[C---:B------:R-:W-:Y:S01]  /*a5b0*/  IMAD.WIDE R114, R252.reuse, 0x4, R236 ;  /* 0x00000004fc727825 */ /* 0x040fe200078e02ec */
[----:B------:R-:W-:Y:S03]  /*a5c0*/  LDGSTS.E [R246+0x1600], desc[UR28][R216.64], !P4 ;  /* 0x01600000d8f67fae */ /* 0x000fe6000e1a101c */
[----:B-1----:R-:W-:Y:S01]  /*a5d0*/  VIADD R247, R19, 0xffffffe8 ;  /* 0xffffffe813f77836 */ /* 0x002fe20000000000 */
[----:B------:R-:W-:Y:S01]  /*a5e0*/  LDGSTS.E [R246+0x1680], desc[UR28][R114.64], !P5 ;  /* 0x0168000072f67fae */ /* 0x000fe2000e9a101c */
[C---:B------:R-:W-:Y:S01]  /*a5f0*/  IMAD.WIDE R112, R252.reuse, 0x4, R238 ;  /* 0x00000004fc707825 */ /* 0x040fe200078e02ee */
[----:B------:R-:W-:Y:S02]  /*a600*/  USHF.L.U32 UR9, UR6, 0x5, URZ ;  /* 0x0000000506097899 */ /* 0x000fe400080006ff */
[----:B------:R-:W-:Y:S01]  /*a610*/  ISETP.GE.U32.AND P5, PT, R247, 0x7fffffc9, PT ;  /* 0x7fffffc9f700780c */ /* 0x000fe20003fa6070 */
[----:B------:R-:W-:Y:S01]  /*a620*/  IMAD.WIDE R110, R252, 0x4, R240 ;  /* 0x00000004fc6e7825 */ /* 0x000fe200078e02f0 */
[----:B------:R-:W-:Y:S03]  /*a630*/  LDGSTS.E [R246+0x1700], desc[UR28][R112.64], !P3 ;  /* 0x0170000070f67fae */ /* 0x000fe6000d9a101c */
[----:B---3--:R-:W-:Y:S01]  /*a640*/  VIADD R2, R2, 0xffffffe4 ;  /* 0xffffffe402027836 */ /* 0x008fe20000000000 */
[----:B------:R-:W-:Y:S01]  /*a650*/  LDGSTS.E [R246+0x1780], desc[UR28][R110.64], !P2 ;  /* 0x017800006ef67fae */ /* 0x000fe2000d1a101c */
[----:B--2---:R-:W-:-:S02]  /*a660*/  VIADD R247, R18, 0xffffffe0 ;  /* 0xffffffe012f77836 */ /* 0x004fc40000000000 */
[----:B----4-:R-:W-:Y:S01]  /*a670*/  VIADD R20, R20, 0xffffffec ;  /* 0xffffffec14147836 */ /* 0x010fe20000000000 */
[----:B------:R-:W-:Y:S01]  /*a680*/  ISETP.GE.U32.AND P3, PT, R2, 0x7fffffc5, PT ;  /* 0x7fffffc50200780c */ /* 0x000fe20003f66070 */
[----:B------:R-:W-:Y:S01]  /*a690*/  IMAD.U32 R62, RZ, RZ, UR34 ;  /* 0x00000022ff3e7e24 */ /* 0x000fe2000f8e00ff */
[----:B------:R-:W-:Y:S01]  /*a6a0*/  ISETP.GE.U32.AND P6, PT, R247, 0x7fffffc1, PT ;  /* 0x7fffffc1f700780c */ /* 0x000fe20003fc6070 */
[----:B------:R-:W-:Y:S01]  /*a6b0*/  UISETP.GT.AND UP0, UPT, UR8, 0x3f, UPT ;  /* 0x0000003f0800788c */ /* 0x000fe2000bf04270 */
[----:B------:R-:W-:Y:S01]  /*a6c0*/  ISETP.GE.AND P2, PT, R3, R247, PT ;  /* 0x000000f70300720c */ /* 0x000fe20003f46270 */
[----:B------:R-:W-:Y:S01]  /*a6d0*/  IMAD.U32 R247, RZ, RZ, UR9 ;  /* 0x00000009fff77e24 */ /* 0x000fe2000f8e00ff */
[----:B------:R-:W-:Y:S01]  /*a6e0*/  MOV R252, UR30 ;  /* 0x0000001e00fc7c02 */ /* 0x000fe20008000f00 */
[----:B------:R-:W-:Y:S01]  /*a6f0*/  IMAD.U32 R18, RZ, RZ, UR38 ;  /* 0x00000026ff127e24 */ /* 0x000fe2000f8e00ff */
[----:B------:R-:W-:Y:S01]  /*a700*/  MOV R2, UR45 ;  /* 0x0000002d00027c02 */ /* 0x000fe20008000f00 */
[----:B------:R-:W-:Y:S01]  /*a710*/  IMAD.U32 R3, RZ, RZ, UR42 ;  /* 0x0000002aff037e24 */ /* 0x000fe2000f8e00ff */
[----:B------:R-:W-:Y:S01]  /*a720*/  ISETP.GE.U32.AND P4, PT, R20, 0x7fffffcd, PT ;  /* 0x7fffffcd1400780c */ /* 0x000fe20003f86070 */
[--C-:B------:R-:W-:Y:S01]  /*a730*/  IMAD.WIDE R20, R247, 0x4, R234.reuse ;  /* 0x00000004f7147825 */ /* 0x100fe200078e02ea */
[----:B------:R-:W1:Y:S03]  /*a740*/  LDCU UR6, c[0x0][0x3a0] ;  /* 0x00007400ff0677ac */ /* 0x000e660008000800 */
[----:B------:R-:W-:-:S04]  /*a750*/  IMAD.WIDE R208, R252, 0x4, R234 ;  /* 0x00000004fcd07825 */ /* 0x000fc800078e02ea */
[----:B------:R-:W-:-:S04]  /*a760*/  IMAD.WIDE R200, R62, 0x4, R234 ;  /* 0x000000043ec87825 */ /* 0x000fc800078e02ea */
[----:B------:R-:W-:-:S04]  /*a770*/  IMAD.WIDE R192, R18, 0x4, R234 ;  /* 0x0000000412c07825 */ /* 0x000fc800078e02ea */
[----:B------:R-:W-:-:S04]  /*a780*/  IMAD.WIDE R184, R3, 0x4, R234 ;  /* 0x0000000403b87825 */ /* 0x000fc800078e02ea */
[----:B------:R-:W-:Y:S01]  /*a790*/  IMAD.WIDE R176, R2, 0x4, R234 ;  /* 0x0000000402b07825 */ /* 0x000fe200078e02ea */
[----:B------:R2:W-:Y:S03]  /*a7a0*/  STL.64 [R1+0x908], R20 ;  /* 0x0009081401007387 */ /* 0x0005e60000100a00 */
[----:B------:R-:W-:Y:S01]  /*a7b0*/  IMAD.MOV.U32 R234, RZ, RZ, R3 ;  /* 0x000000ffffea7224 */ /* 0x000fe200078e0003 */
[----:B------:R-:W-:Y:S01]  /*a7c0*/  LDGSTS.E [R246+0x1e00], desc[UR28][R208.64], !P1 ;  /* 0x01e00000d0f67fae */ /* 0x000fe2000c9a101c */
[----:B------:R-:W-:Y:S02]  /*a7d0*/  IMAD.MOV.U32 R235, RZ, RZ, R2 ;  /* 0x000000ffffeb7224 */ /* 0x000fe400078e0002 */
[----:B------:R-:W-:-:S04]  /*a7e0*/  IMAD.WIDE R90, R252, 0x4, R236 ;  /* 0x00000004fc5a7825 */ /* 0x000fc800078e02ec */
[--C-:B------:R-:W-:Y:S01]  /*a7f0*/  IMAD.WIDE R66, R62, 0x4, R236.reuse ;  /* 0x000000043e427825 */ /* 0x100fe200078e02ec */
[----:B------:R-:W-:Y:S03]  /*a800*/  LDGSTS.E [R246+0x1e80], desc[UR28][R90.64], !P1 ;  /* 0x01e800005af67fae */ /* 0x000fe6000c9a101c */
[----:B------:R-:W-:-:S04]  /*a810*/  IMAD.WIDE R42, R18, 0x4, R236 ;  /* 0x00000004122a7825 */ /* 0x000fc800078e02ec */
[----:B--2---:R-:W-:-:S04]  /*a820*/  IMAD.WIDE R20, R234, 0x4, R236 ;  /* 0x00000004ea147825 */ /* 0x004fc800078e02ec */
[----:B------:R-:W-:-:S04]  /*a830*/  IMAD.WIDE R2, R235, 0x4, R236 ;  /* 0x00000004eb027825 */ /* 0x000fc800078e02ec */
[----:B------:R-:W-:Y:S01]  /*a840*/  IMAD.WIDE R40, R247, 0x4, R236 ;  /* 0x00000004f7287825 */ /* 0x000fe200078e02ec */
[----:B------:R-:W-:-:S03]  /*a850*/  MOV R237, R18 ;  /* 0x0000001200ed7202 */ /* 0x000fc60000000f00 */
[--C-:B------:R-:W-:Y:S01]  /*a860*/  IMAD.WIDE R88, R252, 0x4, R238.reuse ;  /* 0x00000004fc587825 */ /* 0x100fe200078e02ee */
[----:B------:R2:W-:Y:S03]  /*a870*/  STL.64 [R1+0x910], R40 ;  /* 0x0009102801007387 */ /* 0x0005e60000100a00 */
[--C-:B------:R-:W-:Y:S01]  /*a880*/  IMAD.WIDE R64, R62, 0x4, R238.reuse ;  /* 0x000000043e407825 */ /* 0x100fe200078e02ee */
[----:B------:R-:W-:Y:S03]  /*a890*/  LDGSTS.E [R246+0x1f00], desc[UR28][R88.64], !P1 ;  /* 0x01f0000058f67fae */ /* 0x000fe6000c9a101c */
[----:B------:R-:W-:-:S04]  /*a8a0*/  IMAD.WIDE R18, R234, 0x4, R238 ;  /* 0x00000004ea127825 */ /* 0x000fc800078e02ee */
[----:B------:R-:W-:-:S04]  /*a8b0*/  IMAD.WIDE R242, R235, 0x4, R238 ;  /* 0x00000004ebf27825 */ /* 0x000fc800078e02ee */
[----:B--2---:R-:W-:-:S04]  /*a8c0*/  IMAD.WIDE R40, R237, 0x4, R238 ;  /* 0x00000004ed287825 */ /* 0x004fc800078e02ee */
[----:B------:R-:W-:-:S05]  /*a8d0*/  IMAD.WIDE R238, R247, 0x4, R238 ;  /* 0x00000004f7ee7825 */ /* 0x000fca00078e02ee */
[----:B------:R2:W-:Y:S01]  /*a8e0*/  STL.64 [R1+0x918], R238 ;  /* 0x000918ee01007387 */ /* 0x0005e20000100a00 */
[--C-:B------:R-:W-:Y:S02]  /*a8f0*/  IMAD.WIDE R86, R252, 0x4, R240.reuse ;  /* 0x00000004fc567825 */ /* 0x100fe400078e02f0 */
[----:B------:R-:W3:Y:S02]  /*a900*/  LDC R252, c[0x0][0x3a0] ;  /* 0x0000e800fffc7b82 */ /* 0x000ee40000000800 */
[--C-:B------:R-:W-:Y:S01]  /*a910*/  IMAD.WIDE R62, R62, 0x4, R240.reuse ;  /* 0x000000043e3e7825 */ /* 0x100fe200078e02f0 */
[----:B------:R-:W-:Y:S04]  /*a920*/  LDGSTS.E [R246+0x1f80], desc[UR28][R86.64], !P1 ;  /* 0x01f8000056f67fae */ /* 0x000fe8000c9a101c */
[----:B------:R-:W-:Y:S01]  /*a930*/  LDGSTS.E [R246+0x2600], desc[UR28][R200.64], !P4 ;  /* 0x02600000c8f67fae */ /* 0x000fe2000e1a101c */
[----:B--2---:R-:W-:-:S03]  /*a940*/  IMAD.WIDE R238, R237, 0x4, R240 ;  /* 0x00000004edee7825 */ /* 0x004fc600078e02f0 */
[----:B------:R-:W-:Y:S01]  /*a950*/  LDGSTS.E [R246+0x2680], desc[UR28][R66.64], !P4 ;  /* 0x0268000042f67fae */ /* 0x000fe2000e1a101c */
[----:B------:R-:W-:-:S03]  /*a960*/  IMAD.WIDE R236, R234, 0x4, R240 ;  /* 0x00000004eaec7825 */ /* 0x000fc600078e02f0 */
[----:B------:R-:W-:Y:S01]  /*a970*/  LDGSTS.E [R246+0x2700], desc[UR28][R64.64], !P4 ;  /* 0x0270000040f67fae */ /* 0x000fe2000e1a101c */
[----:B------:R-:W-:-:S03]  /*a980*/  IMAD.WIDE R234, R235, 0x4, R240 ;  /* 0x00000004ebea7825 */ /* 0x000fc600078e02f0 */
[----:B------:R-:W-:Y:S01]  /*a990*/  LDGSTS.E [R246+0x2780], desc[UR28][R62.64], !P4 ;  /* 0x027800003ef67fae */ /* 0x000fe2000e1a101c */
[----:B------:R-:W-:-:S03]  /*a9a0*/  IMAD.WIDE R240, R247, 0x4, R240 ;  /* 0x00000004f7f07825 */ /* 0x000fc600078e02f0 */
[----:B------:R-:W-:Y:S04]  /*a9b0*/  LDGSTS.E [R246+0x2e00], desc[UR28][R192.64], !P5 ;  /* 0x02e00000c0f67fae */ /* 0x000fe8000e9a101c */
[----:B------:R2:W-:Y:S04]  /*a9c0*/  STL.64 [R1+0x920], R240 ;  /* 0x000920f001007387 */ /* 0x0005e80000100a00 */
[----:B------:R-:W-:Y:S04]  /*a9d0*/  LDGSTS.E [R246+0x2e80], desc[UR28][R42.64], !P5 ;  /* 0x02e800002af67fae */ /* 0x000fe8000e9a101c */
[----:B------:R-:W-:Y:S01]  /*a9e0*/  LDGSTS.E [R246+0x2f00], desc[UR28][R40.64], !P5 ;  /* 0x02f0000028f67fae */ /* 0x000fe2000e9a101c */
[----:B--2---:R-:W-:-:S03]  /*a9f0*/  IMAD.WIDE R240, R247, 0x4, R154 ;  /* 0x00000004f7f07825 */ /* 0x004fc600078e029a */
[----:B------:R2:W-:Y:S04]  /*aa00*/  LDGSTS.E [R246+0x2f80], desc[UR28][R238.64], !P5 ;  /* 0x02f80000eef67fae */ /* 0x0005e8000e9a101c */
[----:B------:R-:W4:Y:S04]  /*aa10*/  LDL.LU.64 R154, [R1+0x1560] ;  /* 0x00156000019a7983 */ /* 0x000f280000300a00 */
[----:B------:R5:W-:Y:S04]  /*aa20*/  STL.64 [R1+0x440], R240 ;  /* 0x000440f001007387 */ /* 0x000be80000100a00 */
[----:B------:R-:W-:Y:S04]  /*aa30*/  LDGSTS.E [R246+0x3600], desc[UR28][R184.64], !P3 ;  /* 0x03600000b8f67fae */ /* 0x000fe8000d9a101c */
[----:B------:R-:W-:Y:S01]  /*aa40*/  LDGSTS.E [R246+0x3680], desc[UR28][R20.64], !P3 ;  /* 0x0368000014f67fae */ /* 0x000fe2000d9a101c */
[----:B-----5:R-:W-:-:S03]  /*aa50*/  IMAD.WIDE R240, R247, 0x4, R156 ;  /* 0x00000004f7f07825 */ /* 0x020fc600078e029c */
[----:B------:R-:W-:Y:S04]  /*aa60*/  LDGSTS.E [R246+0x3700], desc[UR28][R18.64], !P3 ;  /* 0x0370000012f67fae */ /* 0x000fe8000d9a101c */
[----:B------:R-:W5:Y:S04]  /*aa70*/  LDL.LU.64 R156, [R1+0x1558] ;  /* 0x00155800019c7983 */ /* 0x000f680000300a00 */
[----:B------:R1:W-:Y:S04]  /*aa80*/  STL.64 [R1+0x448], R240 ;  /* 0x000448f001007387 */ /* 0x0003e80000100a00 */
[----:B------:R2:W-:Y:S04]  /*aa90*/  LDGSTS.E [R246+0x3780], desc[UR28][R236.64], !P3 ;  /* 0x03780000ecf67fae */ /* 0x0005e8000d9a101c */
[----:B------:R-:W-:Y:S01]  /*aaa0*/  LDGSTS.E [R246+0x3e00], desc[UR28][R176.64], !P6 ;  /* 0x03e00000b0f67fae */ /* 0x000fe2000f1a101c */
[----:B-1----:R-:W-:-:S03]  /*aab0*/  IMAD.WIDE R240, R247, 0x4, R232 ;  /* 0x00000004f7f07825 */ /* 0x002fc600078e02e8 */
[----:B------:R-:W-:Y:S04]  /*aac0*/  LDGSTS.E [R246+0x3e80], desc[UR28][R2.64], !P6 ;  /* 0x03e8000002f67fae */ /* 0x000fe8000f1a101c */
[----:B------:R-:W3:Y:S04]  /*aad0*/  LDL.LU.64 R232, [R1+0x1550] ;  /* 0x0015500001e87983 */ /* 0x000ee80000300a00 */
[----:B------:R1:W-:Y:S01]  /*aae0*/  STL.64 [R1+0x480], R240 ;  /* 0x000480f001007387 */ /* 0x0003e20000100a00 */
[----:B--2---:R-:W-:-:S03]  /*aaf0*/  IMAD.WIDE R238, R247, 0x4, R238 ;  /* 0x00000004f7ee7825 */ /* 0x004fc600078e02ee */
[----:B------:R2:W-:Y:S01]  /*ab00*/  LDGSTS.E [R246+0x3f00], desc[UR28][R242.64], !P6 ;  /* 0x03f00000f2f67fae */ /* 0x0005e2000f1a101c */
[----:B------:R-:W-:-:S03]  /*ab10*/  IMAD.WIDE R236, R247, 0x4, R236 ;  /* 0x00000004f7ec7825 */ /* 0x000fc600078e02ec */
[----:B------:R2:W-:Y:S01]  /*ab20*/  LDGSTS.E [R246+0x3f80], desc[UR28][R234.64], !P6 ;  /* 0x03f80000eaf67fae */ /* 0x0005e2000f1a101c */
[----:B-1----:R-:W-:-:S03]  /*ab30*/  IMAD.WIDE R240, R247, 0x4, R230 ;  /* 0x00000004f7f07825 */ /* 0x002fc600078e02e6 */
[----:B------:R-:W0:Y:S04]  /*ab40*/  LDGDEPBAR ;  /* 0x00000000000079af */ /* 0x000e280000000000 */
[----:B------:R-:W2:Y:S04]  /*ab50*/  LDL.LU.64 R230, [R1+0x1548] ;  /* 0x0015480001e67983 */ /* 0x000ea80000300a00 */
[----:B------:R1:W-:Y:S02]  /*ab60*/  STL.64 [R1+0x488], R240 ;  /* 0x000488f001007387 */ /* 0x0003e40000100a00 */
[----:B-1----:R-:W-:-:S02]  /*ab70*/  IMAD.WIDE R240, R247, 0x4, R228 ;  /* 0x00000004f7f07825 */ /* 0x002fc400078e02e4 */
[----:B------:R-:W2:Y:S04]  /*ab80*/  LDL.LU.64 R228, [R1+0x1540] ;  /* 0x0015400001e47983 */ /* 0x000ea80000300a00 */
[----:B------:R1:W-:Y:S02]  /*ab90*/  STL.64 [R1+0x4c8], R240 ;  /* 0x0004c8f001007387 */ /* 0x0003e40000100a00 */
[C---:B-1----:R-:W-:Y:S02]  /*aba0*/  IMAD.WIDE R240, R247.reuse, 0x4, R226 ;  /* 0x00000004f7f07825 */ /* 0x042fe400078e02e2 */
        /* <DEDUP_REMOVED lines=104> */
[----:B-----5:R-:W-:-:S02]  /*b230*/  IMAD.WIDE R240, R247, 0x4, R156 ;  /* 0x00000004f7f07825 */ /* 0x020fc400078e029c */
[----:B------:R-:W5:Y:S04]  /*b240*/  LDL.LU.64 R156, [R1+0x1420] ;  /* 0x00142000019c7983 */ /* 0x000f680000300a00 */
[----:B------:R4:W-:Y:S02]  /*b250*/  STL.64 [R1+0x208], R240 ;  /* 0x000208f001007387 */ /* 0x0009e40000100a00 */
[C---:B----4-:R-:W-:Y:S02]  /*b260*/  IMAD.WIDE R240, R247.reuse, 0x4, R154 ;  /* 0x00000004f7f07825 */ /* 0x050fe400078e029a */
[----:B------:R-:W4:Y:S04]  /*b270*/  LDL.LU.64 R154, [R1+0x1418] ;  /* 0x00141800019a7983 */ /* 0x000f280000300a00 */
        /* <DEDUP_REMOVED lines=182> */
[----:B------:R-:W3:Y:S04]  /*bde0*/  LDL.LU.64 R32, [R1+0x1230] ;  /* 0x0012300001207983 */ /* 0x000ee80000300a00 */
[----:B------:R1:W-:Y:S02]  /*bdf0*/  STL.64 [R1+0x5e0], R240 ;  /* 0x0005e0f001007387 */ /* 0x0003e40000100a00 */
[C---:B-1----:R-:W-:Y:S02]  /*be00*/  IMAD.WIDE R240, R247.reuse, 0x4, R30 ;  /* 0x00000004f7f07825 */ /* 0x042fe400078e021e */
[----:B------:R-:W3:Y:S04]  /*be10*/  LDL.LU.64 R30, [R1+0x1228] ;  /* 0x00122800011e7983 */ /* 0x000ee80000300a00 */
        /* <DEDUP_REMOVED lines=18> */
[----:B------:R1:W-:Y:S04]  /*bf40*/  STL.64 [R1+0x5f8], R238 ;  /* 0x0005f8ee01007387 */ /* 0x0003e80000100a00 */
[----:B------:R4:W-:Y:S01]  /*bf50*/  STL.64 [R1+0x600], R240 ;  /* 0x000600f001007387 */ /* 0x0009e20000100a00 */
[----:B-1----:R-:W-:-:S03]  /*bf60*/  IMAD.WIDE R238, R247, 0x4, R16 ;  /* 0x00000004f7ee7825 */ /* 0x002fc600078e0210 */
[----:B------:R-:W3:Y:S01]  /*bf70*/  LDL.LU.64 R16, [R1+0x11f0] ;  /* 0x0011f00001107983 */ /* 0x000ee20000300a00 */
[----:B----4-:R-:W1:Y:S03]  /*bf80*/  LDC R241, c[0x0][0x3a0] ;  /* 0x0000e800fff17b82 */ /* 0x010e660000000800 */
[----:B------:R4:W-:Y:S05]  /*bf90*/  STL.64 [R1+0x608], R236 ;  /* 0x000608ec01007387 */ /* 0x0009ea0000100a00 */
[----:B------:R-:W1:Y:S01]  /*bfa0*/  LDC R240, c[0x0][0x3a0] ;  /* 0x0000e800fff07b82 */ /* 0x000e620000000800 */
[----:B----4-:R-:W-:-:S02]  /*bfb0*/  IMAD.WIDE R236, R247, 0x4, R14 ;  /* 0x00000004f7ec7825 */ /* 0x010fc400078e020e */
[----:B------:R-:W4:Y:S04]  /*bfc0*/  LDL.LU.64 R14, [R1+0x11e8] ;  /* 0x0011e800010e7983 */ /* 0x000f280000300a00 */
[----:B------:R5:W-:Y:S02]  /*bfd0*/  STL.64 [R1+0x340], R238 ;  /* 0x000340ee01007387 */ /* 0x000be40000100a00 */
[C---:B-----5:R-:W-:Y:S02]  /*bfe0*/  IMAD.WIDE R238, R247.reuse, 0x4, R12 ;  /* 0x00000004f7ee7825 */ /* 0x060fe400078e020c */
[----:B------:R-:W5:Y:S04]  /*bff0*/  LDL.LU.64 R12, [R1+0x11e0] ;  /* 0x0011e000010c7983 */ /* 0x000f680000300a00 */
[----:B------:R1:W-:Y:S02]  /*c000*/  STL.64 [R1+0x618], R236 ;  /* 0x000618ec01007387 */ /* 0x0003e40000100a00 */
[----:B-1----:R-:W-:-:S02]  /*c010*/  IMAD.WIDE R236, R247, 0x4, R8 ;  /* 0x00000004f7ec7825 */ /* 0x002fc400078e0208 */
[----:B------:R-:W3:Y:S04]  /*c020*/  LDL.LU.64 R8, [R1+0x40] ;  /* 0x0000400001087983 */ /* 0x000ee80000300a00 */
[----:B------:R1:W-:Y:S04]  /*c030*/  STL.64 [R1+0x318], R238 ;  /* 0x000318ee01007387 */ /* 0x0003e80000100a00 */
[----:B------:R1:W-:Y:S02]  /*c040*/  STL.64 [R1+0x238], R236 ;  /* 0x000238ec01007387 */ /* 0x0003e40000100a00 */
[----:B-1----:R-:W-:-:S02]  /*c050*/  IMAD.WIDE R238, R247, 0x4, R10 ;  /* 0x00000004f7ee7825 */ /* 0x002fc400078e020a */
[----:B------:R-:W4:Y:S02]  /*c060*/  LDL.LU.64 R10, [R1+0x11d8] ;  /* 0x0011d800010a7983 */ /* 0x000f240000300a00 */
[C---:B------:R-:W-:Y:S02]  /*c070*/  IMAD.WIDE R236, R247.reuse, 0x4, R6 ;  /* 0x00000004f7ec7825 */ /* 0x040fe400078e0206 */
[----:B------:R-:W4:Y:S04]  /*c080*/  LDL.LU.64 R6, [R1+0x11d0] ;  /* 0x0011d00001067983 */ /* 0x000f280000300a00 */
[----:B------:R1:W-:Y:S02]  /*c090*/  STL.64 [R1+0x230], R238 ;  /* 0x000230ee01007387 */ /* 0x0003e40000100a00 */
[----:B-1----:R-:W-:-:S02]  /*c0a0*/  IMAD.WIDE R238, R247, 0x4, R4 ;  /* 0x00000004f7ee7825 */ /* 0x002fc400078e0204 */
[----:B------:R-:W4:Y:S04]  /*c0b0*/  LDL.LU.64 R4, [R1+0x11c8] ;  /* 0x0011c80001047983 */ /* 0x000f280000300a00 */
[----:B------:R1:W-:Y:S02]  /*c0c0*/  STL.64 [R1+0x218], R236 ;  /* 0x000218ec01007387 */ /* 0x0003e40000100a00 */
[C---:B-1----:R-:W-:Y:S02]  /*c0d0*/  IMAD.WIDE R236, R247.reuse, 0x4, R248 ;  /* 0x00000004f7ec7825 */ /* 0x042fe400078e02f8 */
[----:B------:R-:W4:Y:S04]  /*c0e0*/  LDL.LU.64 R248, [R1+0x11c0] ;  /* 0x0011c00001f87983 */ /* 0x000f280000300a00 */
[----:B------:R1:W-:Y:S02]  /*c0f0*/  STL.64 [R1+0x8e8], R238 ;  /* 0x0008e8ee01007387 */ /* 0x0003e40000100a00 */
[----:B-1----:R-:W-:-:S02]  /*c100*/  IMAD.WIDE R238, R247, 0x4, R250 ;  /* 0x00000004f7ee7825 */ /* 0x002fc400078e02fa */
[----:B------:R-:W4:Y:S04]  /*c110*/  LDL.LU.64 R250, [R1+0x11b8] ;  /* 0x0011b80001fa7983 */ /* 0x000f280000300a00 */
[----:B------:R-:W-:Y:S04]  /*c120*/  STL.64 [R1+0x138], R236 ;  /* 0x000138ec01007387 */ /* 0x000fe80000100a00 */
[----:B------:R1:W-:Y:S02]  /*c130*/  STL.64 [R1+0xce0], R238 ;  /* 0x000ce0ee01007387 */ /* 0x0003e40000100a00 */
[----:B-1----:R-:W-:-:S02]  /*c140*/  IMAD.WIDE R238, R247, 0x4, R242 ;  /* 0x00000004f7ee7825 */ /* 0x002fc400078e02f2 */
[----:B--2---:R-:W1:Y:S02]  /*c150*/  S2R R243, SR_TID.X ;  /* 0x0000000000f37919 */ /* 0x004e640000002100 */
[C---:B------:R-:W-:Y:S02]  /*c160*/  IMAD.WIDE R236, R247.reuse, 0x4, R2 ;  /* 0x00000004f7ec7825 */ /* 0x040fe400078e0202 */
[----:B------:R-:W2:Y:S04]  /*c170*/  LDL.LU.64 R2, [R1+0x11b0] ;  /* 0x0011b00001027983 */ /* 0x000ea80000300a00 */
[----:B------:R1:W-:Y:S04]  /*c180*/  STL.64 [R1+0xcf0], R236 ;  /* 0x000cf0ec01007387 */ /* 0x0003e80000100a00 */
[----:B------:R1:W-:Y:S02]  /*c190*/  STL.64 [R1+0xcf8], R238 ;  /* 0x000cf8ee01007387 */ /* 0x0003e40000100a00 */
[----:B-1----:R-:W-:-:S02]  /*c1a0*/  IMAD.WIDE R236, R247, 0x4, R234 ;  /* 0x00000004f7ec7825 */ /* 0x002fc400078e02ea */
[----:B------:R-:W1:Y:S03]  /*c1b0*/  LDC R247, c[0x0][0x3a0] ;  /* 0x0000e800fff77b82 */ /* 0x000e660000000800 */
[----:B------:R1:W-:Y:S01]  /*c1c0*/  STL.64 [R1+0xd00], R236 ;  /* 0x000d00ec01007387 */ /* 0x0003e20000100a00 */
[----:B------:R-:W-:Y:S01]  /*c1d0*/  VIADD R240, R240, 0xffffffdf ;  /* 0xffffffdff0f07836 */ /* 0x000fe20000000000 */
[----:B------:R-:W-:-:S03]  /*c1e0*/  PLOP3.LUT P4, PT, PT, PT, UP0, 0x80, 0x8 ;  /* 0x000000000008781c */ /* 0x000fc60003f8f008 */
[----:B------:R-:W2:Y:S01]  /*c1f0*/  LDC R239, c[0x0][0x3a0] ;  /* 0x0000e800ffef7b82 */ /* 0x000ea20000000800 */
[----:B------:R-:W-:Y:S02]  /*c200*/  LOP3.LUT R238, R243, 0x1f, RZ, 0xc0, !PT ;  /* 0x0000001ff3ee7812 */ /* 0x000fe400078ec0ff */
[----:B------:R-:W4:Y:S01]  /*c210*/  LDL.LU.64 R242, [R1+0x38] ;  /* 0x0000380001f27983 */ /* 0x000f220000300a00 */
[----:B------:R-:W-:Y:S02]  /*c220*/  MOV R235, UR10 ;  /* 0x0000000a00eb7c02 */ /* 0x000fe40008000f00 */
[----:B------:R-:W-:-:S05]  /*c230*/  IMAD.SHL.U32 R234, R238, 0x4, RZ ;  /* 0x00000004eeea7824 */ /* 0x000fca00078e00ff */
[----:B-1----:R-:W-:-:S05]  /*c240*/  LOP3.LUT R236, R234, 0x10, RZ, 0x3c, !PT ;  /* 0x00000010eaec7812 */ /* 0x002fca00078e3cff */
[----:B------:R-:W-:Y:S01]  /*c250*/  VIADD R236, R236, UR5 ;  /* 0x00000005ecec7c36 */ /* 0x000fe20008000000 */
[----:B---3--:R1:W-:Y:S02]  /*c260*/  LDGSTS.E [R0+0x8000], desc[UR28][R8.64], P0 ;  /* 0x0800000008007fae */ /* 0x0083e400081a101c */
[----:B-1----:R-:W-:-:S05]  /*c270*/  IMAD.WIDE R8, R235, 0x4, R8 ;  /* 0x00000004eb087825 */ /* 0x002fca00078e0208 */
[----:B------:R1:W-:Y:S04]  /*c280*/  STL.64 [R1+0xd08], R8 ;  /* 0x000d080801007387 */ /* 0x0003e80000100a00 */
[----:B-1----:R-:W3:Y:S04]  /*c290*/  LDL.LU.64 R8, [R1+0x30] ;  /* 0x0000300001087983 */ /* 0x002ee80000300a00 */
[----:B--2---:R-:W-:Y:S04]  /*c2a0*/  LDGSTS.E [R0+0x8400], desc[UR28][R2.64], P0 ;  /* 0x0840000002007fae */ /* 0x004fe800081a101c */
[----:B-----5:R-:W-:Y:S04]  /*c2b0*/  LDGSTS.E [R0+0x8800], desc[UR28][R12.64], P0 ;  /* 0x088000000c007fae */ /* 0x020fe800081a101c */
[----:B------:R-:W-:Y:S04]  /*c2c0*/  LDGSTS.E [R0+0x8c00], desc[UR28][R28.64], P0 ;  /* 0x08c000001c007fae */ /* 0x000fe800081a101c */
        /* <DEDUP_REMOVED lines=12> */
[----:B----4-:R1:W-:Y:S04]  /*c390*/  LDGSTS.E [R236+0x8080], desc[UR28][R242.64], P0 ;  /* 0x08080000f2ec7fae */ /* 0x0103e800081a101c */
[----:B------:R-:W-:Y:S04]  /*c3a0*/  LDGSTS.E [R236+0x8480], desc[UR28][R250.64], P0 ;  /* 0x08480000faec7fae */ /* 0x000fe800081a101c */
[----:B------:R-:W-:Y:S01]  /*c3b0*/  LDGSTS.E [R236+0x8880], desc[UR28][R14.64], P0 ;  /* 0x088800000eec7fae */ /* 0x000fe200081a101c */
[----:B-1----:R-:W-:-:S03]  /*c3c0*/  IMAD.WIDE R242, R235, 0x4, R242 ;  /* 0x00000004ebf27825 */ /* 0x002fc600078e02f2 */
[----:B------:R-:W-:Y:S04]  /*c3d0*/  LDGSTS.E [R236+0x8c80], desc[UR28][R30.64], P0 ;  /* 0x08c800001eec7fae */ /* 0x000fe800081a101c */
[----:B------:R1:W-:Y:S04]  /*c3e0*/  STL.64 [R1+0xd10], R242 ;  /* 0x000d10f201007387 */ /* 0x0003e80000100a00 */
[----:B------:R-:W-:Y:S04]  /*c3f0*/  LDGSTS.E [R236+0x9080], desc[UR28][R46.64], P0 ;  /* 0x090800002eec7fae */ /* 0x000fe800081a101c */
[----:B------:R-:W-:Y:S04]  /*c400*/  LDGSTS.E [R236+0x9480], desc[UR28][R62.64], P0 ;  /* 0x094800003eec7fae */ /* 0x000fe800081a101c */
[----:B-1----:R-:W2:Y:S04]  /*c410*/  LDL.LU.64 R242, [R1+0x28] ;  /* 0x0000280001f27983 */ /* 0x002ea80000300a00 */
        /* <DEDUP_REMOVED lines=9> */
[----:B------:R-:W-:Y:S01]  /*c4b0*/  LDGSTS.E [R236+0xbc80], desc[UR28][R222.64], P0 ;  /* 0x0bc80000deec7fae */ /* 0x000fe200081a101c */
[----:B------:R-:W-:-:S05]  /*c4c0*/  LOP3.LUT R237, R234, 0x30, RZ, 0x3c, !PT ;  /* 0x00000030eaed7812 */ /* 0x000fca00078e3cff */
[----:B------:R-:W-:Y:S01]  /*c4d0*/  VIADD R237, R237, UR5 ;  /* 0x00000005eded7c36 */ /* 0x000fe20008000000 */
[----:B---3--:R1:W-:Y:S04]  /*c4e0*/  LDGSTS.E [R244+0x8100], desc[UR28][R8.64], P0 ;  /* 0x0810000008f47fae */ /* 0x0083e800081a101c */
        /* <DEDUP_REMOVED lines=11> */
[----:B-1----:R-:W-:-:S03]  /*c5a0*/  IMAD.WIDE R8, R235, 0x4, R8 ;  /* 0x00000004eb087825 */ /* 0x002fc600078e0208 */
[----:B------:R-:W-:Y:S04]  /*c5b0*/  LDGSTS.E [R244+0xb100], desc[UR28][R176.64], P0 ;  /* 0x0b100000b0f47fae */ /* 0x000fe800081a101c */
[----:B------:R-:W-:Y:S04]  /*c5c0*/  LDGSTS.E [R244+0xb500], desc[UR28][R192.64], P0 ;  /* 0x0b500000c0f47fae */ /* 0x000fe800081a101c */
[----:B------:R-:W-:Y:S04]  /*c5d0*/  LDGSTS.E [R244+0xb900], desc[UR28][R208.64], P0 ;  /* 0x0b900000d0f47fae */ /* 0x000fe800081a101c */
[----:B------:R-:W-:Y:S04]  /*c5e0*/  LDGSTS.E [R244+0xbd00], desc[UR28][R224.64], P0 ;  /* 0x0bd00000e0f47fae */ /* 0x000fe800081a101c */
[----:B------:R1:W-:Y:S04]  /*c5f0*/  STL.64 [R1+0xd18], R8 ;  /* 0x000d180801007387 */ /* 0x0003e80000100a00 */
[----:B-1----:R-:W3:Y:S04]  /*c600*/  LDL.LU.64 R8, [R1+0x20] ;  /* 0x0000200001087983 */ /* 0x002ee80000300a00 */
[----:B--2---:R1:W-:Y:S02]  /*c610*/  LDGSTS.E [R237+0x8180], desc[UR28][R242.64], P0 ;  /* 0x08180000f2ed7fae */ /* 0x0043e400081a101c */
[----:B-1----:R-:W-:-:S05]  /*c620*/  IMAD.WIDE R242, R235, 0x4, R242 ;  /* 0x00000004ebf27825 */ /* 0x002fca00078e02f2 */
[----:B------:R1:W-:Y:S04]  /*c630*/  STL.64 [R1+0xd20], R242 ;  /* 0x000d20f201007387 */ /* 0x0003e80000100a00 */
[----:B-1----:R-:W2:Y:S04]  /*c640*/  LDL.LU.64 R242, [R1+0x11a8] ;  /* 0x0011a80001f27983 */ /* 0x002ea80000300a00 */
[----:B------:R1:W-:Y:S04]  /*c650*/  STL.64 [R1+0x1150], R236 ;  /* 0x001150ec01007387 */ /* 0x0003e80000100a00 */
[----:B--2---:R-:W-:Y:S04]  /*c660*/  LDGSTS.E [R237+0x8580], desc[UR28][R242.64], P0 ;  /* 0x08580000f2ed7fae */ /* 0x004fe800081a101c */
        /* <DEDUP_REMOVED lines=14> */
[----:B---3--:R2:W-:Y:S04]  /*c750*/  LDGSTS.E [R245+0x8200], desc[UR28][R8.64], P0 ;  /* 0x0820000008f57fae */ /* 0x0085e800081a101c */
[----:B------:R-:W-:Y:S04]  /*c760*/  LDGSTS.E [R245+0x8600], desc[UR28][R4.64], P0 ;  /* 0x0860000004f57fae */ /* 0x000fe800081a101c */
[----:B-1----:R-:W3:Y:S01]  /*c770*/  LDL.LU.64 R236, [R1+0x18] ;  /* 0x0000180001ec7983 */ /* 0x002ee20000300a00 */
[----:B--2---:R-:W-:-:S03]  /*c780*/  IMAD.WIDE R8, R235, 0x4, R8 ;  /* 0x00000004eb087825 */ /* 0x004fc600078e0208 */
[----:B------:R-:W-:Y:S04]  /*c790*/  LDGSTS.E [R245+0x8a00], desc[UR28][R20.64], P0 ;  /* 0x08a0000014f57fae */ /* 0x000fe800081a101c */
[----:B------:R1:W-:Y:S01]  /*c7a0*/  STL.64 [R1+0xd28], R8 ;  /* 0x000d280801007387 */ /* 0x0003e20000100a00 */
[----:B------:R-:W-:-:S03]  /*c7b0*/  LOP3.LUT R238, R234, 0x50, RZ, 0x3c, !PT ;  /* 0x00000050eaee7812 */ /* 0x000fc600078e3cff */
[----:B------:R-:W-:Y:S04]  /*c7c0*/  LDGSTS.E [R245+0x8e00], desc[UR28][R36.64], P0 ;  /* 0x08e0000024f57fae */ /* 0x000fe800081a101c */
[----:B------:R-:W-:Y:S04]  /*c7d0*/  LDGSTS.E [R245+0x9200], desc[UR28][R52.64], P0 ;  /* 0x0920000034f57fae */ /* 0x000fe800081a101c */
[----:B-1----:R-:W2:Y:S04]  /*c7e0*/  LDL.LU.64 R8, [R1+0x10] ;  /* 0x0000100001087983 */ /* 0x002ea80000300a00 */
[----:B------:R-:W-:Y:S04]  /*c7f0*/  LDGSTS.E [R245+0x9600], desc[UR28][R68.64], P0 ;  /* 0x0960000044f57fae */ /* 0x000fe800081a101c */
[----:B------:R-:W-:Y:S04]  /*c800*/  LDGSTS.E [R245+0x9a00], desc[UR28][R84.64], P0 ;  /* 0x09a0000054f57fae */ /* 0x000fe800081a101c */
[----:B------:R-:W-:Y:S01]  /*c810*/  LDGSTS.E [R245+0x9e00], desc[UR28][R100.64], P0 ;  /* 0x09e0000064f57fae */ /* 0x000fe200081a101c */
[----:B------:R-:W-:-:S03]  /*c820*/  VIADD R238, R238, UR5 ;  /* 0x00000005eeee7c36 */ /* 0x000fc60008000000 */
        /* <DEDUP_REMOVED lines=25> */
[----:B--2---:R1:W-:Y:S04]  /*c9c0*/  LDGSTS.E [R246+0x8300], desc[UR28][R8.64], P0 ;  /* 0x0830000008f67fae */ /* 0x0043e800081a101c */
[----:B------:R2:W-:Y:S01]  /*c9d0*/  STL.64 [R1+0xd30], R236 ;  /* 0x000d30ec01007387 */ /* 0x0005e20000100a00 */
[----:B-1----:R-:W-:-:S03]  /*c9e0*/  IMAD.WIDE R8, R235, 0x4, R8 ;  /* 0x00000004eb087825 */ /* 0x002fc600078e0208 */
[----:B--2---:R-:W2:Y:S04]  /*c9f0*/  LDL.LU.64 R236, [R1+0x8] ;  /* 0x0000080001ec7983 */ /* 0x004ea80000300a00 */
[----:B------:R1:W-:Y:S04]  /*ca00*/  STL.64 [R1+0xd38], R8 ;  /* 0x000d380801007387 */ /* 0x0003e80000100a00 */
[----:B-1----:R-:W3:Y:S01]  /*ca10*/  LDL.LU.64 R8, [R1+0x11a0] ;  /* 0x0011a00001087983 */ /* 0x002ee20000300a00 */
[----:B------:R-:W-:-:S04]  /*ca20*/  LOP3.LUT R234, R234, 0x70, RZ, 0x3c, !PT ;  /* 0x00000070eaea7812 */ /* 0x000fc800078e3cff */
[----:B------:R-:W-:Y:S01]  /*ca30*/  IADD3 R234, PT, PT, R234, UR5, RZ ;  /* 0x00000005eaea7c10 */ /* 0x000fe2000fffe0ff */
[----:B------:R-:W-:-:S04]  /*ca40*/  IMAD.WIDE R250, R235, 0x4, R250 ;  /* 0x00000004ebfa7825 */ /* 0x000fc800078e02fa */
        /* <DEDUP_REMOVED lines=11> */
[C---:B------:R-:W-:Y:S01]  /*cb00*/  IMAD.WIDE R32, R235.reuse, 0x4, R32 ;  /* 0x00000004eb207825 */ /* 0x040fe200078e0220 */
[----:B---3--:R1:W-:Y:S04]  /*cb10*/  LDGSTS.E [R246+0x8700], desc[UR28][R8.64], P0 ;  /* 0x0870000008f67fae */ /* 0x0083e800081a101c */
[----:B------:R3:W-:Y:S04]  /*cb20*/  LDGSTS.E [R246+0x8b00], desc[UR28][R24.64], P0 ;  /* 0x08b0000018f67fae */ /* 0x0007e800081a101c */
        /* <DEDUP_REMOVED lines=13> */
[----:B--2---:R2:W-:Y:S01]  /*cc00*/  LDGSTS.E [R234+0x8380], desc[UR28][R236.64], P0 ;  /* 0x08380000ecea7fae */ /* 0x0045e200081a101c */
[----:B-1----:R-:W-:-:S03]  /*cc10*/  IMAD.WIDE R8, R235, 0x4, R8 ;  /* 0x00000004eb087825 */ /* 0x002fc600078e0208 */
[----:B------:R1:W-:Y:S01]  /*cc20*/  LDGSTS.E [R234+0x8780], desc[UR28][R10.64], P0 ;  /* 0x087800000aea7fae */ /* 0x0003e200081a101c */
[----:B---3--:R-:W-:-:S03]  /*cc30*/  IMAD.WIDE R24, R235, 0x4, R24 ;  /* 0x00000004eb187825 */ /* 0x008fc600078e0218 */
[----:B------:R3:W-:Y:S01]  /*cc40*/  LDGSTS.E [R234+0x8b80], desc[UR28][R26.64], P0 ;  /* 0x08b800001aea7fae */ /* 0x0007e200081a101c */
[----:B--2---:R-:W-:-:S03]  /*cc50*/  IMAD.WIDE R236, R235, 0x4, R236 ;  /* 0x00000004ebec7825 */ /* 0x004fc600078e02ec */
[----:B------:R-:W-:Y:S04]  /*cc60*/  LDGSTS.E [R234+0x8f80], desc[UR28][R42.64], P0 ;  /* 0x08f800002aea7fae */ /* 0x000fe800081a101c */
[----:B------:R2:W-:Y:S01]  /*cc70*/  STL.64 [R1+0xd40], R236 ;  /* 0x000d40ec01007387 */ /* 0x0005e20000100a00 */
[----:B-1----:R-:W-:-:S03]  /*cc80*/  IMAD.WIDE R10, R235, 0x4, R10 ;  /* 0x00000004eb0a7825 */ /* 0x002fc600078e020a */
[----:B------:R-:W-:Y:S01]  /*cc90*/  LDGSTS.E [R234+0x9380], desc[UR28][R58.64], P0 ;  /* 0x093800003aea7fae */ /* 0x000fe200081a101c */
[----:B---3--:R-:W-:-:S03]  /*cca0*/  IMAD.WIDE R26, R235, 0x4, R26 ;  /* 0x00000004eb1a7825 */ /* 0x008fc600078e021a */
[----:B------:R1:W-:Y:S01]  /*ccb0*/  LDGSTS.E [R234+0x9780], desc[UR28][R74.64], P0 ;  /* 0x097800004aea7fae */ /* 0x0003e200081a101c */
[----:B--2---:R-:W-:-:S03]  /*ccc0*/  IMAD.WIDE R236, R235, 0x4, R2 ;  /* 0x00000004ebec7825 */ /* 0x004fc600078e0202 */
[----:B------:R-:W-:Y:S04]  /*ccd0*/  LDGSTS.E [R234+0x9b80], desc[UR28][R90.64], P0 ;  /* 0x09b800005aea7fae */ /* 0x000fe800081a101c */
[----:B------:R-:W2:Y:S04]  /*cce0*/  LDL.LU.64 R2, [R1+0x1198] ;  /* 0x0011980001027983 */ /* 0x000ea80000300a00 */
[----:B------:R3:W-:Y:S04]  /*ccf0*/  STL.64 [R1+0xd48], R236 ;  /* 0x000d48ec01007387 */ /* 0x0007e80000100a00 */
[----:B------:R-:W-:Y:S04]  /*cd00*/  STL.64 [R1+0xd50], R250 ;  /* 0x000d50fa01007387 */ /* 0x000fe80000100a00 */
[----:B------:R-:W-:Y:S01]  /*cd10*/  STL.64 [R1+0xd58], R248 ;  /* 0x000d58f801007387 */ /* 0x000fe20000100a00 */
[----:B---3--:R-:W-:-:S03]  /*cd20*/  IMAD.WIDE R236, R235, 0x4, R242 ;  /* 0x00000004ebec7825 */ /* 0x008fc600078e02f2 */
[----:B------:R3:W-:Y:S04]  /*cd30*/  STL.64 [R1+0x1130], R4 ;  /* 0x0011300401007387 */ /* 0x0007e80000100a00 */
[----:B------:R-:W-:Y:S04]  /*cd40*/  STL.64 [R1+0xd60], R236 ;  /* 0x000d60ec01007387 */ /* 0x000fe80000100a00 */
[----:B------:R-:W-:Y:S04]  /*cd50*/  STL.64 [R1+0x1128], R6 ;  /* 0x0011280601007387 */ /* 0x000fe80000100a00 */
[----:B------:R4:W-:Y:S04]  /*cd60*/  STL.64 [R1+0x1120], R8 ;  /* 0x0011200801007387 */ /* 0x0009e80000100a00 */
[----:B------:R5:W-:Y:S04]  /*cd70*/  STL.64 [R1+0x1118], R10 ;  /* 0x0011180a01007387 */ /* 0x000be80000100a00 */
[----:B------:R-:W-:Y:S04]  /*cd80*/  STL.64 [R1+0x1158], R12 ;  /* 0x0011580c01007387 */ /* 0x000fe80000100a00 */
[----:B------:R-:W-:Y:S04]  /*cd90*/  STL.64 [R1+0x1148], R14 ;  /* 0x0011480e01007387 */ /* 0x000fe80000100a00 */
[----:B------:R-:W-:Y:S01]  /*cda0*/  STL.64 [R1+0x1140], R16 ;  /* 0x0011401001007387 */ /* 0x000fe20000100a00 */
[----:B---3--:R-:W-:-:S03]  /*cdb0*/  IMAD.WIDE R4, R235, 0x4, R68 ;  /* 0x00000004eb047825 */ /* 0x008fc600078e0244 */
[----:B------:R-:W-:Y:S04]  /*cdc0*/  STL.64 [R1+0x1138], R18 ;  /* 0x0011381201007387 */ /* 0x000fe80000100a00 */
[----:B------:R-:W-:Y:S04]  /*cdd0*/  STL.64 [R1+0x1160], R20 ;  /* 0x0011601401007387 */ /* 0x000fe80000100a00 */
[----:B------:R3:W-:Y:S04]  /*cde0*/  STL.64 [R1+0x1168], R22 ;  /* 0x0011681601007387 */ /* 0x0007e80000100a00 */
[----:B------:R-:W-:Y:S04]  /*cdf0*/  STL.64 [R1+0x1170], R24 ;  /* 0x0011701801007387 */ /* 0x000fe80000100a00 */
[----:B------:R-:W-:Y:S01]  /*ce00*/  STL.64 [R1+0x1178], R26 ;  /* 0x0011781a01007387 */ /* 0x000fe20000100a00 */
[C---:B----4-:R-:W-:Y:S01]  /*ce10*/  IMAD.WIDE R8, R235.reuse, 0x4, R70 ;  /* 0x00000004eb087825 */ /* 0x050fe200078e0246 */
[----:B------:R-:W-:Y:S01]  /*ce20*/  ISETP.GE.U32.AND P5, PT, R240, 0x7fffffc0, PT ;  /* 0x7fffffc0f000780c */ /* 0x000fe20003fa6070 */
[----:B------:R-:W4:Y:S01]  /*ce30*/  LDC R71, c[0x0][0x3a0] ;  /* 0x0000e800ff477b82 */ /* 0x000f220000000800 */
[----:B------:R-:W-:Y:S04]  /*ce40*/  STL.64 [R1+0x1180], R28 ;  /* 0x0011801c01007387 */ /* 0x000fe80000100a00 */
[----:B------:R-:W-:Y:S01]  /*ce50*/  STL.64 [R1+0x1188], R30 ;  /* 0x0011881e01007387 */ /* 0x000fe20000100a00 */
[----:B-----5:R-:W-:-:S02]  /*ce60*/  IMAD.WIDE R10, R235, 0x4, R72 ;  /* 0x00000004eb0a7825 */ /* 0x020fc400078e0248 */
[----:B---3--:R-:W3:Y:S01]  /*ce70*/  LDC R23, c[0x0][0x3a0] ;  /* 0x0000e800ff177b82 */ /* 0x008ee20000000800 */
[----:B------:R-:W-:Y:S04]  /*ce80*/  STL.64 [R1+0x1190], R32 ;  /* 0x0011902001007387 */ /* 0x000fe80000100a00 */
[----:B------:R5:W-:Y:S01]  /*ce90*/  STL.64 [R1+0xe68], R4 ;  /* 0x000e680401007387 */ /* 0x000be20000100a00 */
[C---:B------:R-:W-:Y:S02]  /*cea0*/  IMAD.WIDE R236, R235.reuse, 0x4, R76 ;  /* 0x00000004ebec7825 */ /* 0x040fe400078e024c */
[----:B------:R-:W1:Y:S01]  /*ceb0*/  LDC R70, c[0x0][0x3a0] ;  /* 0x0000e800ff467b82 */ /* 0x000e620000000800 */
[----:B------:R-:W-:Y:S01]  /*cec0*/  STL.64 [R1+0xe70], R8 ;  /* 0x000e700801007387 */ /* 0x000fe20000100a00 */
[----:B------:R-:W-:-:S03]  /*ced0*/  IMAD.WIDE R16, R235, 0x4, R78 ;  /* 0x00000004eb107825 */ /* 0x000fc600078e024e */
[----:B------:R-:W-:Y:S01]  /*cee0*/  LDGSTS.E [R234+0x9f80], desc[UR28][R106.64], P0 ;  /* 0x09f800006aea7fae */ /* 0x000fe200081a101c */
[----:B-----5:R-:W-:-:S03]  /*cef0*/  IMAD.WIDE R4, R235, 0x4, R74 ;  /* 0x00000004eb047825 */ /* 0x020fc600078e024a */
[----:B------:R-:W-:Y:S01]  /*cf00*/  LDGSTS.E [R234+0xa380], desc[UR28][R122.64], P0 ;  /* 0x0a3800007aea7fae */ /* 0x000fe200081a101c */
[----:B------:R-:W-:-:S03]  /*cf10*/  IMAD.WIDE R18, R235, 0x4, R80 ;  /* 0x00000004eb127825 */ /* 0x000fc600078e0250 */
[----:B------:R5:W-:Y:S01]  /*cf20*/  STL.64 [R1+0xe80], R4 ;  /* 0x000e800401007387 */ /* 0x000be20000100a00 */
[----:B------:R-:W-:-:S03]  /*cf30*/  IMAD.WIDE R6, R235, 0x4, R84 ;  /* 0x00000004eb067825 */ /* 0x000fc600078e0254 */
[----:B------:R-:W-:Y:S01]  /*cf40*/  STL.64 [R1+0xe78], R10 ;  /* 0x000e780a01007387 */ /* 0x000fe20000100a00 */
[----:B------:R-:W-:-:S03]  /*cf50*/  IMAD.WIDE R78, R235, 0x4, R86 ;  /* 0x00000004eb4e7825 */ /* 0x000fc600078e0256 */
[----:B------:R-:W-:Y:S01]  /*cf60*/  STL.64 [R1+0xe88], R236 ;  /* 0x000e88ec01007387 */ /* 0x000fe20000100a00 */
[----:B-----5:R-:W-:-:S03]  /*cf70*/  IMAD.WIDE R4, R235, 0x4, R82 ;  /* 0x00000004eb047825 */ /* 0x020fc600078e0252 */
[----:B------:R-:W-:Y:S01]  /*cf80*/  STL.64 [R1+0xe90], R16 ;  /* 0x000e901001007387 */ /* 0x000fe20000100a00 */
[----:B------:R-:W-:-:S03]  /*cf90*/  IMAD.WIDE R88, R235, 0x4, R88 ;  /* 0x00000004eb587825 */ /* 0x000fc600078e0258 */
[----:B------:R-:W-:Y:S01]  /*cfa0*/  STL.64 [R1+0xe98], R18 ;  /* 0x000e981201007387 */ /* 0x000fe20000100a00 */
[----:B------:R-:W-:-:S03]  /*cfb0*/  IMAD.WIDE R14, R235, 0x4, R92 ;  /* 0x00000004eb0e7825 */ /* 0x000fc600078e025c */
[----:B------:R-:W-:Y:S01]  /*cfc0*/  STL.64 [R1+0xea0], R4 ;  /* 0x000ea00401007387 */ /* 0x000fe20000100a00 */
[----:B------:R-:W5:Y:S01]  /*cfd0*/  LDC R93, c[0x0][0x3a0] ;  /* 0x0000e800ff5d7b82 */ /* 0x000f620000000800 */
[C---:B------:R-:W-:Y:S02]  /*cfe0*/  IMAD.WIDE R76, R235.reuse, 0x4, R90 ;  /* 0x00000004eb4c7825 */ /* 0x040fe400078e025a */
[----:B------:R-:W-:Y:S02]  /*cff0*/  STL.64 [R1+0xea8], R6 ;  /* 0x000ea80601007387 */ /* 0x000fe40000100a00 */
[C---:B------:R-:W-:Y:S02]  /*d000*/  IMAD.WIDE R94, R235.reuse, 0x4, R94 ;  /* 0x00000004eb5e7825 */ /* 0x040fe400078e025e */
[----:B------:R-:W-:Y:S02]  /*d010*/  STL.64 [R1+0xeb0], R78 ;  /* 0x000eb04e01007387 */ /* 0x000fe40000100a00 */
[----:B------:R-:W-:-:S02]  /*d020*/  IMAD.WIDE R96, R235, 0x4, R96 ;  /* 0x00000004eb607825 */ /* 0x000fc400078e0260 */
[----:B------:R-:W-:Y:S02]  /*d030*/  STL.64 [R1+0xeb8], R88 ;  /* 0x000eb85801007387 */ /* 0x000fe40000100a00 */
        /* <DEDUP_REMOVED lines=10> */
[----:B-1----:R-:W-:-:S02]  /*d0e0*/  IMAD.WIDE R74, R235, 0x4, R106 ;  /* 0x00000004eb4a7825 */ /* 0x002fc400078e026a */
        /* <DEDUP_REMOVED lines=94> */
[----:B------:R-:W-:Y:S04]  /*d6d0*/  STL.64 [R1+0x10d0], R222 ;  /* 0x0010d0de01007387 */ /* 0x000fe80000100a00 */
[----:B------:R-:W-:Y:S04]  /*d6e0*/  STL.64 [R1+0x10d8], R224 ;  /* 0x0010d8e001007387 */ /* 0x000fe80000100a00 */
[----:B------:R-:W-:Y:S04]  /*d6f0*/  STL.64 [R1+0x10e0], R226 ;  /* 0x0010e0e201007387 */ /* 0x000fe80000100a00 */
[----:B------:R2:W-:Y:S04]  /*d700*/  STL.64 [R1+0x10f0], R12 ;  /* 0x0010f00c01007387 */ /* 0x0005e80000100a00 */
[----:B------:R1:W-:Y:S04]  /*d710*/  STL.64 [R1+0x10f8], R20 ;  /* 0x0010f81401007387 */ /* 0x0003e80000100a00 */
[----:B------:R-:W4:Y:S01]  /*d720*/  LDL.64 R84, [R1+0x908] ;  /* 0x0009080001547983 */ /* 0x000f220000100a00 */
[----:B--2---:R-:W-:-:S03]  /*d730*/  IMAD.WIDE R12, R235, 0x4, R2 ;  /* 0x00000004eb0c7825 */ /* 0x004fc600078e0202 */
[----:B------:R-:W-:Y:S04]  /*d740*/  LDGSTS.E [R234+0xa780], desc[UR28][R138.64], P0 ;  /* 0x0a7800008aea7fae */ /* 0x000fe800081a101c */
[----:B-1----:R-:W2:Y:S04]  /*d750*/  LDL.64 R20, [R1+0x910] ;  /* 0x0009100001147983 */ /* 0x002ea80000100a00 */
[----:B------:R1:W-:Y:S04]  /*d760*/  STL.64 [R1+0x1108], R12 ;  /* 0x0011080c01007387 */ /* 0x0003e80000100a00 */
[----:B------:R-:W2:Y:S04]  /*d770*/  LDL.64 R72, [R1+0x918] ;  /* 0x0009180001487983 */ /* 0x000ea80000100a00 */
[----:B------:R-:W-:Y:S04]  /*d780*/  LDGSTS.E [R234+0xab80], desc[UR28][R154.64], P0 ;  /* 0x0ab800009aea7fae */ /* 0x000fe800081a101c */
[----:B-1----:R-:W2:Y:S04]  /*d790*/  LDL.64 R12, [R1+0x920] ;  /* 0x00092000010c7983 */ /* 0x002ea80000100a00 */
[----:B------:R-:W-:Y:S04]  /*d7a0*/  LDGSTS.E [R234+0xaf80], desc[UR28][R170.64], P0 ;  /* 0x0af80000aaea7fae */ /* 0x000fe800081a101c */
[----:B------:R-:W-:Y:S04]  /*d7b0*/  LDGSTS.E [R234+0xb380], desc[UR28][R186.64], P0 ;  /* 0x0b380000baea7fae */ /* 0x000fe800081a101c */
[----:B------:R-:W-:Y:S04]  /*d7c0*/  LDGSTS.E [R234+0xb780], desc[UR28][R202.64], P0 ;  /* 0x0b780000caea7fae */ /* 0x000fe800081a101c */
[----:B------:R-:W-:Y:S04]  /*d7d0*/  LDGSTS.E [R234+0xbb80], desc[UR28][R218.64], P0 ;  /* 0x0bb80000daea7fae */ /* 0x000fe800081a101c */
[----:B------:R1:W-:Y:S04]  /*d7e0*/  LDGSTS.E [R234+0xbf80], desc[UR28][R2.64], P0 ;  /* 0x0bf8000002ea7fae */ /* 0x0003e800081a101c */
[----:B------:R-:W0:Y:S01]  /*d7f0*/  LDGDEPBAR ;  /* 0x00000000000079af */ /* 0x000e220000000000 */
[----:B------:R-:W-:Y:S01]  /*d800*/  BAR.SYNC.DEFER_BLOCKING 0x0 ;  /* 0x0000000000007b1d */ /* 0x000fe20000010000 */
[----:B-1----:R-:W-:-:S05]  /*d810*/  VIADD R3, R241, 0xffffffdd ;  /* 0xffffffddf1037836 */ /* 0x002fca0000000000 */
[----:B------:R-:W-:Y:S02]  /*d820*/  ISETP.GE.U32.AND P0, PT, R3, 0x7fffffbe, PT ;  /* 0x7fffffbe0300780c */ /* 0x000fe40003f06070 */
[----:B---3--:R-:W-:Y:S02]  /*d830*/  IADD3 R3, PT, PT, R23, -0x26, RZ ;  /* 0xffffffda17037810 */ /* 0x008fe40007ffe0ff */
[----:B------:R-:W1:Y:S01]  /*d840*/  LDC R23, c[0x0][0x3a0] ;  /* 0x0000e800ff177b82 */ /* 0x000e620000000800 */
[----:B------:R-:W-:-:S05]  /*d850*/  IMAD.WIDE R228, R235, 0x4, R228 ;  /* 0x00000004ebe47825 */ /* 0x000fca00078e02e4 */
[----:B------:R3:W-:Y:S04]  /*d860*/  STL.64 [R1+0x10e8], R228 ;  /* 0x0010e8e401007387 */ /* 0x0007e80000100a00 */
[----:B------:R-:W3:Y:S01]  /*d870*/  LDL.64 R80, [R1+0x488] ;  /* 0x0004880001507983 */ /* 0x000ee20000100a00 */
[----:B------:R-:W-:-:S03]  /*d880*/  VIADD R2, R247, 0xffffffdc ;  /* 0xffffffdcf7027836 */ /* 0x000fc60000000000 */
[----:B------:R-:W3:Y:S04]  /*d890*/  LDL.64 R32, [R1+0x208] ;  /* 0x0002080001207983 */ /* 0x000ee80000100a00 */
[----:B------:R-:W3:Y:S04]  /*d8a0*/  LDL.64 R90, [R1+0x210] ;  /* 0x00021000015a7983 */ /* 0x000ee80000100a00 */
[----:B------:R-:W3:Y:S04]  /*d8b0*/  LDL.64 R30, [R1+0x220] ;  /* 0x00022000011e7983 */ /* 0x000ee80000100a00 */
[----:B------:R-:W3:Y:S01]  /*d8c0*/  LDL.64 R28, [R1+0x538] ;  /* 0x00053800011c7983 */ /* 0x000ee20000100a00 */
[----:B-1----:R-:W-:-:S03]  /*d8d0*/  VIADD R69, R23, 0xffffffd7 ;  /* 0xffffffd717457836 */ /* 0x002fc60000000000 */
[----:B------:R-:W3:Y:S01]  /*d8e0*/  LDL.64 R26, [R1+0x2c8] ;  /* 0x0002c800011a7983 */ /* 0x000ee20000100a00 */
[----:B------:R-:W-:-:S03]  /*d8f0*/  ISETP.GE.U32.AND P3, PT, R2, 0x7fffffbd, PT ;  /* 0x7fffffbd0200780c */ /* 0x000fc60003f66070 */
[----:B------:R-:W3:Y:S01]  /*d900*/  LDL.64 R24, [R1+0x2e8] ;  /* 0x0002e80001187983 */ /* 0x000ee20000100a00 */
[----:B------:R-:W-:-:S03]  /*d910*/  SEL R2, RZ, 0x4, P2 ;  /* 0x00000004ff027807 */ /* 0x000fc60001000000 */
[----:B------:R-:W3:Y:S01]  /*d920*/  LDL.64 R22, [R1+0x300] ;  /* 0x0003000001167983 */ /* 0x000ee20000100a00 */
[----:B------:R-:W-:Y:S01]  /*d930*/  ISETP.GE.U32.AND P2, PT, R3, 0x7fffffbb, PT ;  /* 0x7fffffbb0300780c */ /* 0x000fe20003f46070 */
[----:B-----5:R-:W-:Y:S02]  /*d940*/  VIADD R3, R93, 0xffffffd3 ;  /* 0xffffffd35d037836 */ /* 0x020fe40000000000 */
[----:B------:R-:W5:Y:S04]  /*d950*/  LDL.64 R92, [R1+0x4a8] ;  /* 0x0004a800015c7983 */ /* 0x000f680000100a00 */
[----:B------:R-:W-:Y:S01]  /*d960*/  @!PT LDS RZ, [RZ] ;  /* 0x00000000fffff984 */ /* 0x000fe20000000800 */
[----:B------:R-:W-:Y:S01]  /*d970*/  @!PT LDS RZ, [RZ] ;  /* 0x00000000fffff984 */ /* 0x000fe20000000800 */
[----:B------:R-:W-:Y:S01]  /*d980*/  @!PT LDS RZ, [RZ] ;  /* 0x00000000fffff984 */ /* 0x000fe20000000800 */
[----:B----4-:R-:W-:Y:S01]  /*d990*/  LDGSTS.E [R0+0x4000], desc[UR28][R84.64], !P5 ;  /* 0x0400000054007fae */ /* 0x010fe2000e9a101c */
[----:B------:R-:W-:-:S03]  /*d9a0*/  VIADD R68, R252, 0xffffffdb ;  /* 0xffffffdbfc447836 */ /* 0x000fc60000000000 */
[----:B------:R-:W4:Y:S01]  /*d9b0*/  LDL.64 R106, [R1+0x5e0] ;  /* 0x0005e000016a7983 */ /* 0x000f220000100a00 */
[----:B------:R-:W-:Y:S02]  /*d9c0*/  VIADD R239, R239, 0xffffffde ;  /* 0xffffffdeefef7836 */ /* 0x000fe40000000000 */
[----:B------:R-:W-:Y:S01]  /*d9d0*/  IMAD.WIDE R82, R235, 0x4, R186 ;  /* 0x00000004eb527825 */ /* 0x000fe200078e02ba */
[----:B------:R-:W4:Y:S04]  /*d9e0*/  LDL.64 R122, [R1+0x158] ;  /* 0x00015800017a7983 */ /* 0x000f280000100a00 */
[----:B--2---:R-:W-:Y:S04]  /*d9f0*/  LDGSTS.E [R0+0x4080], desc[UR28][R20.64], !P5 ;  /* 0x0408000014007fae */ /* 0x004fe8000e9a101c */
[----:B------:R-:W2:Y:S04]  /*da00*/  LDL.64 R84, [R1+0x5b0] ;  /* 0x0005b00001547983 */ /* 0x000ea80000100a00 */
[----:B------:R1:W-:Y:S04]  /*da10*/  LDGSTS.E [R0+0x4100], desc[UR28][R72.64], !P5 ;  /* 0x0410000048007fae */ /* 0x0003e8000e9a101c */
[----:B------:R-:W4:Y:S04]  /*da20*/  LDL.64 R20, [R1+0x4a0] ;  /* 0x0004a00001147983 */ /* 0x000f280000100a00 */
[----:B------:R-:W-:Y:S01]  /*da30*/  LDGSTS.E [R0+0x4180], desc[UR28][R12.64], !P5 ;  /* 0x041800000c007fae */ /* 0x000fe2000e9a101c */
[----:B------:R-:W-:-:S02]  /*da40*/  ISETP.GE.U32.AND P6, PT, R68, 0x7fffffbc, PT ;  /* 0x7fffffbc4400780c */ /* 0x000fc40003fc6070 */
[----:B------:R-:W-:Y:S01]  /*da50*/  SEL R2, R2, RZ, P4 ;  /* 0x000000ff02027207 */ /* 0x000fe20002000000 */
[----:B------:R-:W2:Y:S01]  /*da60*/  LDC R68, c[0x0][0x3a0] ;  /* 0x0000e800ff447b82 */ /* 0x000ea20000000800 */
[----:B------:R-:W-:Y:S01]  /*da70*/  ISETP.GE.U32.AND P1, PT, R239, 0x7fffffbf, PT ;  /* 0x7fffffbfef00780c */ /* 0x000fe20003f26070 */
[----:B------:R-:W-:Y:S01]  /*da80*/  IMAD.WIDE R86, R235, 0x4, R138 ;  /* 0x00000004eb567825 */ /* 0x000fe200078e028a */
[----:B------:R-:W5:Y:S04]  /*da90*/  LDL.64 R186, [R1+0x180] ;  /* 0x0001800001ba7983 */ /* 0x000f680000100a00 */
[----:B------:R-:W5:Y:S01]  /*daa0*/  LDL.64 R240, [R1+0x5c8] ;  /* 0x0005c80001f07983 */ /* 0x000f620000100a00 */
[----:B-1----:R-:W1:Y:S03]  /*dab0*/  LDC R73, c[0x0][0x3a0] ;  /* 0x0000e800ff497b82 */ /* 0x002e660000000800 */
[----:B------:R-:W5:Y:S01]  /*dac0*/  LDL.64 R12, [R1+0x4c0] ;  /* 0x0004c000010c7983 */ /* 0x000f620000100a00 */
[----:B------:R-:W-:-:S02]  /*dad0*/  ISETP.GE.U32.AND P4, PT, R69, 0x7fffffb8, PT ;  /* 0x7fffffb84500780c */ /* 0x000fc40003f86070 */
[----:B------:R-:W-:Y:S01]  /*dae0*/  ISETP.GE.U32.AND P5, PT, R3, 0x7fffffb4, PT ;  /* 0x7fffffb40300780c */ /* 0x000fe20003fa6070 */
[----:B------:R-:W5:Y:S01]  /*daf0*/  LDL.64 R232, [R1+0xc68] ;  /* 0x000c680001e87983 */ /* 0x000f620000100a00 */
[----:B------:R-:W1:Y:S03]  /*db00*/  LDC R72, c[0x0][0x3a0] ;  /* 0x0000e800ff487b82 */ /* 0x000e660000000800 */
[----:B------:R-:W5:Y:S04]  /*db10*/  LDL.64 R230, [R1+0x5f8] ;  /* 0x0005f80001e67983 */ /* 0x000f680000100a00 */
[----:B------:R-:W5:Y:S04]  /*db20*/  LDL.64 R218, [R1+0x600] ;  /* 0x0006000001da7983 */ /* 0x000f680000100a00 */
[----:B------:R-:W5:Y:S04]  /*db30*/  LDL.64 R202, [R1+0x608] ;  /* 0x0006080001ca7983 */ /* 0x000f680000100a00 */
[----:B---3--:R-:W-:Y:S01]  /*db40*/  LDGSTS.E [R0+0x4800], desc[UR28][R80.64], !P6 ;  /* 0x0480000050007fae */ /* 0x008fe2000f1a101c */
[----:B------:R-:W3:Y:S03]  /*db50*/  LDC R69, c[0x0][0x3a0] ;  /* 0x0000e800ff457b82 */ /* 0x000ee60000000800 */
[----:B------:R-:W-:Y:S04]  /*db60*/  LDGSTS.E [R0+0x4880], desc[UR28][R32.64], !P6 ;  /* 0x0488000020007fae */ /* 0x000fe8000f1a101c */
[----:B------:R-:W-:Y:S04]  /*db70*/  LDGSTS.E [R0+0x4900], desc[UR28][R90.64], !P6 ;  /* 0x049000005a007fae */ /* 0x000fe8000f1a101c */
[----:B------:R-:W3:Y:S04]  /*db80*/  LDL.64 R80, [R1+0x610] ;  /* 0x0006100001507983 */ /* 0x000ee80000100a00 */
[----:B------:R-:W3:Y:S04]  /*db90*/  LDL.64 R32, [R1+0x3a0] ;  /* 0x0003a00001207983 */ /* 0x000ee80000100a00 */
[----:B------:R-:W-:Y:S04]  /*dba0*/  LDGSTS.E [R0+0x4980], desc[UR28][R30.64], !P6 ;  /* 0x049800001e007fae */ /* 0x000fe8000f1a101c */
        /* <DEDUP_REMOVED lines=9> */
[----:B------:R-:W3:Y:S04]  /*dc40*/  LDL.64 R138, [R1+0x178] ;  /* 0x00017800018a7983 */ /* 0x000ee80000100a00 */
[----:B------:R-:W3:Y:S04]  /*dc50*/  LDL.64 R22, [R1+0x588] ;  /* 0x0005880001167983 */ /* 0x000ee80000100a00 */
[----:B--2---:R-:W-:Y:S04]  /*dc60*/  LDGSTS.E [R0+0x5800], desc[UR28][R84.64], !P5 ;  /* 0x0580000054007fae */ /* 0x004fe8000e9a101c */
[----:B----4-:R-:W-:Y:S04]  /*dc70*/  LDGSTS.E [R0+0x5880], desc[UR28][R20.64], !P5 ;  /* 0x0588000014007fae */ /* 0x010fe8000e9a101c */
[----:B------:R-:W2:Y:S04]  /*dc80*/  LDL.64 R84, [R1+0xc08] ;  /* 0x000c080001547983 */ /* 0x000ea80000100a00 */
[----:B-----5:R-:W-:Y:S04]  /*dc90*/  LDGSTS.E [R0+0x5900], desc[UR28][R92.64], !P5 ;  /* 0x059000005c007fae */ /* 0x020fe8000e9a101c */
[----:B------:R-:W4:Y:S04]  /*dca0*/  LDL.64 R20, [R1+0x360] ;  /* 0x0003600001147983 */ /* 0x000f280000100a00 */
[----:B------:R-:W-:Y:S01]  /*dcb0*/  LDGSTS.E [R0+0x5980], desc[UR28][R12.64], !P5 ;  /* 0x059800000c007fae */ /* 0x000fe2000e9a101c */
[----:B------:R-:W-:-:S02]  /*dcc0*/  VIADD R3, R71, 0xffffffcf ;  /* 0xffffffcf47037836 */ /* 0x000fc40000000000 */
[----:B------:R-:W5:Y:S01]  /*dcd0*/  LDC R71, c[0x0][0x3a0] ;  /* 0x0000e800ff477b82 */ /* 0x000f620000000800 */
[----:B------:R-:W5:Y:S04]  /*dce0*/  LDL.64 R92, [R1+0x4c8] ;  /* 0x0004c800015c7983 */ /* 0x000f680000100a00 */
[----:B------:R-:W5:Y:S01]  /*dcf0*/  LDL.64 R12, [R1+0x5d8] ;  /* 0x0005d800010c7983 */ /* 0x000f620000100a00 */
[----:B------:R-:W-:Y:S02]  /*dd00*/  ISETP.GE.U32.AND P6, PT, R3, 0x7fffffb0, PT ;  /* 0x7fffffb00300780c */ /* 0x000fe40003fc6070 */
[----:B------:R-:W-:Y:S02]  /*dd10*/  IADD3 R3, PT, PT, R70, -0x35, RZ ;  /* 0xffffffcb46037810 */ /* 0x000fe40007ffe0ff */
[----:B------:R-:W1:Y:S02]  /*dd20*/  LDC R70, c[0x0][0x3a0] ;  /* 0x0000e800ff467b82 */ /* 0x000e640000000800 */
[----:B------:R-:W-:Y:S01]  /*dd30*/  ISETP.GE.U32.AND P4, PT, R3, 0x7fffffac, PT ;  /* 0x7fffffac0300780c */ /* 0x000fe20003f86070 */
[----:B------:R-:W-:-:S05]  /*dd40*/  VIADD R3, R68, 0xffffffc7 ;  /* 0xffffffc744037836 */ /* 0x000fca0000000000 */
[----:B------:R-:W-:Y:S01]  /*dd50*/  ISETP.GE.U32.AND P5, PT, R3, 0x7fffffa8, PT ;  /* 0x7fffffa80300780c */ /* 0x000fe20003fa6070 */
[----:B---3--:R-:W-:Y:S01]  /*dd60*/  LDGSTS.E [R0+0x6000], desc[UR28][R80.64], !P6 ;  /* 0x0600000050007fae */ /* 0x008fe2000f1a101c */
[----:B------:R-:W3:Y:S03]  /*dd70*/  LDC R68, c[0x0][0x3a0] ;  /* 0x0000e800ff447b82 */ /* 0x000ee60000000800 */
[----:B------:R-:W-:Y:S04]  /*dd80*/  LDGSTS.E [R0+0x6080], desc[UR28][R32.64], !P6 ;  /* 0x0608000020007fae */ /* 0x000fe8000f1a101c */
[----:B------:R-:W3:Y:S04]  /*dd90*/  LDL.64 R80, [R1+0xc88] ;  /* 0x000c880001507983 */ /* 0x000ee80000100a00 */
[----:B------:R-:W3:Y:S04]  /*dda0*/  LDL.64 R32, [R1+0x340] ;  /* 0x0003400001207983 */ /* 0x000ee80000100a00 */
[----:B------:R-:W-:Y:S04]  /*ddb0*/  LDGSTS.E [R0+0x6100], desc[UR28][R90.64], !P6 ;  /* 0x061000005a007fae */ /* 0x000fe8000f1a101c */
        /* <DEDUP_REMOVED lines=11> */
[----:B--2---:R-:W-:Y:S04]  /*de70*/  LDGSTS.E [R0+0x7000], desc[UR28][R84.64], !P5 ;  /* 0x0700000054007fae */ /* 0x004fe8000e9a101c */
[----:B----4-:R-:W-:Y:S04]  /*de80*/  LDGSTS.E [R0+0x7080], desc[UR28][R20.64], !P5 ;  /* 0x0708000014007fae */ /* 0x010fe8000e9a101c */
[----:B------:R-:W2:Y:S04]  /*de90*/  LDL.64 R84, [R1+0x240] ;  /* 0x0002400001547983 */ /* 0x000ea80000100a00 */
[----:B------:R-:W4:Y:S04]  /*dea0*/  LDL.64 R20, [R1+0x228] ;  /* 0x0002280001147983 */ /* 0x000f280000100a00 */
[----:B-----5:R-:W-:Y:S01]  /*deb0*/  LDGSTS.E [R0+0x7100], desc[UR28][R12.64], !P5 ;  /* 0x071000000c007fae */ /* 0x020fe2000e9a101c */
[----:B------:R-:W-:-:S02]  /*dec0*/  VIADD R3, R69, 0xffffffc3 ;  /* 0xffffffc345037836 */ /* 0x000fc40000000000 */
[----:B------:R-:W5:Y:S01]  /*ded0*/  LDC R69, c[0x0][0x3a0] ;  /* 0x0000e800ff457b82 */ /* 0x000f620000000800 */
[----:B------:R-:W-:Y:S04]  /*dee0*/  LDGSTS.E [R0+0x7180], desc[UR28][R106.64], !P5 ;  /* 0x071800006a007fae */ /* 0x000fe8000e9a101c */
[----:B------:R-:W5:Y:S01]  /*def0*/  LDL.64 R12, [R1+0x250] ;  /* 0x00025000010c7983 */ /* 0x000f620000100a00 */
[----:B------:R-:W-:-:S03]  /*df00*/  ISETP.GE.U32.AND P6, PT, R3, 0x7fffffa4, PT ;  /* 0x7fffffa40300780c */ /* 0x000fc60003fc6070 */
[----:B------:R-:W5:Y:S10]  /*df10*/  LDL.64 R106, [R1+0x2a0] ;  /* 0x0002a000016a7983 */ /* 0x000f740000100a00 */
[----:B---3--:R-:W-:Y:S04]  /*df20*/  LDGSTS.E [R0+0x7800], desc[UR28][R80.64], !P6 ;  /* 0x0780000050007fae */ /* 0x008fe8000f1a101c */
[----:B------:R-:W-:Y:S04]  /*df30*/  LDGSTS.E [R0+0x7880], desc[UR28][R32.64], !P6 ;  /* 0x0788000020007fae */ /* 0x000fe8000f1a101c */
[----:B------:R-:W3:Y:S04]  /*df40*/  LDL.64 R80, [R1+0x558] ;  /* 0x0005580001507983 */ /* 0x000ee80000100a00 */
[----:B------:R-:W3:Y:S04]  /*df50*/  LDL.64 R32, [R1+0x2e0] ;  /* 0x0002e00001207983 */ /* 0x000ee80000100a00 */
[----:B------:R-:W-:Y:S04]  /*df60*/  LDGSTS.E [R0+0x7900], desc[UR28][R90.64], !P6 ;  /* 0x079000005a007fae */ /* 0x000fe8000f1a101c */
        /* <DEDUP_REMOVED lines=11> */
[----:B------:R-:W3:Y:S01]  /*e020*/  LDL.64 R22, [R1+0x2b0] ;  /* 0x0002b00001167983 */ /* 0x000ee20000100a00 */
[----:B-1----:R-:W-:-:S02]  /*e030*/  VIADD R3, R73, 0xffffffd9 ;  /* 0xffffffd949037836 */ /* 0x002fc40000000000 */
[----:B------:R-:W1:Y:S01]  /*e040*/  LDC R73, c[0x0][0x3a0] ;  /* 0x0000e800ff497b82 */ /* 0x000e620000000800 */
[----:B------:R-:W3:Y:S04]  /*e050*/  LDL.64 R92, [R1+0x5a0] ;  /* 0x0005a000015c7983 */ /* 0x000ee80000100a00 */
[----:B----4-:R-:W-:Y:S04]  /*e060*/  LDGSTS.E [R244+0x4a80], desc[UR28][R20.64], !P2 ;  /* 0x04a8000014f47fae */ /* 0x010fe8000d1a101c */
[----:B--2---:R-:W-:Y:S04]  /*e070*/  LDGSTS.E [R244+0x4b00], desc[UR28][R84.64], !P2 ;  /* 0x04b0000054f47fae */ /* 0x004fe8000d1a101c */
[----:B------:R-:W2:Y:S01]  /*e080*/  LDL.64 R20, [R1+0x8e0] ;  /* 0x0008e00001147983 */ /* 0x000ea20000100a00 */
[----:B------:R-:W-:-:S03]  /*e090*/  ISETP.GE.U32.AND P4, PT, R3, 0x7fffffba, PT ;  /* 0x7fffffba0300780c */ /* 0x000fc60003f86070 */
[----:B------:R-:W4:Y:S04]  /*e0a0*/  LDL.64 R84, [R1+0x548] ;  /* 0x0005480001547983 */ /* 0x000f280000100a00 */
[----:B-----5:R-:W-:Y:S04]  /*e0b0*/  LDGSTS.E [R244+0x4b80], desc[UR28][R12.64], !P2 ;  /* 0x04b800000cf47fae */ /* 0x020fe8000d1a101c */
[----:B------:R-:W5:Y:S01]  /*e0c0*/  LDL.64 R12, [R1+0x540] ;  /* 0x00054000010c7983 */ /* 0x000f620000100a00 */
[----:B------:R-:W-:Y:S02]  /*e0d0*/  IADD3 R3, PT, PT, R72, -0x28, RZ ;  /* 0xffffffd848037810 */ /* 0x000fe40007ffe0ff */
[----:B------:R-:W1:Y:S02]  /*e0e0*/  LDC R72, c[0x0][0x3a0] ;  /* 0x0000e800ff487b82 */ /* 0x000e640000000800 */
[----:B------:R-:W-:Y:S01]  /*e0f0*/  ISETP.GE.U32.AND P5, PT, R3, 0x7fffffb9, PT ;  /* 0x7fffffb90300780c */ /* 0x000fe20003fa6070 */
[----:B------:R-:W-:-:S05]  /*e100*/  VIADD R3, R71, 0xffffffd6 ;  /* 0xffffffd647037836 */ /* 0x000fca0000000000 */
[----:B------:R-:W-:Y:S01]  /*e110*/  ISETP.GE.U32.AND P6, PT, R3, 0x7fffffb7, PT ;  /* 0x7fffffb70300780c */ /* 0x000fe20003fc6070 */
[----:B------:R-:W-:Y:S01]  /*e120*/  VIADD R3, R70, 0xffffffd2 ;  /* 0xffffffd246037836 */ /* 0x000fe20000000000 */
[----:B------:R-:W1:Y:S04]  /*e130*/  LDC R71, c[0x0][0x3a0] ;  /* 0x0000e800ff477b82 */ /* 0x000e680000000800 */
[----:B------:R-:W-:Y:S01]  /*e140*/  ISETP.GE.U32.AND P1, PT, R3, 0x7fffffb3, PT ;  /* 0x7fffffb30300780c */ /* 0x000fe20003f26070 */
[----:B------:R-:W-:-:S03]  /*e150*/  VIADD R3, R69, 0xffffffce ;  /* 0xffffffce45037836 */ /* 0x000fc60000000000 */
[----:B------:R-:W1:Y:S02]  /*e160*/  LDC R69, c[0x0][0x3a0] ;  /* 0x0000e800ff457b82 */ /* 0x000e640000000800 */
[----:B------:R-:W-:Y:S01]  /*e170*/  ISETP.GE.U32.AND P2, PT, R3, 0x7fffffaf, PT ;  /* 0x7fffffaf0300780c */ /* 0x000fe20003f46070 */
[----:B---3--:R-:W-:Y:S05]  /*e180*/  LDGSTS.E [R244+0x5200], desc[UR28][R80.64], !P6 ;  /* 0x0520000050f47fae */ /* 0x008fea000f1a101c */
[----:B------:R-:W3:Y:S01]  /*e190*/  LDC R70, c[0x0][0x3a0] ;  /* 0x0000e800ff467b82 */ /* 0x000ee20000000800 */
        /* <DEDUP_REMOVED lines=15> */
[----:B--2---:R-:W-:Y:S04]  /*e290*/  LDGSTS.E [R244+0x6200], desc[UR28][R20.64], !P2 ;  /* 0x0620000014f47fae */ /* 0x004fe8000d1a101c */
[----:B------:R-:W-:Y:S04]  /*e2a0*/  LDGSTS.E [R244+0x6280], desc[UR28][R106.64], !P2 ;  /* 0x062800006af47fae */ /* 0x000fe8000d1a101c */
[----:B------:R-:W2:Y:S01]  /*e2b0*/  LDL.64 R20, [R1+0x238] ;  /* 0x0002380001147983 */ /* 0x000ea20000100a00 */
[----:B------:R-:W-:-:S02]  /*e2c0*/  IADD3 R3, PT, PT, R68, -0x36, RZ ;  /* 0xffffffca44037810 */ /* 0x000fc40007ffe0ff */
[----:B------:R-:W2:Y:S01]  /*e2d0*/  LDC R68, c[0x0][0x3a0] ;  /* 0x0000e800ff447b82 */ /* 0x000ea20000000800 */
[----:B------:R-:W2:Y:S04]  /*e2e0*/  LDL.64 R106, [R1+0x218] ;  /* 0x00021800016a7983 */ /* 0x000ea80000100a00 */
[----:B-----5:R-:W-:Y:S01]  /*e2f0*/  LDGSTS.E [R244+0x6300], desc[UR28][R12.64], !P2 ;  /* 0x063000000cf47fae */ /* 0x020fe2000d1a101c */
[----:B------:R-:W-:-:S03]  /*e300*/  ISETP.GE.U32.AND P6, PT, R3, 0x7fffffab, PT ;  /* 0x7fffffab0300780c */ /* 0x000fc60003fc6070 */
[----:B------:R-:W5:Y:S01]  /*e310*/  LDL.64 R12, [R1+0x230] ;  /* 0x00023000010c7983 */ /* 0x000f620000100a00 */
[----:B-1----:R-:W-:Y:S02]  /*e320*/  VIADD R3, R72, 0xffffffc6 ;  /* 0xffffffc648037836 */ /* 0x002fe40000000000 */
[----:B------:R-:W1:Y:S01]  /*e330*/  LDC R72, c[0x0][0x3a0] ;  /* 0x0000e800ff487b82 */ /* 0x000e620000000800 */
[----:B----4-:R-:W-:Y:S02]  /*e340*/  LDGSTS.E [R244+0x6380], desc[UR28][R84.64], !P2 ;  /* 0x0638000054f47fae */ /* 0x010fe4000d1a101c */
[----:B------:R-:W-:Y:S01]  /*e350*/  ISETP.GE.U32.AND P1, PT, R3, 0x7fffffa7, PT ;  /* 0x7fffffa70300780c */ /* 0x000fe20003f26070 */
[----:B------:R-:W-:-:S04]  /*e360*/  VIADD R3, R71, 0xffffffc2 ;  /* 0xffffffc247037836 */ /* 0x000fc80000000000 */
[----:B------:R-:W4:Y:S01]  /*e370*/  LDC R71, c[0x0][0x3a0] ;  /* 0x0000e800ff477b82 */ /* 0x000f220000000800 */
[----:B------:R-:W-:Y:S01]  /*e380*/  ISETP.GE.U32.AND P2, PT, R3, 0x7fffffa3, PT ;  /* 0x7fffffa30300780c */ /* 0x000fe20003f46070 */
[----:B------:R-:W4:Y:S04]  /*e390*/  LDL.64 R84, [R1+0x448] ;  /* 0x0004480001547983 */ /* 0x000f280000100a00 */
[----:B---3--:R-:W-:Y:S04]  /*e3a0*/  LDGSTS.E [R244+0x6a00], desc[UR28][R80.64], !P6 ;  /* 0x06a0000050f47fae */ /* 0x008fe8000f1a101c */
[----:B------:R-:W-:Y:S04]  /*e3b0*/  LDGSTS.E [R244+0x6a80], desc[UR28][R32.64], !P6 ;  /* 0x06a8000020f47fae */ /* 0x000fe8000f1a101c */
[----:B------:R-:W-:Y:S04]  /*e3c0*/  LDGSTS.E [R244+0x6b00], desc[UR28][R92.64], !P6 ;  /* 0x06b000005cf47fae */ /* 0x000fe8000f1a101c */
[----:B------:R-:W3:Y:S04]  /*e3d0*/  LDL.64 R80, [R1+0x130] ;  /* 0x0001300001507983 */ /* 0x000ee80000100a00 */
[----:B------:R-:W3:Y:S04]  /*e3e0*/  LDL.64 R32, [R1+0x168] ;  /* 0x0001680001207983 */ /* 0x000ee80000100a00 */
[----:B------:R-:W3:Y:S04]  /*e3f0*/  LDL.64 R92, [R1+0x1f8] ;  /* 0x0001f800015c7983 */ /* 0x000ee80000100a00 */
[----:B------:R-:W-:Y:S04]  /*e400*/  LDGSTS.E [R244+0x6b80], desc[UR28][R30.64], !P6 ;  /* 0x06b800001ef47fae */ /* 0x000fe8000f1a101c */
[----:B------:R-:W3:Y:S04]  /*e410*/  LDL.64 R30, [R1+0x190] ;  /* 0x00019000011e7983 */ /* 0x000ee80000100a00 */
[----:B------:R-:W-:Y:S04]  /*e420*/  LDGSTS.E [R244+0x7200], desc[UR28][R28.64], !P1 ;  /* 0x072000001cf47fae */ /* 0x000fe8000c9a101c */
        /* <DEDUP_REMOVED lines=8> */
[----:B------:R-:W3:Y:S04]  /*e4b0*/  LDL.64 R22, [R1+0x1e0] ;  /* 0x0001e00001167983 */ /* 0x000ee80000100a00 */
[----:B--2---:R-:W-:Y:S04]  /*e4c0*/  LDGSTS.E [R244+0x7a80], desc[UR28][R20.64], !P2 ;  /* 0x07a8000014f47fae */ /* 0x004fe8000d1a101c */
[----:B------:R-:W2:Y:S04]  /*e4d0*/  LDL.64 R20, [R1+0x348] ;  /* 0x0003480001147983 */ /* 0x000ea80000100a00 */
[----:B-----5:R-:W-:Y:S01]  /*e4e0*/  LDGSTS.E [R244+0x7b00], desc[UR28][R12.64], !P2 ;  /* 0x07b000000cf47fae */ /* 0x020fe2000d1a101c */
[----:B------:R-:W-:-:S02]  /*e4f0*/  VIADD R3, R73, 0xffffffd5 ;  /* 0xffffffd549037836 */ /* 0x000fc40000000000 */
[----:B------:R-:W5:Y:S01]  /*e500*/  LDC R73, c[0x0][0x3a0] ;  /* 0x0000e800ff497b82 */ /* 0x000f620000000800 */
[----:B------:R-:W-:Y:S04]  /*e510*/  LDGSTS.E [R244+0x7b80], desc[UR28][R106.64], !P2 ;  /* 0x07b800006af47fae */ /* 0x000fe8000d1a101c */
[----:B------:R-:W5:Y:S01]  /*e520*/  LDL.64 R12, [R1+0x368] ;  /* 0x00036800010c7983 */ /* 0x000f620000100a00 */
[----:B------:R-:W-:-:S03]  /*e530*/  ISETP.GE.U32.AND P6, PT, R3, 0x7fffffb6, PT ;  /* 0x7fffffb60300780c */ /* 0x000fc60003fc6070 */
[----:B----4-:R-:W-:Y:S04]  /*e540*/  LDGSTS.E [R245+0x4400], desc[UR28][R84.64], !P0 ;  /* 0x0440000054f57fae */ /* 0x010fe8000c1a101c */
[----:B------:R-:W4:Y:S04]  /*e550*/  LDL.64 R106, [R1+0xcc8] ;  /* 0x000cc800016a7983 */ /* 0x000f280000100a00 */
[----:B------:R-:W4:Y:S04]  /*e560*/  LDL.64 R84, [R1+0x5e8] ;  /* 0x0005e80001547983 */ /* 0x000f280000100a00 */
[----:B---3--:R-:W-:Y:S04]  /*e570*/  LDGSTS.E [R245+0x4480], desc[UR28][R80.64], !P0 ;  /* 0x0448000050f57fae */ /* 0x008fe8000c1a101c */
[----:B------:R-:W-:Y:S04]  /*e580*/  LDGSTS.E [R245+0x4500], desc[UR28][R32.64], !P0 ;  /* 0x0450000020f57fae */ /* 0x000fe8000c1a101c */
        /* <DEDUP_REMOVED lines=11> */
[----:B------:R-:W-:Y:S04]  /*e640*/  LDGSTS.E [R245+0x5480], desc[UR28][R22.64], !P6 ;  /* 0x0548000016f57fae */ /* 0x000fe8000f1a101c */
[----:B------:R-:W3:Y:S01]  /*e650*/  LDL.64 R24, [R1+0x198] ;  /* 0x0001980001187983 */ /* 0x000ee20000100a00 */
[----:B------:R-:W-:-:S02]  /*e660*/  IADD3 R3, PT, PT, R69, -0x2c, RZ ;  /* 0xffffffd445037810 */ /* 0x000fc40007ffe0ff */
[----:B------:R-:W1:Y:S01]  /*e670*/  LDC R69, c[0x0][0x3a0] ;  /* 0x0000e800ff457b82 */ /* 0x000e620000000800 */
[----:B------:R-:W3:Y:S04]  /*e680*/  LDL.64 R92, [R1+0xc48] ;  /* 0x000c4800015c7983 */ /* 0x000ee80000100a00 */
[----:B------:R-:W3:Y:S04]  /*e690*/  LDL.64 R22, [R1+0x188] ;  /* 0x0001880001167983 */ /* 0x000ee80000100a00 */
[----:B------:R-:W3:Y:S04]  /*e6a0*/  LDL.64 R90, [R1+0x150] ;  /* 0x00015000015a7983 */ /* 0x000ee80000100a00 */
[----:B--2---:R-:W-:Y:S04]  /*e6b0*/  LDGSTS.E [R245+0x5500], desc[UR28][R20.64], !P6 ;  /* 0x0550000014f57fae */ /* 0x004fe8000f1a101c */
[----:B------:R-:W2:Y:S04]  /*e6c0*/  LDL.64 R20, [R1+0xbc8] ;  /* 0x000bc80001147983 */ /* 0x000ea80000100a00 */
[----:B-----5:R-:W-:Y:S04]  /*e6d0*/  LDGSTS.E [R245+0x5580], desc[UR28][R12.64], !P6 ;  /* 0x055800000cf57fae */ /* 0x020fe8000f1a101c */
[----:B------:R-:W5:Y:S01]  /*e6e0*/  LDL.64 R12, [R1+0x170] ;  /* 0x00017000010c7983 */ /* 0x000f620000100a00 */
[----:B------:R-:W-:Y:S01]  /*e6f0*/  ISETP.GE.U32.AND P1, PT, R3, 0x7fffffb5, PT ;  /* 0x7fffffb50300780c */ /* 0x000fe20003f26070 */
[----:B------:R-:W-:-:S02]  /*e700*/  VIADD R3, R68, 0xffffffd1 ;  /* 0xffffffd144037836 */ /* 0x000fc40000000000 */
[----:B------:R-:W2:Y:S03]  /*e710*/  LDC R68, c[0x0][0x3a0] ;  /* 0x0000e800ff447b82 */ /* 0x000ea60000000800 */
[----:B------:R-:W-:Y:S01]  /*e720*/  ISETP.GE.U32.AND P2, PT, R3, 0x7fffffb2, PT ;  /* 0x7fffffb20300780c */ /* 0x000fe20003f46070 */
[----:B-1----:R-:W-:-:S04]  /*e730*/  VIADD R3, R72, 0xffffffd0 ;  /* 0xffffffd048037836 */ /* 0x002fc80000000000 */
[----:B------:R-:W1:Y:S01]  /*e740*/  LDC R72, c[0x0][0x3a0] ;  /* 0x0000e800ff487b82 */ /* 0x000e620000000800 */
[----:B------:R-:W-:Y:S01]  /*e750*/  ISETP.GE.U32.AND P0, PT, R3, 0x7fffffb1, PT ;  /* 0x7fffffb10300780c */ /* 0x000fe20003f06070 */
[----:B------:R-:W-:-:S05]  /*e760*/  VIADD R3, R70, 0xffffffcd ;  /* 0xffffffcd46037836 */ /* 0x000fca0000000000 */
[----:B------:R-:W-:Y:S01]  /*e770*/  ISETP.GE.U32.AND P4, PT, R3, 0x7fffffae, PT ;  /* 0x7fffffae0300780c */ /* 0x000fe20003f86070 */
[----:B----4-:R-:W-:Y:S01]  /*e780*/  LDGSTS.E [R245+0x5c00], desc[UR28][R84.64], !P2 ;  /* 0x05c0000054f57fae */ /* 0x010fe2000d1a101c */
[----:B------:R-:W-:Y:S01]  /*e790*/  IADD3 R3, PT, PT, R73, -0x37, RZ ;  /* 0xffffffc949037810 */ /* 0x000fe20007ffe0ff */
[----:B------:R-:W4:Y:S03]  /*e7a0*/  LDC R70, c[0x0][0x3a0] ;  /* 0x0000e800ff467b82 */ /* 0x000f260000000800 */
[----:B------:R-:W-:Y:S01]  /*e7b0*/  ISETP.GE.U32.AND P6, PT, R3, 0x7fffffaa, PT ;  /* 0x7fffffaa0300780c */ /* 0x000fe20003fc6070 */
[----:B---3--:R-:W-:Y:S04]  /*e7c0*/  LDGSTS.E [R245+0x5c80], desc[UR28][R80.64], !P2 ;  /* 0x05c8000050f57fae */ /* 0x008fe8000d1a101c */
[----:B------:R-:W-:Y:S04]  /*e7d0*/  LDGSTS.E [R245+0x5d00], desc[UR28][R32.64], !P2 ;  /* 0x05d0000020f57fae */ /* 0x000fe8000d1a101c */
[----:B------:R-:W3:Y:S04]  /*e7e0*/  LDL.64 R84, [R1+0x8e8] ;  /* 0x0008e80001547983 */ /* 0x000ee80000100a00 */
[----:B------:R-:W3:Y:S04]  /*e7f0*/  LDL.64 R80, [R1+0x160] ;  /* 0x0001600001507983 */ /* 0x000ee80000100a00 */
[----:B------:R-:W4:Y:S04]  /*e800*/  LDL.64 R32, [R1+0x138] ;  /* 0x0001380001207983 */ /* 0x000f280000100a00 */
[----:B------:R-:W-:Y:S04]  /*e810*/  LDGSTS.E [R245+0x5d80], desc[UR28][R30.64], !P2 ;  /* 0x05d800001ef57fae */ /* 0x000fe8000d1a101c */
[----:B------:R-:W4:Y:S04]  /*e820*/  LDL.64 R30, [R1+0xce0] ;  /* 0x000ce000011e7983 */ /* 0x000f280000100a00 */
[----:B------:R-:W-:Y:S04]  /*e830*/  LDGSTS.E [R245+0x6400], desc[UR28][R28.64], !P4 ;  /* 0x064000001cf57fae */ /* 0x000fe8000e1a101c */
[----:B------:R-:W-:Y:S04]  /*e840*/  LDGSTS.E [R245+0x6480], desc[UR28][R26.64], !P4 ;  /* 0x064800001af57fae */ /* 0x000fe8000e1a101c */
[----:B------:R-:W4:Y:S04]  /*e850*/  LDL.64 R28, [R1+0x480] ;  /* 0x00048000011c7983 */ /* 0x000f280000100a00 */
[----:B------:R-:W4:Y:S04]  /*e860*/  LDL.64 R26, [R1+0x128] ;  /* 0x00012800011a7983 */ /* 0x000f280000100a00 */
[----:B------:R-:W-:Y:S04]  /*e870*/  LDGSTS.E [R245+0x6500], desc[UR28][R24.64], !P4 ;  /* 0x0650000018f57fae */ /* 0x000fe8000e1a101c */
[----:B------:R-:W-:Y:S04]  /*e880*/  LDGSTS.E [R245+0x6580], desc[UR28][R22.64], !P4 ;  /* 0x0658000016f57fae */ /* 0x000fe8000e1a101c */
[----:B------:R-:W4:Y:S04]  /*e890*/  LDL.64 R24, [R1+0x120] ;  /* 0x0001200001187983 */ /* 0x000f280000100a00 */
[----:B------:R-:W4:Y:S04]  /*e8a0*/  LDL.64 R22, [R1+0x1e8] ;  /* 0x0001e80001167983 */ /* 0x000f280000100a00 */
[----:B--2---:R-:W-:Y:S04]  /*e8b0*/  LDGSTS.E [R245+0x6c00], desc[UR28][R20.64], !P6 ;  /* 0x06c0000014f57fae */ /* 0x004fe8000f1a101c */
[----:B------:R-:W-:Y:S04]  /*e8c0*/  LDGSTS.E [R245+0x6c80], desc[UR28][R186.64], !P6 ;  /* 0x06c80000baf57fae */ /* 0x000fe8000f1a101c */
[----:B------:R-:W-:Y:S04]  /*e8d0*/  LDGSTS.E [R245+0x6d00], desc[UR28][R138.64], !P6 ;  /* 0x06d000008af57fae */ /* 0x000fe8000f1a101c */
[----:B------:R-:W2:Y:S01]  /*e8e0*/  LDL.64 R20, [R1+0x520] ;  /* 0x0005200001147983 */ /* 0x000ea20000100a00 */
[----:B------:R-:W-:-:S03]  /*e8f0*/  VIADD R3, R68, 0xffffffc5 ;  /* 0xffffffc544037836 */ /* 0x000fc60000000000 */
[----:B------:R-:W2:Y:S04]  /*e900*/  LDL.64 R186, [R1+0xce8] ;  /* 0x000ce80001ba7983 */ /* 0x000ea80000100a00 */
[----:B-----5:R-:W-:Y:S04]  /*e910*/  LDGSTS.E [R245+0x6d80], desc[UR28][R12.64], !P6 ;  /* 0x06d800000cf57fae */ /* 0x020fe8000f1a101c */
[----:B------:R-:W5:Y:S04]  /*e920*/  LDL.64 R138, [R1+0xcf0] ;  /* 0x000cf000018a7983 */ /* 0x000f680000100a00 */
[----:B------:R-:W5:Y:S01]  /*e930*/  LDL.64 R12, [R1+0x100] ;  /* 0x00010000010c7983 */ /* 0x000f620000100a00 */
[----:B------:R-:W-:Y:S01]  /*e940*/  ISETP.GE.U32.AND P2, PT, R3, 0x7fffffa6, PT ;  /* 0x7fffffa60300780c */ /* 0x000fe20003f46070 */
[----:B------:R-:W-:-:S02]  /*e950*/  VIADD R3, R69, 0xffffffc1 ;  /* 0xffffffc145037836 */ /* 0x000fc40000000000 */
[----:B------:R-:W5:Y:S03]  /*e960*/  LDL.64 R68, [R1+0x5c0] ;  /* 0x0005c00001447983 */ /* 0x000f660000100a00 */
[----:B------:R-:W-:-:S07]  /*e970*/  ISETP.GE.U32.AND P4, PT, R3, 0x7fffffa2, PT ;  /* 0x7fffffa20300780c */ /* 0x000fce0003f86070 */
[----:B------:R-:W-:Y:S04]  /*e980*/  LDGSTS.E [R245+0x7400], desc[UR28][R92.64], !P2 ;  /* 0x074000005cf57fae */ /* 0x000fe8000d1a101c */
[----:B------:R-:W5:Y:S04]  /*e990*/  LDL.64 R92, [R1+0x268] ;  /* 0x00026800015c7983 */ /* 0x000f680000100a00 */
[----:B---3--:R-:W-:Y:S04]  /*e9a0*/  LDGSTS.E [R245+0x7480], desc[UR28][R80.64], !P2 ;  /* 0x0748000050f57fae */ /* 0x008fe8000d1a101c */
[----:B------:R-:W-:Y:S04]  /*e9b0*/  LDGSTS.E [R245+0x7500], desc[UR28][R122.64], !P2 ;  /* 0x075000007af57fae */ /* 0x000fe8000d1a101c */
[----:B------:R-:W-:Y:S04]  /*e9c0*/  LDGSTS.E [R245+0x7580], desc[UR28][R90.64], !P2 ;  /* 0x075800005af57fae */ /* 0x000fe8000d1a101c */
[----:B------:R-:W3:Y:S04]  /*e9d0*/  LDL.64 R80, [R1+0x2a8] ;  /* 0x0002a80001507983 */ /* 0x000ee80000100a00 */
[----:B------:R-:W-:Y:S04]  /*e9e0*/  LDGSTS.E [R245+0x7c00], desc[UR28][R106.64], !P4 ;  /* 0x07c000006af57fae */ /* 0x000fe8000e1a101c */
[----:B------:R-:W3:Y:S04]  /*e9f0*/  LDL.64 R90, [R1+0x590] ;  /* 0x00059000015a7983 */ /* 0x000ee80000100a00 */
[----:B------:R-:W-:Y:S04]  /*ea00*/  LDGSTS.E [R245+0x7c80], desc[UR28][R84.64], !P4 ;  /* 0x07c8000054f57fae */ /* 0x000fe8000e1a101c */
[----:B----4-:R-:W-:Y:S04]  /*ea10*/  LDGSTS.E [R245+0x7d00], desc[UR28][R32.64], !P4 ;  /* 0x07d0000020f57fae */ /* 0x010fe8000e1a101c */
[----:B------:R-:W-:Y:S04]  /*ea20*/  LDGSTS.E [R245+0x7d80], desc[UR28][R30.64], !P4 ;  /* 0x07d800001ef57fae */ /* 0x000fe8000e1a101c */
[----:B------:R-:W4:Y:S04]  /*ea30*/  LDL.64 R84, [R1+0x3a8] ;  /* 0x0003a80001547983 */ /* 0x000f280000100a00 */
[----:B------:R-:W4:Y:S04]  /*ea40*/  LDL.64 R32, [R1+0x3d0] ;  /* 0x0003d00001207983 */ /* 0x000f280000100a00 */
[----:B------:R-:W-:Y:S04]  /*ea50*/  LDGSTS.E [R246+0x4600], desc[UR28][R28.64], !P3 ;  /* 0x046000001cf67fae */ /* 0x000fe8000d9a101c */
[----:B------:R-:W4:Y:S04]  /*ea60*/  LDL.64 R30, [R1+0x3d8] ;  /* 0x0003d800011e7983 */ /* 0x000f280000100a00 */
[----:B------:R-:W-:Y:S04]  /*ea70*/  LDGSTS.E [R246+0x4680], desc[UR28][R26.64], !P3 ;  /* 0x046800001af67fae */ /* 0x000fe8000d9a101c */
[----:B------:R-:W4:Y:S04]  /*ea80*/  LDL.64 R28, [R1+0x5f0] ;  /* 0x0005f000011c7983 */ /* 0x000f280000100a00 */
[----:B------:R-:W-:Y:S04]  /*ea90*/  LDGSTS.E [R246+0x4700], desc[UR28][R24.64], !P3 ;  /* 0x0470000018f67fae */ /* 0x000fe8000d9a101c */
[----:B------:R-:W4:Y:S04]  /*eaa0*/  LDL.64 R26, [R1+0x510] ;  /* 0x00051000011a7983 */ /* 0x000f280000100a00 */
[----:B------:R-:W-:Y:S04]  /*eab0*/  LDGSTS.E [R246+0x4780], desc[UR28][R22.64], !P3 ;  /* 0x0478000016f67fae */ /* 0x000fe8000d9a101c */
[----:B------:R-:W4:Y:S01]  /*eac0*/  LDL.64 R24, [R1+0x518] ;  /* 0x0005180001187983 */ /* 0x000f220000100a00 */
[----:B-1----:R-:W-:-:S03]  /*ead0*/  VIADD R3, R72, 0xffffffcc ;  /* 0xffffffcc48037836 */ /* 0x002fc60000000000 */
[----:B------:R-:W4:Y:S04]  /*eae0*/  LDL.64 R72, [R1+0x570] ;  /* 0x0005700001487983 */ /* 0x000f280000100a00 */
[----:B------:R-:W4:Y:S04]  /*eaf0*/  LDL.64 R22, [R1+0x528] ;  /* 0x0005280001167983 */ /* 0x000f280000100a00 */
[----:B------:R-:W4:Y:S04]  /*eb00*/  LDL.64 R122, [R1+0xcf8] ;  /* 0x000cf800017a7983 */ /* 0x000f280000100a00 */
[----:B------:R-:W4:Y:S04]  /*eb10*/  LDL.64 R106, [R1+0xd00] ;  /* 0x000d0000016a7983 */ /* 0x000f280000100a00 */
[----:B--2---:R-:W-:Y:S04]  /*eb20*/  LDGSTS.E [R246+0x4e00], desc[UR28][R20.64], !P5 ;  /* 0x04e0000014f67fae */ /* 0x004fe8000e9a101c */
[----:B------:R-:W2:Y:S04]  /*eb30*/  LDL.64 R20, [R1+0xb68] ;  /* 0x000b680001147983 */ /* 0x000ea80000100a00 */
[----:B-----5:R-:W-:Y:S04]  /*eb40*/  LDGSTS.E [R246+0x4e80], desc[UR28][R12.64], !P5 ;  /* 0x04e800000cf67fae */ /* 0x020fe8000e9a101c */
[----:B------:R-:W5:Y:S01]  /*eb50*/  LDL.64 R12, [R1+0x560] ;  /* 0x00056000010c7983 */ /* 0x000f620000100a00 */
[----:B------:R-:W-:-:S02]  /*eb60*/  ISETP.GE.U32.AND P6, PT, R3, 0x7fffffad, PT ;  /* 0x7fffffad0300780c */ /* 0x000fc40003fc6070 */
[----:B------:R-:W-:-:S04]  /*eb70*/  IADD3 R3, PT, PT, R71, -0x38, RZ ;  /* 0xffffffc847037810 */ /* 0x000fc80007ffe0ff */
[----:B------:R-:W-:Y:S01]  /*eb80*/  ISETP.GE.U32.AND P2, PT, R3, 0x7fffffa9, PT ;  /* 0x7fffffa90300780c */ /* 0x000fe20003f46070 */
[----:B------:R-:W-:Y:S02]  /*eb90*/  VIADD R3, R70, 0xffffffc4 ;  /* 0xffffffc446037836 */ /* 0x000fe40000000000 */
[----:B------:R-:W5:Y:S04]  /*eba0*/  LDL.64 R70, [R1+0x568] ;  /* 0x0005680001467983 */ /* 0x000f680000100a00 */
[----:B------:R-:W-:Y:S04]  /*ebb0*/  LDGSTS.E [R246+0x4f00], desc[UR28][R92.64], !P5 ;  /* 0x04f000005cf67fae */ /* 0x000fe8000e9a101c */
[----:B------:R-:W5:Y:S04]  /*ebc0*/  LDL.64 R92, [R1+0xbe8] ;  /* 0x000be800015c7983 */ /* 0x000f680000100a00 */
[----:B---3--:R-:W-:Y:S04]  /*ebd0*/  LDGSTS.E [R246+0x4f80], desc[UR28][R80.64], !P5 ;  /* 0x04f8000050f67fae */ /* 0x008fe8000e9a101c */
[----:B------:R-:W-:Y:S04]  /*ebe0*/  LDGSTS.E [R246+0x5600], desc[UR28][R90.64], !P1 ;  /* 0x056000005af67fae */ /* 0x000fe8000c9a101c */
[----:B------:R-:W3:Y:S04]  /*ebf0*/  LDL.64 R80, [R1+0x5b8] ;  /* 0x0005b80001507983 */ /* 0x000ee80000100a00 */
[----:B------:R-:W3:Y:S04]  /*ec00*/  LDL.64 R90, [R1+0xd08] ;  /* 0x000d0800015a7983 */ /* 0x000ee80000100a00 */
[----:B----4-:R-:W-:Y:S04]  /*ec10*/  LDGSTS.E [R246+0x5680], desc[UR28][R84.64], !P1 ;  /* 0x0568000054f67fae */ /* 0x010fe8000c9a101c */
[----:B------:R-:W-:Y:S04]  /*ec20*/  LDGSTS.E [R246+0x5700], desc[UR28][R32.64], !P1 ;  /* 0x0570000020f67fae */ /* 0x000fe8000c9a101c */
[----:B------:R-:W4:Y:S04]  /*ec30*/  LDL.64 R84, [R1+0xd48] ;  /* 0x000d480001547983 */ /* 0x000f280000100a00 */
[----:B------:R-:W4:Y:S04]  /*ec40*/  LDL.LU.64 R32, [R1+0x1190] ;  /* 0x0011900001207983 */ /* 0x000f280000300a00 */
[----:B------:R-:W-:Y:S04]  /*ec50*/  LDGSTS.E [R246+0x5780], desc[UR28][R30.64], !P1 ;  /* 0x057800001ef67fae */ /* 0x000fe8000c9a101c */
[----:B------:R-:W-:Y:S04]  /*ec60*/  LDGSTS.E [R246+0x5e00], desc[UR28][R28.64], !P0 ;  /* 0x05e000001cf67fae */ /* 0x000fe8000c1a101c */
[----:B------:R-:W-:Y:S04]  /*ec70*/  LDGSTS.E [R246+0x5e80], desc[UR28][R26.64], !P0 ;  /* 0x05e800001af67fae */ /* 0x000fe8000c1a101c */
[----:B------:R-:W4:Y:S04]  /*ec80*/  LDL.LU.64 R30, [R1+0x1188] ;  /* 0x00118800011e7983 */ /* 0x000f280000300a00 */
[----:B------:R-:W4:Y:S04]  /*ec90*/  LDL.LU.64 R28, [R1+0x1180] ;  /* 0x00118000011c7983 */ /* 0x000f280000300a00 */
[----:B------:R-:W4:Y:S04]  /*eca0*/  LDL.LU.64 R26, [R1+0x1178] ;  /* 0x00117800011a7983 */ /* 0x000f280000300a00 */
[----:B------:R-:W-:Y:S04]  /*ecb0*/  LDGSTS.E [R246+0x5f00], desc[UR28][R24.64], !P0 ;  /* 0x05f0000018f67fae */ /* 0x000fe8000c1a101c */
[----:B------:R-:W-:Y:S04]  /*ecc0*/  LDGSTS.E [R246+0x5f80], desc[UR28][R22.64], !P0 ;  /* 0x05f8000016f67fae */ /* 0x000fe8000c1a101c */
[----:B------:R-:W4:Y:S04]  /*ecd0*/  LDL.LU.64 R24, [R1+0x1170] ;  /* 0x0011700001187983 */ /* 0x000f280000300a00 */
[----:B------:R-:W4:Y:S04]  /*ece0*/  LDL.LU.64 R22, [R1+0x1168] ;  /* 0x0011680001167983 */ /* 0x000f280000300a00 */
[----:B--2---:R-:W-:Y:S04]  /*ecf0*/  LDGSTS.E [R246+0x6600], desc[UR28][R20.64], !P6 ;  /* 0x0660000014f67fae */ /* 0x004fe8000f1a101c */
[----:B------:R-:W2:Y:S04]  /*ed00*/  LDL.LU.64 R20, [R1+0x1160] ;  /* 0x0011600001147983 */ /* 0x000ea80000300a00 */
[----:B-----5:R-:W-:Y:S01]  /*ed10*/  LDGSTS.E [R246+0x6680], desc[UR28][R12.64], !P6 ;  /* 0x066800000cf67fae */ /* 0x020fe2000f1a101c */
[----:B------:R-:W-:-:S03]  /*ed20*/  UIADD3 UR6, UPT, UPT, UR6, -0x40, URZ ;  /* 0xffffffc006067890 */ /* 0x000fc6000fffe0ff */
[----:B------:R-:W5:Y:S01]  /*ed30*/  LDL.LU.64 R12, [R1+0x1158] ;  /* 0x00115800010c7983 */ /* 0x000f620000300a00 */
[----:B------:R-:W-:Y:S01]  /*ed40*/  UISETP.GE.U32.AND UP0, UPT, UR6, 0x7fffffa1, UPT ;  /* 0x7fffffa10600788c */ /* 0x000fe2000bf06070 */
[----:B------:R-:W-:Y:S02]  /*ed50*/  ISETP.GE.U32.AND P4, PT, R3, 0x7fffffa5, PT ;  /* 0x7fffffa50300780c */ /* 0x000fe40003f86070 */
[----:B------:R-:W-:Y:S03]  /*ed60*/  LDGSTS.E [R246+0x6700], desc[UR28][R70.64], !P6 ;  /* 0x0670000046f67fae */ /* 0x000fe6000f1a101c */
[----:B------:R-:W-:Y:S01]  /*ed70*/  PLOP3.LUT P3, PT, PT, PT, UP0, 0x80, 0x8 ;  /* 0x000000000008781c */ /* 0x000fe20003f6f008 */
[----:B------:R-:W-:Y:S01]  /*ed80*/  LDGSTS.E [R246+0x6780], desc[UR28][R72.64], !P6 ;  /* 0x0678000048f67fae */ /* 0x000fe2000f1a101c */
[----:B------:R-:W-:Y:S02]  /*ed90*/  PLOP3.LUT P5, PT, PT, PT, UP0, 0x80, 0x8 ;  /* 0x000000000008781c */ /* 0x000fe40003faf008 */
[----:B------:R-:W-:-:S02]  /*eda0*/  PLOP3.LUT P1, PT, PT, PT, UP0, 0x80, 0x8 ;  /* 0x000000000008781c */ /* 0x000fc40003f2f008 */
[----:B------:R-:W-:Y:S01]  /*edb0*/  PLOP3.LUT P0, PT, PT, PT, UP0, 0x80, 0x8 ;  /* 0x000000000008781c */ /* 0x000fe20003f0f008 */
[----:B------:R-:W-:Y:S01]  /*edc0*/  LDGSTS.E [R246+0x6e00], desc[UR28][R92.64], !P2 ;  /* 0x06e000005cf67fae */ /* 0x000fe2000d1a101c */
[----:B------:R-:W-:Y:S01]  /*edd0*/  ISETP.NE.U32.AND P6, PT, R2, RZ, PT ;  /* 0x000000ff0200720c */ /* 0x000fe20003fc5070 */
[C---:B------:R-:W-:Y:S02]  /*ede0*/  IMAD.WIDE R44, R235.reuse, 0x4, R44 ;  /* 0x00000004eb2c7825 */ /* 0x040fe400078e022c */
[----:B------:R-:W2:Y:S02]  /*edf0*/  LDL.64 R2, [R1+0x1108] ;  /* 0x0011080001027983 */ /* 0x000ea40000100a00 */
[C---:B------:R-:W-:Y:S02]  /*ee00*/  IMAD.WIDE R60, R235.reuse, 0x4, R60 ;  /* 0x00000004eb3c7825 */ /* 0x040fe400078e023c */
[----:B------:R-:W2:Y:S04]  /*ee10*/  LDL.64 R92, [R1+0xd10] ;  /* 0x000d1000015c7983 */ /* 0x000ea80000100a00 */
[----:B---3--:R-:W-:Y:S04]  /*ee20*/  LDGSTS.E [R246+0x6e80], desc[UR28][R80.64], !P2 ;  /* 0x06e8000050f67fae */ /* 0x008fe8000d1a101c */
[----:B------:R-:W-:Y:S04]  /*ee30*/  LDGSTS.E [R246+0x6f00], desc[UR28][R68.64], !P2 ;  /* 0x06f0000044f67fae */ /* 0x000fe8000d1a101c */
        /* <DEDUP_REMOVED lines=9> */
[----:B------:R-:W0:Y:S04]  /*eed0*/  LDGDEPBAR ;  /* 0x00000000000079af */ /* 0x000e280000000000 */
[----:B------:R-:W-:Y:S04]  /*eee0*/  LDGSTS.E [R0+0xc000], desc[UR28][R90.64], P6 ;  /* 0x0c0000005a007fae */ /* 0x000fe8000b1a101c */
[----:B----4-:R-:W-:Y:S04]  /*eef0*/  LDGSTS.E [R0+0xc400], desc[UR28][R84.64], P6 ;  /* 0x0c40000054007fae */ /* 0x010fe8000b1a101c */
[----:B------:R-:W3:Y:S04]  /*ef00*/  LDL.64 R80, [R1+0xd50] ;  /* 0x000d500001507983 */ /* 0x000ee80000100a00 */
[----:B------:R-:W4:Y:S04]  /*ef10*/  LDL.64 R90, [R1+0xd18] ;  /* 0x000d1800015a7983 */ /* 0x000f280000100a00 */
[----:B------:R-:W2:Y:S04]  /*ef20*/  LDL.64 R84, [R1+0xd58] ;  /* 0x000d580001547983 */ /* 0x000ea80000100a00 */
[----:B-----5:R-:W-:Y:S04]  /*ef30*/  LDGSTS.E [R0+0xc800], desc[UR28][R12.64], P6 ;  /* 0x0c8000000c007fae */ /* 0x020fe8000b1a101c */
[----:B------:R-:W-:Y:S04]  /*ef40*/  LDGSTS.E [R0+0xcc00], desc[UR28][R28.64], P6 ;  /* 0x0cc000001c007fae */ /* 0x000fe8000b1a101c */
[----:B------:R-:W-:Y:S04]  /*ef50*/  LDGSTS.E [R0+0xd000], desc[UR28][R44.64], P6 ;  /* 0x0d0000002c007fae */ /* 0x000fe8000b1a101c */
[----:B------:R-:W-:Y:S04]  /*ef60*/  LDGSTS.E [R0+0xd400], desc[UR28][R60.64], P6 ;  /* 0x0d4000003c007fae */ /* 0x000fe8000b1a101c */
[----:B------:R-:W-:Y:S04]  /*ef70*/  LDGSTS.E [R0+0xd800], desc[UR28][R236.64], P6 ;  /* 0x0d800000ec007fae */ /* 0x000fe8000b1a101c */
[----:B------:R-:W-:Y:S01]  /*ef80*/  LDGSTS.E [R0+0xdc00], desc[UR28][R14.64], P6 ;  /* 0x0dc000000e007fae */ /* 0x000fe2000b1a101c */
[----:B------:R-:W-:-:S03]  /*ef90*/  IMAD.WIDE R156, R235, 0x4, R156 ;  /* 0x00000004eb9c7825 */ /* 0x000fc600078e029c */
[----:B------:R-:W-:Y:S04]  /*efa0*/  LDGSTS.E [R0+0xe000], desc[UR28][R108.64], P6 ;  /* 0x0e0000006c007fae */ /* 0x000fe8000b1a101c */
[----:B------:R-:W2:Y:S04]  /*efb0*/  LDL.LU.64 R236, [R1+0x1150] ;  /* 0x0011500001ec7983 */ /* 0x000ea80000300a00 */
[----:B------:R-:W5:Y:S04]  /*efc0*/  LDL.LU.64 R14, [R1+0x1148] ;  /* 0x00114800010e7983 */ /* 0x000f680000300a00 */
[----:B------:R-:W-:Y:S04]  /*efd0*/  LDGSTS.E [R0+0xe400], desc[UR28][R124.64], P6 ;  /* 0x0e4000007c007fae */ /* 0x000fe8000b1a101c */
[----:B------:R-:W-:Y:S04]  /*efe0*/  LDGSTS.E [R0+0xe800], desc[UR28][R140.64], P6 ;  /* 0x0e8000008c007fae */ /* 0x000fe8000b1a101c */
[----:B------:R-:W-:Y:S01]  /*eff0*/  LDGSTS.E [R0+0xec00], desc[UR28][R156.64], P6 ;  /* 0x0ec000009c007fae */ /* 0x000fe2000b1a101c */
[----:B------:R-:W-:-:S03]  /*f000*/  IMAD.WIDE R46, R235, 0x4, R46 ;  /* 0x00000004eb2e7825 */ /* 0x000fc600078e022e */
[----:B------:R-:W-:Y:S01]  /*f010*/  LDGSTS.E [R0+0xf000], desc[UR28][R172.64], P6 ;  /* 0x0f000000ac007fae */ /* 0x000fe2000b1a101c */
[----:B------:R-:W-:-:S03]  /*f020*/  IMAD.WIDE R62, R235, 0x4, R62 ;  /* 0x00000004eb3e7825 */ /* 0x000fc600078e023e */
[----:B------:R-:W-:Y:S04]  /*f030*/  LDGSTS.E [R0+0xf400], desc[UR28][R188.64], P6 ;  /* 0x0f400000bc007fae */ /* 0x000fe8000b1a101c */
[----:B------:R-:W-:Y:S04]  /*f040*/  LDGSTS.E [R0+0xf800], desc[UR28][R204.64], P6 ;  /* 0x0f800000cc007fae */ /* 0x000fe8000b1a101c */
[----:B------:R-:W-:Y:S04]  /*f050*/  LDGSTS.E [R0+0xfc00], desc[UR28][R220.64], P6 ;  /* 0x0fc00000dc007fae */ /* 0x000fe8000b1a101c */
[----:B--2---:R-:W-:Y:S04]  /*f060*/  LDGSTS.E [R236+0xc080], desc[UR28][R92.64], P6 ;  /* 0x0c0800005cec7fae */ /* 0x004fe8000b1a101c */
[----:B---3--:R-:W-:Y:S04]  /*f070*/  LDGSTS.E [R236+0xc480], desc[UR28][R80.64], P6 ;  /* 0x0c48000050ec7fae */ /* 0x008fe8000b1a101c */
[----:B-----5:R-:W-:Y:S04]  /*f080*/  LDGSTS.E [R236+0xc880], desc[UR28][R14.64], P6 ;  /* 0x0c8800000eec7fae */ /* 0x020fe8000b1a101c */
[----:B------:R-:W-:Y:S04]  /*f090*/  LDGSTS.E [R236+0xcc80], desc[UR28][R30.64], P6 ;  /* 0x0cc800001eec7fae */ /* 0x000fe8000b1a101c */
[----:B------:R-:W-:Y:S04]  /*f0a0*/  LDGSTS.E [R236+0xd080], desc[UR28][R46.64], P6 ;  /* 0x0d0800002eec7fae */ /* 0x000fe8000b1a101c */
[----:B------:R-:W-:Y:S04]  /*f0b0*/  LDGSTS.E [R236+0xd480], desc[UR28][R62.64], P6 ;  /* 0x0d4800003eec7fae */ /* 0x000fe8000b1a101c */
[----:B------:R-:W2:Y:S04]  /*f0c0*/  LDL.64 R92, [R1+0xd20] ;  /* 0x000d2000015c7983 */ /* 0x000ea80000100a00 */
[----:B------:R-:W3:Y:S04]  /*f0d0*/  LDL.64 R80, [R1+0xd60] ;  /* 0x000d600001507983 */ /* 0x000ee80000100a00 */
[----:B------:R-:W-:Y:S01]  /*f0e0*/  LDGSTS.E [R236+0xd880], desc[UR28][R16.64], P6 ;  /* 0x0d88000010ec7fae */ /* 0x000fe2000b1a101c */
[----:B------:R-:W-:-:S03]  /*f0f0*/  IMAD.WIDE R158, R235, 0x4, R158 ;  /* 0x00000004eb9e7825 */ /* 0x000fc600078e029e */
[----:B------:R-:W-:Y:S04]  /*f100*/  LDGSTS.E [R236+0xdc80], desc[UR28][R94.64], P6 ;  /* 0x0dc800005eec7fae */ /* 0x000fe8000b1a101c */
[----:B------:R-:W-:Y:S04]  /*f110*/  LDGSTS.E [R236+0xe080], desc[UR28][R110.64], P6 ;  /* 0x0e0800006eec7fae */ /* 0x000fe8000b1a101c */
        /* <DEDUP_REMOVED lines=10> */
[----:B----4-:R-:W-:Y:S04]  /*f1c0*/  LDGSTS.E [R244+0xc100], desc[UR28][R90.64], P6 ;  /* 0x0c1000005af47fae */ /* 0x010fe8000b1a101c */
[----:B------:R-:W-:Y:S04]  /*f1d0*/  LDGSTS.E [R244+0xc500], desc[UR28][R84.64], P6 ;  /* 0x0c50000054f47fae */ /* 0x000fe8000b1a101c */
[----:B------:R-:W4:Y:S04]  /*f1e0*/  LDL.64 R90, [R1+0xd28] ;  /* 0x000d2800015a7983 */ /* 0x000f280000100a00 */
[----:B-----5:R-:W-:Y:S04]  /*f1f0*/  LDGSTS.E [R244+0xc900], desc[UR28][R16.64], P6 ;  /* 0x0c90000010f47fae */ /* 0x020fe8000b1a101c */
[----:B------:R-:W-:Y:S04]  /*f200*/  LDGSTS.E [R244+0xcd00], desc[UR28][R32.64], P6 ;  /* 0x0cd0000020f47fae */ /* 0x000fe8000b1a101c */
[----:B------:R-:W-:Y:S04]  /*f210*/  LDGSTS.E [R244+0xd100], desc[UR28][R48.64], P6 ;  /* 0x0d10000030f47fae */ /* 0x000fe8000b1a101c */
[----:B------:R-:W-:Y:S04]  /*f220*/  LDGSTS.E [R244+0xd500], desc[UR28][R64.64], P6 ;  /* 0x0d50000040f47fae */ /* 0x000fe8000b1a101c */
[----:B------:R-:W-:Y:S01]  /*f230*/  LDGSTS.E [R244+0xd900], desc[UR28][R18.64], P6 ;  /* 0x0d90000012f47fae */ /* 0x000fe2000b1a101c */
[----:B------:R-:W-:-:S03]  /*f240*/  IMAD.WIDE R160, R235, 0x4, R160 ;  /* 0x00000004eba07825 */ /* 0x000fc600078e02a0 */
[----:B------:R-:W-:Y:S01]  /*f250*/  LDGSTS.E [R244+0xdd00], desc[UR28][R96.64], P6 ;  /* 0x0dd0000060f47fae */ /* 0x000fe2000b1a101c */
[----:B------:R-:W-:-:S03]  /*f260*/  IMAD.WIDE R192, R235, 0x4, R192 ;  /* 0x00000004ebc07825 */ /* 0x000fc600078e02c0 */
[----:B------:R-:W-:Y:S04]  /*f270*/  LDGSTS.E [R244+0xe100], desc[UR28][R112.64], P6 ;  /* 0x0e10000070f47fae */ /* 0x000fe8000b1a101c */
[----:B------:R-:W5:Y:S04]  /*f280*/  LDL.LU.64 R18, [R1+0x1138] ;  /* 0x0011380001127983 */ /* 0x000f680000300a00 */
[----:B------:R-:W-:Y:S04]  /*f290*/  LDGSTS.E [R244+0xe500], desc[UR28][R128.64], P6 ;  /* 0x0e50000080f47fae */ /* 0x000fe8000b1a101c */
[----:B------:R-:W-:Y:S01]  /*f2a0*/  LDGSTS.E [R244+0xe900], desc[UR28][R144.64], P6 ;  /* 0x0e90000090f47fae */ /* 0x000fe2000b1a101c */
[----:B------:R-:W-:-:S03]  /*f2b0*/  IMAD.WIDE R34, R235, 0x4, R34 ;  /* 0x00000004eb227825 */ /* 0x000fc600078e0222 */
        /* <DEDUP_REMOVED lines=9> */
[----:B------:R-:W2:Y:S04]  /*f350*/  LDL.64 R84, [R1+0xe68] ;  /* 0x000e680001547983 */ /* 0x000ea80000100a00 */
[----:B------:R-:W3:Y:S04]  /*f360*/  LDL.64 R80, [R1+0xd30] ;  /* 0x000d300001507983 */ /* 0x000ee80000100a00 */
        /* <DEDUP_REMOVED lines=18> */
[----:B------:R-:W-:Y:S04]  /*f490*/  LDGSTS.E [R237+0xfd80], desc[UR28][R226.64], P6 ;  /* 0x0fd80000e2ed7fae */ /* 0x000fe8000b1a101c */
[----:B----4-:R-:W-:Y:S04]  /*f4a0*/  LDGSTS.E [R245+0xc200], desc[UR28][R90.64], P6 ;  /* 0x0c2000005af57fae */ /* 0x010fe8000b1a101c */
[----:B------:R-:W4:Y:S04]  /*f4b0*/  LDL.64 R236, [R1+0x10f8] ;  /* 0x0010f80001ec7983 */ /* 0x000f280000100a00 */
[----:B-----5:R-:W-:Y:S04]  /*f4c0*/  LDGSTS.E [R245+0xc600], desc[UR28][R4.64], P6 ;  /* 0x0c60000004f57fae */ /* 0x020fe8000b1a101c */
[----:B------:R-:W-:Y:S04]  /*f4d0*/  LDGSTS.E [R245+0xca00], desc[UR28][R20.64], P6 ;  /* 0x0ca0000014f57fae */ /* 0x000fe8000b1a101c */
[----:B------:R-:W-:Y:S04]  /*f4e0*/  LDGSTS.E [R245+0xce00], desc[UR28][R36.64], P6 ;  /* 0x0ce0000024f57fae */ /* 0x000fe8000b1a101c */
[----:B------:R-:W-:Y:S04]  /*f4f0*/  LDGSTS.E [R245+0xd200], desc[UR28][R52.64], P6 ;  /* 0x0d20000034f57fae */ /* 0x000fe8000b1a101c */
[----:B--2---:R-:W-:Y:S04]  /*f500*/  LDGSTS.E [R245+0xd600], desc[UR28][R84.64], P6 ;  /* 0x0d60000054f57fae */ /* 0x004fe8000b1a101c */
[----:B------:R-:W-:Y:S01]  /*f510*/  LDGSTS.E [R245+0xda00], desc[UR28][R6.64], P6 ;  /* 0x0da0000006f57fae */ /* 0x000fe2000b1a101c */
[----:B------:R-:W-:-:S03]  /*f520*/  IMAD.WIDE R164, R235, 0x4, R164 ;  /* 0x00000004eba47825 */ /* 0x000fc600078e02a4 */
[----:B------:R-:W-:Y:S04]  /*f530*/  LDGSTS.E [R245+0xde00], desc[UR28][R100.64], P6 ;  /* 0x0de0000064f57fae */ /* 0x000fe8000b1a101c */
[----:B------:R-:W2:Y:S04]  /*f540*/  LDL.64 R84, [R1+0xd38] ;  /* 0x000d380001547983 */ /* 0x000ea80000100a00 */
        /* <DEDUP_REMOVED lines=11> */
[----:B---3--:R-:W-:Y:S04]  /*f600*/  LDGSTS.E [R238+0xc280], desc[UR28][R80.64], P6 ;  /* 0x0c28000050ee7fae */ /* 0x008fe8000b1a101c */
[----:B------:R-:W3:Y:S04]  /*f610*/  LDL.64 R244, [R1+0x10f0] ;  /* 0x0010f00001f47983 */ /* 0x000ee80000100a00 */
[----:B-----5:R-:W-:Y:S04]  /*f620*/  LDGSTS.E [R238+0xc680], desc[UR28][R6.64], P6 ;  /* 0x0c68000006ee7fae */ /* 0x020fe8000b1a101c */
[----:B------:R-:W-:Y:S04]  /*f630*/  LDGSTS.E [R238+0xca80], desc[UR28][R22.64], P6 ;  /* 0x0ca8000016ee7fae */ /* 0x000fe8000b1a101c */
[----:B------:R-:W-:Y:S04]  /*f640*/  LDGSTS.E [R238+0xce80], desc[UR28][R38.64], P6 ;  /* 0x0ce8000026ee7fae */ /* 0x000fe8000b1a101c */
[----:B------:R-:W-:Y:S04]  /*f650*/  LDGSTS.E [R238+0xd280], desc[UR28][R54.64], P6 ;  /* 0x0d28000036ee7fae */ /* 0x000fe8000b1a101c */
        /* <DEDUP_REMOVED lines=14> */
[----:B---3--:R1:W-:Y:S04]  /*f740*/  LDGSTS.E [R238+0xfe80], desc[UR28][R244.64], P6 ;  /* 0x0fe80000f4ee7fae */ /* 0x0083e8000b1a101c */
[----:B--2---:R-:W-:Y:S04]  /*f750*/  LDGSTS.E [R246+0xc300], desc[UR28][R84.64], P6 ;  /* 0x0c30000054f67fae */ /* 0x004fe8000b1a101c */
        /* <DEDUP_REMOVED lines=12> */
[----:B------:R1:W-:Y:S04]  /*f820*/  STL [R1+0x2f0], RZ ;  /* 0x0002f0ff01007387 */ /* 0x0003e80000100800 */
        /* <DEDUP_REMOVED lines=63> */
[----:B------:R1:W-:Y:S04]  /*fc20*/  STL [R1], RZ ;  /* 0x000000ff01007387 */ /* 0x0003e80000100800 */
        /* <DEDUP_REMOVED lines=222> */
[----:B------:R-:W-:Y:S04]  /*10a10*/  LDGSTS.E [R246+0xe300], desc[UR28][R120.64], P6 ;  /* 0x0e30000078f67fae */ /* 0x000fe8000b1a101c */
[----:B------:R1:W-:Y:S04]  /*10a20*/  STL [R1+0x88c], RZ ;  /* 0x00088cff01007387 */ /* 0x0003e80000100800 */
[----:B------:R-:W-:Y:S04]  /*10a30*/  LDGSTS.E [R246+0xe700], desc[UR28][R136.64], P6 ;  /* 0x0e70000088f67fae */ /* 0x000fe8000b1a101c */
[----:B------:R1:W-:Y:S04]  /*10a40*/  STL [R1+0x870], RZ ;  /* 0x000870ff01007387 */ /* 0x0003e80000100800 */
[----:B------:R-:W-:Y:S04]  /*10a50*/  LDGSTS.E [R246+0xeb00], desc[UR28][R152.64], P6 ;  /* 0x0eb0000098f67fae */ /* 0x000fe8000b1a101c */
[----:B------:R1:W-:Y:S01]  /*10a60*/  STL [R1+0x874], RZ ;  /* 0x000874ff01007387 */ /* 0x0003e20000100800 */
[----:B------:R-:W-:-:S03]  /*10a70*/  IMAD.WIDE R42, R235, 0x4, R42 ;  /* 0x00000004eb2a7825 */ /* 0x000fc600078e022a */
[----:B------:R-:W-:Y:S04]  /*10a80*/  LDGSTS.E [R246+0xef00], desc[UR28][R168.64], P6 ;  /* 0x0ef00000a8f67fae */ /* 0x000fe8000b1a101c */
[----:B------:R1:W-:Y:S01]  /*10a90*/  STL [R1+0x878], RZ ;  /* 0x000878ff01007387 */ /* 0x0003e20000100800 */
[----:B------:R-:W-:-:S03]  /*10aa0*/  IMAD.WIDE R58, R235, 0x4, R58 ;  /* 0x00000004eb3a7825 */ /* 0x000fc600078e023a */
[----:B------:R-:W-:Y:S04]  /*10ab0*/  LDGSTS.E [R246+0xf300], desc[UR28][R184.64], P6 ;  /* 0x0f300000b8f67fae */ /* 0x000fe8000b1a101c */
[----:B------:R1:W-:Y:S04]  /*10ac0*/  STL [R1+0x87c], RZ ;  /* 0x00087cff01007387 */ /* 0x0003e80000100800 */
[----:B------:R-:W-:Y:S04]  /*10ad0*/  LDGSTS.E [R246+0xf700], desc[UR28][R200.64], P6 ;  /* 0x0f700000c8f67fae */ /* 0x000fe8000b1a101c */
[----:B------:R1:W-:Y:S04]  /*10ae0*/  STL [R1+0x860], RZ ;  /* 0x000860ff01007387 */ /* 0x0003e80000100800 */
[----:B------:R-:W-:Y:S04]  /*10af0*/  LDGSTS.E [R246+0xfb00], desc[UR28][R216.64], P6 ;  /* 0x0fb00000d8f67fae */ /* 0x000fe8000b1a101c */
[----:B------:R1:W-:Y:S04]  /*10b00*/  STL [R1+0x864], RZ ;  /* 0x000864ff01007387 */ /* 0x0003e80000100800 */
[----:B----4-:R4:W-:Y:S04]  /*10b10*/  LDGSTS.E [R246+0xff00], desc[UR28][R236.64], P6 ;  /* 0x0ff00000ecf67fae */ /* 0x0109e8000b1a101c */
[----:B------:R1:W-:Y:S04]  /*10b20*/  STL [R1+0x868], RZ ;  /* 0x000868ff01007387 */ /* 0x0003e80000100800 */
[----:B--2---:R-:W-:Y:S04]  /*10b30*/  LDGSTS.E [R234+0xc380], desc[UR28][R80.64], P6 ;  /* 0x0c38000050ea7fae */ /* 0x004fe8000b1a101c */
[----:B------:R2:W-:Y:S01]  /*10b40*/  STL [R1+0x86c], RZ ;  /* 0x00086cff01007387 */ /* 0x0005e20000100800 */
[----:B-1----:R-:W-:-:S03]  /*10b50*/  IMAD.MOV.U32 R238, RZ, RZ, R86 ;  /* 0x000000ffffee7224 */ /* 0x002fc600078e0056 */
[----:B-----5:R-:W-:Y:S01]  /*10b60*/  LDGSTS.E [R234+0xc780], desc[UR28][R10.64], P6 ;  /* 0x0c7800000aea7fae */ /* 0x020fe2000b1a101c */
[----:B------:R-:W-:-:S03]  /*10b70*/  IMAD.MOV.U32 R239, RZ, RZ, R87 ;  /* 0x000000ffffef7224 */ /* 0x000fc600078e0057 */
[----:B------:R2:W-:Y:S01]  /*10b80*/  STL [R1+0x850], RZ ;  /* 0x000850ff01007387 */ /* 0x0005e20000100800 */
[----:B------:R-:W-:-:S03]  /*10b90*/  IMAD.WIDE R154, R235, 0x4, R154 ;  /* 0x00000004eb9a7825 */ /* 0x000fc600078e029a */
[----:B------:R-:W-:Y:S04]  /*10ba0*/  LDGSTS.E [R234+0xcb80], desc[UR28][R26.64], P6 ;  /* 0x0cb800001aea7fae */ /* 0x000fe8000b1a101c */
[----:B------:R2:W-:Y:S01]  /*10bb0*/  STL [R1+0x854], RZ ;  /* 0x000854ff01007387 */ /* 0x0005e20000100800 */
[----:B------:R-:W-:-:S03]  /*10bc0*/  IMAD.WIDE R170, R235, 0x4, R170 ;  /* 0x00000004ebaa7825 */ /* 0x000fc600078e02aa */
[----:B------:R-:W-:Y:S04]  /*10bd0*/  LDGSTS.E [R234+0xcf80], desc[UR28][R42.64], P6 ;  /* 0x0cf800002aea7fae */ /* 0x000fe8000b1a101c */
[----:B------:R2:W-:Y:S01]  /*10be0*/  STL [R1+0x858], RZ ;  /* 0x000858ff01007387 */ /* 0x0005e20000100800 */
[----:B----4-:R-:W-:-:S03]  /*10bf0*/  MOV R246, R82 ;  /* 0x0000005200f67202 */ /* 0x010fc60000000f00 */
[----:B------:R-:W-:Y:S01]  /*10c00*/  LDGSTS.E [R234+0xd380], desc[UR28][R58.64], P6 ;  /* 0x0d3800003aea7fae */ /* 0x000fe2000b1a101c */
[----:B------:R-:W-:-:S03]  /*10c10*/  IMAD.MOV.U32 R247, RZ, RZ, R83 ;  /* 0x000000fffff77224 */ /* 0x000fc600078e0053 */
[----:B------:R2:W-:Y:S04]  /*10c20*/  STL [R1+0x85c], RZ ;  /* 0x00085cff01007387 */ /* 0x0005e80000100800 */
[----:B---3--:R-:W-:Y:S04]  /*10c30*/  LDGSTS.E [R234+0xd780], desc[UR28][R78.64], P6 ;  /* 0x0d7800004eea7fae */ /* 0x008fe8000b1a101c */
[----:B------:R2:W-:Y:S04]  /*10c40*/  STL [R1+0x840], RZ ;  /* 0x000840ff01007387 */ /* 0x0005e80000100800 */
[----:B------:R-:W-:Y:S04]  /*10c50*/  LDGSTS.E [R234+0xdb80], desc[UR28][R76.64], P6 ;  /* 0x0db800004cea7fae */ /* 0x000fe8000b1a101c */
        /* <DEDUP_REMOVED lines=13> */
[----:B------:R1:W-:Y:S04]  /*10d30*/  LDGSTS.E [R234+0xf780], desc[UR28][R248.64], P6 ;  /* 0x0f780000f8ea7fae */ /* 0x0003e8000b1a101c */
[----:B------:R2:W-:Y:S04]  /*10d40*/  STL [R1+0x4e0], RZ ;  /* 0x0004e0ff01007387 */ /* 0x0005e80000100800 */
[----:B------:R3:W-:Y:S04]  /*10d50*/  LDGSTS.E [R234+0xfb80], desc[UR28][R250.64], P6 ;  /* 0x0fb80000faea7fae */ /* 0x0007e8000b1a101c */
[----:B------:R2:W-:Y:S04]  /*10d60*/  STL [R1+0x4e4], RZ ;  /* 0x0004e4ff01007387 */ /* 0x0005e80000100800 */
[----:B------:R4:W-:Y:S04]  /*10d70*/  LDGSTS.E [R234+0xff80], desc[UR28][R2.64], P6 ;  /* 0x0ff8000002ea7fae */ /* 0x0009e8000b1a101c */
[----:B------:R2:W-:Y:S04]  /*10d80*/  STL [R1+0x4e8], RZ ;  /* 0x0004e8ff01007387 */ /* 0x0005e80000100800 */
[----:B------:R2:W-:Y:S04]  /*10d90*/  STL [R1+0x4ec], RZ ;  /* 0x0004ecff01007387 */ /* 0x0005e80000100800 */
[----:B------:R-:W0:Y:S01]  /*10da0*/  LDGDEPBAR ;  /* 0x00000000000079af */ /* 0x000e220000000000 */
[----:B------:R-:W-:-:S02]  /*10db0*/  CS2R R184, SRZ ;  /* 0x0000000000b87805 */ /* 0x000fc4000001ff00 */
[----:B------:R-:W-:Y:S02]  /*10dc0*/  CS2R R186, SRZ ;  /* 0x0000000000ba7805 */ /* 0x000fe4000001ff00 */
[----:B------:R-:W-:Y:S02]  /*10dd0*/  CS2R R180, SRZ ;  /* 0x0000000000b47805 */ /* 0x000fe4000001ff00 */
[----:B------:R-:W-:Y:S02]  /*10de0*/  CS2R R182, SRZ ;  /* 0x0000000000b67805 */ /* 0x000fe4000001ff00 */
[----:B------:R-:W-:Y:S02]  /*10df0*/  CS2R R176, SRZ ;  /* 0x0000000000b07805 */ /* 0x000fe4000001ff00 */
[----:B------:R-:W-:Y:S02]  /*10e00*/  CS2R R178, SRZ ;  /* 0x0000000000b27805 */ /* 0x000fe4000001ff00 */
        /* <DEDUP_REMOVED lines=26> */
[----:B-1----:R-:W-:Y:S02]  /*10fb0*/  CS2R R248, SRZ ;  /* 0x0000000000f87805 */ /* 0x002fe4000001ff00 */
[----:B---3--:R-:W-:Y:S02]  /*10fc0*/  CS2R R250, SRZ ;  /* 0x0000000000fa7805 */ /* 0x008fe4000001ff00 */
        /* <DEDUP_REMOVED lines=35> */
[----:B------:R-:W-:Y:S01]  /*11200*/  CS2R R226, SRZ ;  /* 0x0000000000e27805 */ /* 0x000fe2000001ff00 */
[----:B------:R-:W-:Y:S01]  /*11210*/  IMAD.MOV.U32 R228, RZ, RZ, RZ ;  /* 0x000000ffffe47224 */ /* 0x000fe200078e00ff */
[----:B------:R-:W-:Y:S01]  /*11220*/  UISETP.GE.AND UP0, UPT, UR8, 0x20, UPT ;  /* 0x000000200800788c */ /* 0x000fe2000bf06270 */
[----:B------:R2:W-:Y:S01]  /*11230*/  STL [R1+0x490], RZ ;  /* 0x000490ff01007387 */ /* 0x0005e20000100800 */
[----:B------:R-:W-:Y:S01]  /*11240*/  IMAD.MOV.U32 R229, RZ, RZ, RZ ;  /* 0x000000ffffe57224 */ /* 0x000fe200078e00ff */
[----:B------:R-:W-:Y:S02]  /*11250*/  CS2R R230, SRZ ;  /* 0x0000000000e67805 */ /* 0x000fe4000001ff00 */
[----:B------:R-:W-:Y:S01]  /*11260*/  CS2R R232, SRZ ;  /* 0x0000000000e87805 */ /* 0x000fe2000001ff00 */
[----:B------:R2:W-:Y:S01]  /*11270*/  STL [R1+0x494], RZ ;  /* 0x000494ff01007387 */ /* 0x0005e20000100800 */
[----:B----4-:R-:W-:-:S02]  /*11280*/  CS2R R234, SRZ ;  /* 0x0000000000ea7805 */ /* 0x010fc4000001ff00 */
[----:B------:R-:W-:Y:S02]  /*11290*/  CS2R R240, SRZ ;  /* 0x0000000000f07805 */ /* 0x000fe4000001ff00 */
[----:B------:R-:W-:Y:S01]  /*112a0*/  CS2R R242, SRZ ;  /* 0x0000000000f27805 */ /* 0x000fe2000001ff00 */
        /* <DEDUP_REMOVED lines=45> */
[----:B------:R2:W-:Y:S01]  /*11580*/  STL [R1+0x14c], RZ ;  /* 0x00014cff01007387 */ /* 0x0005e20000100800 */
[----:B------:R-:W-:Y:S05]  /*11590*/  BRA.U !UP0, `(.L_x_0) ;  /* 0x000001ad08647547 */ /* 0x000fea000b800000 */
[----:B------:R-:W3:Y:S04]  /*115a0*/  LDL.LU.64 R234, [R1+0x908] ;  /* 0x0009080001ea7983 */ /* 0x000ee80000300a00 */
[----:B------:R-:W4:Y:S04]  /*115b0*/  LDL.LU.64 R240, [R1+0x910] ;  /* 0x0009100001f07983 */ /* 0x000f280000300a00 */
[----:B------:R-:W5:Y:S04]  /*115c0*/  LDL.LU.64 R224, [R1+0x918] ;  /* 0x0009180001e07983 */ /* 0x000f680000300a00 */
[----:B--2---:R-:W2:Y:S04]  /*115d0*/  LDL.LU.64 R242, [R1+0x920] ;  /* 0x0009200001f27983 */ /* 0x004ea80000300a00 */
[----:B------:R-:W2:Y:S04]  /*115e0*/  LDL.LU.64 R86, [R1+0x440] ;  /* 0x0004400001567983 */ /* 0x000ea80000300a00 */
[----:B------:R-:W2:Y:S04]  /*115f0*/  LDL.LU.64 R226, [R1+0xb0] ;  /* 0x0000b00001e27983 */ /* 0x000ea80000300a00 */
[----:B------:R-:W2:Y:S04]  /*11600*/  LDL.LU.64 R228, [R1+0xb8] ;  /* 0x0000b80001e47983 */ /* 0x000ea80000300a00 */
[----:B------:R-:W2:Y:S04]  /*11610*/  LDL.LU.64 R88, [R1+0x108] ;  /* 0x0001080001587983 */ /* 0x000ea80000300a00 */
[----:B------:R-:W2:Y:S04]  /*11620*/  LDL.LU.64 R90, [R1+0x448] ;  /* 0x00044800015a7983 */ /* 0x000ea80000300a00 */
[----:B------:R-:W2:Y:S04]  /*11630*/  LDL.LU.64 R230, [R1+0x130] ;  /* 0x0001300001e67983 */ /* 0x000ea80000300a00 */
[----:B------:R-:W2:Y:S04]  /*11640*/  LDL.LU.64 R232, [R1+0x168] ;  /* 0x0001680001e87983 */ /* 0x000ea80000300a00 */
[----:B---3--:R1:W-:Y:S01]  /*11650*/  STL [R1+0x908], R234 ;  /* 0x000908ea01007387 */ /* 0x0083e20000100800 */
[----:B------:R-:W-:-:S03]  /*11660*/  MOV R0, R235 ;  /* 0x000000eb00007202 */ /* 0x000fc60000000f00 */
[----:B-1----:R-:W3:Y:S04]  /*11670*/  LDL.LU.64 R234, [R1+0x190] ;  /* 0x0001900001ea7983 */ /* 0x002ee80000300a00 */
[----:B------:R1:W-:Y:S04]  /*11680*/  STL [R1+0x904], R0 ;  /* 0x0009040001007387 */ /* 0x0003e80000100800 */
[----:B----4-:R4:W-:Y:S01]  /*11690*/  STL [R1+0x910], R240 ;  /* 0x000910f001007387 */ /* 0x0109e20000100800 */
[----:B-1----:R-:W-:-:S03]  /*116a0*/  IMAD.MOV.U32 R0, RZ, RZ, R241 ;  /* 0x000000ffff007224 */ /* 0x002fc600078e00f1 */
[----:B----4-:R-:W4:Y:S04]  /*116b0*/  LDL.LU.64 R240, [R1+0x480] ;  /* 0x0004800001f07983 */ /* 0x010f280000300a00 */
[----:B------:R1:W-:Y:S04]  /*116c0*/  STL [R1+0x90c], R0 ;  /* 0x00090c0001007387 */ /* 0x0003e80000100800 */
[----:B-----5:R5:W-:Y:S01]  /*116d0*/  STL [R1+0x918], R224 ;  /* 0x000918e001007387 */ /* 0x020be20000100800 */
[----:B-1----:R-:W-:-:S03]  /*116e0*/  IMAD.MOV.U32 R0, RZ, RZ, R225 ;  /* 0x000000ffff007224 */ /* 0x002fc600078e00e1 */
[----:B-----5:R-:W5:Y:S04]  /*116f0*/  LDL.LU.64 R224, [R1+0x128] ;  /* 0x0001280001e07983 */ /* 0x020f680000300a00 */
[----:B------:R1:W-:Y:S04]  /*11700*/  STL [R1+0x914], R0 ;  /* 0x0009140001007387 */ /* 0x0003e80000100800 */
[----:B--2---:R2:W-:Y:S01]  /*11710*/  STL [R1+0x920], R242 ;  /* 0x000920f201007387 */ /* 0x0045e20000100800 */
[----:B-1----:R-:W-:-:S03]  /*11720*/  IMAD.MOV.U32 R0, RZ, RZ, R243 ;  /* 0x000000ffff007224 */ /* 0x002fc600078e00f3 */
[----:B--2---:R-:W2:Y:S04]  /*11730*/  LDL.LU.64 R242, [R1+0x120] ;  /* 0x0001200001f27983 */ /* 0x004ea80000300a00 */
[----:B------:R1:W-:Y:S04]  /*11740*/  STL [R1+0x91c], R0 ;  /* 0x00091c0001007387 */ /* 0x0003e80000100800 */
[----:B------:R1:W-:Y:S02]  /*11750*/  STL [R1+0x928], R86 ;  /* 0x0009285601007387 */ /* 0x0003e40000100800 */
[----:B-1----:R-:W-:-:S02]  /*11760*/  MOV R0, R87 ;  /* 0x0000005700007202 */ /* 0x002fc40000000f00 */
[----:B------:R-:W2:Y:S04]  /*11770*/  LDL.LU.64 R86, [R1+0x1e8] ;  /* 0x0001e80001567983 */ /* 0x000ea80000300a00 */
[----:B------:R1:W-:Y:S04]  /*11780*/  STL [R1+0x924], R0 ;  /* 0x0009240001007387 */ /* 0x0003e80000100800 */
[----:B------:R1:W-:Y:S02]  /*11790*/  STL [R1+0x930], R226 ;  /* 0x000930e201007387 */ /* 0x0003e40000100800 */
[----:B-1----:R-:W-:-:S02]  /*117a0*/  IMAD.MOV.U32 R0, RZ, RZ, R227 ;  /* 0x000000ffff007224 */ /* 0x002fc400078e00e3 */
        /* <DEDUP_REMOVED lines=22> */
[----:B---3--:R3:W-:Y:S01]  /*11910*/  STL [R1+0x960], R234 ;  /* 0x000960ea01007387 */ /* 0x0087e20000100800 */
[----:B-1----:R-:W-:-:S03]  /*11920*/  IMAD.MOV.U32 R0, RZ, RZ, R235 ;  /* 0x000000ffff007224 */ /* 0x002fc600078e00eb */
[----:B---3--:R-:W3:Y:S04]  /*11930*/  LDL.LU.64 R234, [R1+0x240] ;  /* 0x0002400001ea7983 */ /* 0x008ee80000300a00 */
[----:B------:R1:W-:Y:S04]  /*11940*/  STL [R1+0x95c], R0 ;  /* 0x00095c0001007387 */ /* 0x0003e80000100800 */
[----:B----4-:R4:W-:Y:S01]  /*11950*/  STL [R1+0x968], R240 ;  /* 0x000968f001007387 */ /* 0x0109e20000100800 */
[----:B-1----:R-:W-:-:S03]  /*11960*/  MOV R0, R241 ;  /* 0x000000f100007202 */ /* 0x002fc60000000f00 */
        /* <DEDUP_REMOVED lines=43> */
[----:B-1----:R-:W-:-:S03]  /*11c20*/  IMAD.MOV.U32 R0, RZ, RZ, R241 ;  /* 0x000000ffff007224 */ /* 0x002fc600078e00f1 */
[----:B----4-:R-:W4:Y:S04]  /*11c30*/  LDL.LU.64 R240, [R1+0x2e8] ;  /* 0x0002e80001f07983 */ /* 0x010f280000300a00 */
[----:B------:R1:W-:Y:S04]  /*11c40*/  STL [R1+0x9bc], R0 ;  /* 0x0009bc0001007387 */ /* 0x0003e80000100800 */
[----:B-----5:R5:W-:Y:S01]  /*11c50*/  STL [R1+0x9c8], R224 ;  /* 0x0009c8e001007387 */ /* 0x020be20000100800 */
[----:B-1----:R-:W-:-:S03]  /*11c60*/  MOV R0, R225 ;  /* 0x000000e100007202 */ /* 0x002fc60000000f00 */
        /* <DEDUP_REMOVED lines=47> */
[----:B-1----:R-:W-:-:S03]  /*11f60*/  MOV R0, R243 ;  /* 0x000000f300007202 */ /* 0x002fc60000000f00 */
        /* <DEDUP_REMOVED lines=31> */
[----:B-1----:R-:W-:-:S03]  /*12160*/  MOV R0, R235 ;  /* 0x000000eb00007202 */ /* 0x002fc60000000f00 */
        /* <DEDUP_REMOVED lines=118> */
[----:B------:R-:W-:Y:S04]  /*128d0*/  STL [R1+0xb58], R90 ;  /* 0x000b585a01007387 */ /* 0x000fe80000100800 */
[----:B------:R-:W2:Y:S01]  /*128e0*/  LDL.LU.64 R84, [R1+0x598] ;  /* 0x0005980001547983 */ /* 0x000ea20000300a00 */
[----:B-1----:R-:W-:-:S05]  /*128f0*/  IMAD.MOV.U32 R0, RZ, RZ, R91 ;  /* 0x000000ffff007224 */ /* 0x002fca00078e005b */
[----:B------:R1:W-:Y:S04]  /*12900*/  STL [R1+0xb54], R0 ;  /* 0x000b540001007387 */ /* 0x0003e80000100800 */
[----:B------:R1:W-:Y:S02]  /*12910*/  STL [R1+0xb60], R230 ;  /* 0x000b60e601007387 */ /* 0x0003e40000100800 */
[----:B-1----:R-:W-:Y:S02]  /*12920*/  IMAD.MOV.U32 R0, RZ, RZ, R231 ;  /* 0x000000ffff007224 */ /* 0x002fe400078e00e7 */
        /* <DEDUP_REMOVED lines=14> */
[----:B-----5:R-:W-:Y:S04]  /*12a10*/  STL [R1+0xb80], R224 ;  /* 0x000b80e001007387 */ /* 0x020fe80000100800 */
[----:B------:R-:W5:Y:S01]  /*12a20*/  LDL.LU.64 R90, [R1+0x178] ;  /* 0x00017800015a7983 */ /* 0x000f620000300a00 */
[----:B-1----:R-:W-:-:S05]  /*12a30*/  IMAD.MOV.U32 R0, RZ, RZ, R225 ;  /* 0x000000ffff007224 */ /* 0x002fca00078e00e1 */
[----:B------:R2:W-:Y:S02]  /*12a40*/  STL [R1+0xb7c], R0 ;  /* 0x000b7c0001007387 */ /* 0x0005e40000100800 */
[----:B--2---:R-:W-:Y:S02]  /*12a50*/  MOV R0, R243 ;  /* 0x000000f300007202 */ /* 0x004fe40000000f00 */
[----:B------:R1:W-:Y:S04]  /*12a60*/  STL [R1+0xb88], R242 ;  /* 0x000b88f201007387 */ /* 0x0003e80000100800 */
[----:B-1----:R-:W2:Y:S04]  /*12a70*/  LDL.LU.64 R242, [R1+0x170] ;  /* 0x0001700001f27983 */ /* 0x002ea80000300a00 */
[----:B------:R1:W-:Y:S04]  /*12a80*/  STL [R1+0xb84], R0 ;  /* 0x000b840001007387 */ /* 0x0003e80000100800 */
[----:B------:R1:W-:Y:S04]  /*12a90*/  STL [R1+0xb90], R86 ;  /* 0x000b905601007387 */ /* 0x0003e80000100800 */
[----:B------:R-:W2:Y:S01]  /*12aa0*/  LDL.LU.64 R224, [R1+0xbe8] ;  /* 0x000be80001e07983 */ /* 0x000ea20000300a00 */
[----:B-1----:R-:W-:-:S03]  /*12ab0*/  IMAD.MOV.U32 R0, RZ, RZ, R87 ;  /* 0x000000ffff007224 */ /* 0x002fc600078e0057 */
[----:B------:R-:W-:Y:S04]  /*12ac0*/  STL [R1+0xb98], R226 ;  /* 0x000b98e201007387 */ /* 0x000fe80000100800 */
        /* <DEDUP_REMOVED lines=10> */
[----:B-1----:R-:W-:-:S03]  /*12b70*/  MOV R0, R89 ;  /* 0x0000005900007202 */ /* 0x002fc60000000f00 */
[----:B------:R-:W-:Y:S04]  /*12b80*/  STL [R1+0xbb0], R84 ;  /* 0x000bb05401007387 */ /* 0x000fe80000100800 */
[----:B------:R1:W-:Y:S04]  /*12b90*/  STL [R1+0xba4], R0 ;  /* 0x000ba40001007387 */ /* 0x0003e80000100800 */
[----:B------:R-:W2:Y:S01]  /*12ba0*/  LDL.LU.64 R88, [R1+0xc08] ;  /* 0x000c080001587983 */ /* 0x000ea20000300a00 */
[----:B-1----:R-:W-:-:S03]  /*12bb0*/  IMAD.MOV.U32 R0, RZ, RZ, R85 ;  /* 0x000000ffff007224 */ /* 0x002fc600078e0055 */
[----:B------:R-:W-:Y:S04]  /*12bc0*/  STL [R1+0xbb8], R230 ;  /* 0x000bb8e601007387 */ /* 0x000fe80000100800 */
[----:B------:R1:W-:Y:S02]  /*12bd0*/  STL [R1+0xbac], R0 ;  /* 0x000bac0001007387 */ /* 0x0003e40000100800 */
[----:B-1----:R-:W-:Y:S02]  /*12be0*/  IMAD.MOV.U32 R0, RZ, RZ, R231 ;  /* 0x000000ffff007224 */ /* 0x002fe400078e00e7 */
        /* <DEDUP_REMOVED lines=20> */
[----:B------:R-:W-:Y:S04]  /*12d30*/  STL [R1+0xbe8], R224 ;  /* 0x000be8e001007387 */ /* 0x000fe80000100800 */
[----:B------:R1:W-:Y:S04]  /*12d40*/  STL [R1+0xbdc], R0 ;  /* 0x000bdc0001007387 */ /* 0x0003e80000100800 */
[----:B--2---:R-:W2:Y:S01]  /*12d50*/  LDL.LU.64 R242, [R1+0x258] ;  /* 0x0002580001f27983 */ /* 0x004ea20000300a00 */
[----:B-1----:R-:W-:-:S03]  /*12d60*/  MOV R0, R225 ;  /* 0x000000e100007202 */ /* 0x002fc60000000f00 */
        /* <DEDUP_REMOVED lines=14> */
[----:B------:R-:W2:Y:S04]  /*12e50*/  LDL.LU.64 R228, [R1+0x158] ;  /* 0x0001580001e47983 */ /* 0x000ea80000300a00 */
[----:B------:R-:W2:Y:S01]  /*12e60*/  LDL.LU.64 R84, [R1+0x150] ;  /* 0x0001500001547983 */ /* 0x000ea20000300a00 */
[----:B-1----:R-:W-:-:S05]  /*12e70*/  MOV R0, R89 ;  /* 0x0000005900007202 */ /* 0x002fca0000000f00 */
[----:B------:R1:W-:Y:S04]  /*12e80*/  STL [R1+0xc04], R0 ;  /* 0x000c040001007387 */ /* 0x0003e80000100800 */
        /* <DEDUP_REMOVED lines=8> */
[----:B---3--:R3:W-:Y:S04]  /*12f10*/  STL [R1+0xc20], R234 ;  /* 0x000c20ea01007387 */ /* 0x0087e80000100800 */
[----:B------:R-:W2:Y:S01]  /*12f20*/  LDL.LU.64 R86, [R1+0x600] ;  /* 0x0006000001567983 */ /* 0x000ea20000300a00 */
[----:B-1----:R-:W-:-:S03]  /*12f30*/  IMAD.MOV.U32 R0, RZ, RZ, R235 ;  /* 0x000000ffff007224 */ /* 0x002fc600078e00eb */
[----:B----4-:R-:W-:Y:S04]  /*12f40*/  STL [R1+0xc28], R240 ;  /* 0x000c28f001007387 */ /* 0x010fe80000100800 */
[----:B------:R1:W-:Y:S04]  /*12f50*/  STL [R1+0xc1c], R0 ;  /* 0x000c1c0001007387 */ /* 0x0003e80000100800 */
[----:B---3--:R-:W3:Y:S01]  /*12f60*/  LDL.LU.64 R234, [R1+0x608] ;  /* 0x0006080001ea7983 */ /* 0x008ee20000300a00 */
[----:B-1----:R-:W-:-:S03]  /*12f70*/  MOV R0, R241 ;  /* 0x000000f100007202 */ /* 0x002fc60000000f00 */
[----:B-----5:R-:W-:Y:S04]  /*12f80*/  STL [R1+0xc30], R90 ;  /* 0x000c305a01007387 */ /* 0x020fe80000100800 */
[----:B------:R1:W-:Y:S04]  /*12f90*/  STL [R1+0xc24], R0 ;  /* 0x000c240001007387 */ /* 0x0003e80000100800 */
[----:B------:R-:W4:Y:S04]  /*12fa0*/  LDL.LU.64 R240, [R1+0xc88] ;  /* 0x000c880001f07983 */ /* 0x000f280000300a00 */
[----:B------:R-:W5:Y:S01]  /*12fb0*/  LDL.LU.64 R88, [R1+0x340] ;  /* 0x0003400001587983 */ /* 0x000f620000300a00 */
[----:B-1----:R-:W-:-:S05]  /*12fc0*/  IMAD.MOV.U32 R0, RZ, RZ, R91 ;  /* 0x000000ffff007224 */ /* 0x002fca00078e005b */
        /* <DEDUP_REMOVED lines=9> */
[----:B------:R-:W-:Y:S04]  /*13060*/  STL [R1+0xc48], R98 ;  /* 0x000c486201007387 */ /* 0x000fe80000100800 */
[----:B------:R-:W2:Y:S01]  /*13070*/  LDL.LU.64 R224, [R1+0xca8] ;  /* 0x000ca80001e07983 */ /* 0x000ea20000300a00 */
[----:B-1----:R-:W-:-:S03]  /*13080*/  MOV R0, R99 ;  /* 0x0000006300007202 */ /* 0x002fc60000000f00 */
[----:B------:R-:W-:Y:S04]  /*13090*/  STL [R1+0xc50], R226 ;  /* 0x000c50e201007387 */ /* 0x000fe80000100800 */
[----:B------:R1:W-:Y:S02]  /*130a0*/  STL [R1+0xc44], R0 ;  /* 0x000c440001007387 */ /* 0x0003e40000100800 */
[----:B-1----:R-:W-:Y:S02]  /*130b0*/  IMAD.MOV.U32 R0, RZ, RZ, R227 ;  /* 0x000000ffff007224 */ /* 0x002fe400078e00e3 */
[----:B------:R-:W2:Y:S04]  /*130c0*/  LDL.LU.64 R226, [R1+0x238] ;  /* 0x0002380001e27983 */ /* 0x000ea80000300a00 */
[----:B------:R1:W-:Y:S04]  /*130d0*/  STL [R1+0xc4c], R0 ;  /* 0x000c4c0001007387 */ /* 0x0003e80000100800 */
[----:B------:R1:W-:Y:S02]  /*130e0*/  STL [R1+0xc58], R228 ;  /* 0x000c58e401007387 */ /* 0x0003e40000100800 */
[----:B-1----:R-:W-:-:S02]  /*130f0*/  IMAD.MOV.U32 R0, RZ, RZ, R229 ;  /* 0x000000ffff007224 */ /* 0x002fc400078e00e5 */
[----:B------:R-:W-:Y:S04]  /*13100*/  STL [R1+0xc60], R84 ;  /* 0x000c605401007387 */ /* 0x000fe80000100800 */
[----:B------:R1:W-:Y:S04]  /*13110*/  STL [R1+0xc54], R0 ;  /* 0x000c540001007387 */ /* 0x0003e80000100800 */
[----:B------:R-:W2:Y:S01]  /*13120*/  LDL.LU.64 R228, [R1+0x230] ;  /* 0x0002300001e47983 */ /* 0x000ea20000300a00 */
[----:B-1----:R-:W-:-:S03]  /*13130*/  IMAD.MOV.U32 R0, RZ, RZ, R85 ;  /* 0x000000ffff007224 */ /* 0x002fc600078e0055 */
[----:B------:R-:W-:Y:S04]  /*13140*/  STL [R1+0xc68], R230 ;  /* 0x000c68e601007387 */ /* 0x000fe80000100800 */
[----:B------:R1:W-:Y:S02]  /*13150*/  STL [R1+0xc5c], R0 ;  /* 0x000c5c0001007387 */ /* 0x0003e40000100800 */
[----:B-1----:R-:W-:Y:S02]  /*13160*/  MOV R0, R231 ;  /* 0x000000e700007202 */ /* 0x002fe40000000f00 */
        /* <DEDUP_REMOVED lines=8> */
[----:B---3--:R-:W-:Y:S04]  /*131f0*/  STL [R1+0xc80], R234 ;  /* 0x000c80ea01007387 */ /* 0x008fe80000100800 */
[----:B------:R1:W-:Y:S02]  /*13200*/  STL [R1+0xc74], R0 ;  /* 0x000c740001007387 */ /* 0x0003e40000100800 */
[----:B-1----:R-:W-:Y:S02]  /*13210*/  IMAD.MOV.U32 R0, RZ, RZ, R235 ;  /* 0x000000ffff007224 */ /* 0x002fe400078e00eb */
[----:B------:R-:W3:Y:S04]  /*13220*/  LDL.LU.64 R234, [R1+0x8e8] ;  /* 0x0008e80001ea7983 */ /* 0x000ee80000300a00 */
[----:B------:R1:W-:Y:S04]  /*13230*/  STL [R1+0xc7c], R0 ;  /* 0x000c7c0001007387 */ /* 0x0003e80000100800 */
[----:B----4-:R4:W-:Y:S01]  /*13240*/  STL [R1+0xc88], R240 ;  /* 0x000c88f001007387 */ /* 0x0109e20000100800 */
[----:B-1----:R-:W-:-:S03]  /*13250*/  MOV R0, R241 ;  /* 0x000000f100007202 */ /* 0x002fc60000000f00 */
[----:B-----5:R-:W-:Y:S04]  /*13260*/  STL [R1+0xc90], R88 ;  /* 0x000c905801007387 */ /* 0x020fe80000100800 */
[----:B------:R1:W-:Y:S04]  /*13270*/  STL [R1+0xc84], R0 ;  /* 0x000c840001007387 */ /* 0x0003e80000100800 */
[----:B----4-:R-:W4:Y:S01]  /*13280*/  LDL.LU.64 R240, [R1+0x138] ;  /* 0x0001380001f07983 */ /* 0x010f220000300a00 */
[----:B-1----:R-:W-:-:S03]  /*13290*/  IMAD.MOV.U32 R0, RZ, RZ, R89 ;  /* 0x000000ffff007224 */ /* 0x002fc600078e0059 */
[----:B--2---:R-:W-:Y:S04]  /*132a0*/  STL [R1+0xc98], R242 ;  /* 0x000c98f201007387 */ /* 0x004fe80000100800 */
[----:B------:R1:W-:Y:S02]  /*132b0*/  STL [R1+0xc8c], R0 ;  /* 0x000c8c0001007387 */ /* 0x0003e40000100800 */
[----:B-1----:R-:W-:Y:S02]  /*132c0*/  IMAD.MOV.U32 R0, RZ, RZ, R243 ;  /* 0x000000ffff007224 */ /* 0x002fe400078e00f3 */
[----:B------:R-:W2:Y:S04]  /*132d0*/  LDL.LU.64 R242, [R1+0xce0] ;  /* 0x000ce00001f27983 */ /* 0x000ea80000300a00 */
[----:B------:R1:W-:Y:S04]  /*132e0*/  STL [R1+0xc94], R0 ;  /* 0x000c940001007387 */ /* 0x0003e80000100800 */
[----:B------:R-:W-:Y:S01]  /*132f0*/  STL [R1+0xca0], R90 ;  /* 0x000ca05a01007387 */ /* 0x000fe20000100800 */
[----:B-1----:R-:W-:-:S03]  /*13300*/  IMAD.MOV.U32 R0, RZ, RZ, R91 ;  /* 0x000000ffff007224 */ /* 0x002fc600078e005b */
[----:B------:R-:W-:Y:S04]  /*13310*/  STL [R1+0xca8], R224 ;  /* 0x000ca8e001007387 */ /* 0x000fe80000100800 */
[----:B------:R1:W-:Y:S04]  /*13320*/  STL [R1+0xc9c], R0 ;  /* 0x000c9c0001007387 */ /* 0x0003e80000100800 */
[----:B------:R-:W5:Y:S04]  /*13330*/  LDL.LU.64 R92, [R1+0xce8] ;  /* 0x000ce800015c7983 */ /* 0x000f680000300a00 */
[----:B------:R-:W5:Y:S01]  /*13340*/  LDL.LU.64 R94, [R1+0xcf0] ;  /* 0x000cf000015e7983 */ /* 0x000f620000300a00 */
[----:B-1----:R-:W-:-:S05]  /*13350*/  MOV R0, R225 ;  /* 0x000000e100007202 */ /* 0x002fca0000000f00 */
[----:B------:R1:W-:Y:S04]  /*13360*/  STL [R1+0xca4], R0 ;  /* 0x000ca40001007387 */ /* 0x0003e80000100800 */
[----:B------:R-:W-:Y:S04]  /*13370*/  STL [R1+0xcb0], R226 ;  /* 0x000cb0e201007387 */ /* 0x000fe80000100800 */
[----:B------:R-:W5:Y:S01]  /*13380*/  LDL.LU.64 R96, [R1+0xcf8] ;  /* 0x000cf80001607983 */ /* 0x000f620000300a00 */
[----:B-1----:R-:W-:-:S03]  /*13390*/  IMAD.MOV.U32 R0, RZ, RZ, R227 ;  /* 0x000000ffff007224 */ /* 0x002fc600078e00e3 */
[----:B------:R-:W5:Y:S04]  /*133a0*/  LDL.LU.64 R98, [R1+0xd00] ;  /* 0x000d000001627983 */ /* 0x000f680000300a00 */
        /* <DEDUP_REMOVED lines=13> */
[----:B-1----:R-:W-:-:S03]  /*13480*/  MOV R0, R233 ;  /* 0x000000e900007202 */ /* 0x002fc60000000f00 */
[----:B------:R-:W5:Y:S04]  /*13490*/  LDL.LU.64 R226, [R1+0xd30] ;  /* 0x000d300001e27983 */ /* 0x000f680000300a00 */
[----:B------:R1:W-:Y:S04]  /*134a0*/  STL [R1+0xcc4], R0 ;  /* 0x000cc40001007387 */ /* 0x0003e80000100800 */
[----:B---3--:R-:W-:Y:S04]  /*134b0*/  STL [R1+0xcd0], R234 ;  /* 0x000cd0ea01007387 */ /* 0x008fe80000100800 */
[----:B------:R-:W3:Y:S01]  /*134c0*/  LDL.LU.64 R228, [R1+0xd38] ;  /* 0x000d380001e47983 */ /* 0x000ee20000300a00 */
[----:B-1----:R-:W-:-:S03]  /*134d0*/  IMAD.MOV.U32 R0, RZ, RZ, R235 ;  /* 0x000000ffff007224 */ /* 0x002fc600078e00eb */
[----:B------:R-:W3:Y:S04]  /*134e0*/  LDL.LU.64 R230, [R1+0xd40] ;  /* 0x000d400001e67983 */ /* 0x000ee80000300a00 */
[----:B------:R1:W-:Y:S04]  /*134f0*/  STL [R1+0xccc], R0 ;  /* 0x000ccc0001007387 */ /* 0x0003e80000100800 */
[----:B----4-:R4:W-:Y:S04]  /*13500*/  STL [R1+0xcd8], R240 ;  /* 0x000cd8f001007387 */ /* 0x0109e80000100800 */
[----:B------:R-:W3:Y:S01]  /*13510*/  LDL.LU.64 R232, [R1+0xd48] ;  /* 0x000d480001e87983 */ /* 0x000ee20000300a00 */
[----:B-1----:R-:W-:-:S03]  /*13520*/  IMAD.MOV.U32 R0, RZ, RZ, R241 ;  /* 0x000000ffff007224 */ /* 0x002fc600078e00f1 */
[----:B------:R-:W3:Y:S04]  /*13530*/  LDL.LU.64 R234, [R1+0xd50] ;  /* 0x000d500001ea7983 */ /* 0x000ee80000300a00 */
[----:B------:R1:W-:Y:S04]  /*13540*/  STL [R1+0xcd4], R0 ;  /* 0x000cd40001007387 */ /* 0x0003e80000100800 */
[----:B--2---:R2:W-:Y:S04]  /*13550*/  STL [R1+0xce0], R242 ;  /* 0x000ce0f201007387 */ /* 0x0045e80000100800 */
[----:B----4-:R-:W4:Y:S01]  /*13560*/  LDL.LU.64 R240, [R1+0xd58] ;  /* 0x000d580001f07983 */ /* 0x010f220000300a00 */
[----:B-1----:R-:W-:-:S03]  /*13570*/  IMAD.MOV.U32 R0, RZ, RZ, R243 ;  /* 0x000000ffff007224 */ /* 0x002fc600078e00f3 */
[----:B--2---:R-:W2:Y:S04]  /*13580*/  LDL.LU.64 R242, [R1+0xd60] ;  /* 0x000d600001f27983 */ /* 0x004ea80000300a00 */
[----:B------:R5:W-:Y:S02]  /*13590*/  STL [R1+0xcdc], R0 ;  /* 0x000cdc0001007387 */ /* 0x000be40000100800 */
[----:B-----5:R-:W-:Y:S02]  /*135a0*/  MOV R0, R93 ;  /* 0x0000005d00007202 */ /* 0x020fe40000000f00 */
[----:B------:R-:W-:Y:S04]  /*135b0*/  STL [R1+0xce8], R92 ;  /* 0x000ce85c01007387 */ /* 0x000fe80000100800 */
[----:B------:R-:W-:Y:S04]  /*135c0*/  STL [R1+0xcf0], R94 ;  /* 0x000cf05e01007387 */ /* 0x000fe80000100800 */
[----:B------:R1:W-:Y:S02]  /*135d0*/  STL [R1+0xce4], R0 ;  /* 0x000ce40001007387 */ /* 0x0003e40000100800 */
[----:B-1----:R-:W-:-:S02]  /*135e0*/  IMAD.MOV.U32 R0, RZ, RZ, R95 ;  /* 0x000000ffff007224 */ /* 0x002fc400078e005f */
[----:B------:R-:W-:Y:S04]  /*135f0*/  STL [R1+0xcf8], R96 ;  /* 0x000cf86001007387 */ /* 0x000fe80000100800 */
[----:B------:R1:W-:Y:S04]  /*13600*/  STL [R1+0xcec], R0 ;  /* 0x000cec0001007387 */ /* 0x0003e80000100800 */
[----:B------:R-:W-:Y:S01]  /*13610*/  STL [R1+0xd00], R98 ;  /* 0x000d006201007387 */ /* 0x000fe20000100800 */
[----:B-1----:R-:W-:-:S05]  /*13620*/  IMAD.MOV.U32 R0, RZ, RZ, R97 ;  /* 0x000000ffff007224 */ /* 0x002fca00078e0061 */
[----:B------:R1:W-:Y:S04]  /*13630*/  STL [R1+0xcf4], R0 ;  /* 0x000cf40001007387 */ /* 0x0003e80000100800 */
[----:B------:R-:W-:Y:S01]  /*13640*/  STL [R1+0xd08], R84 ;  /* 0x000d085401007387 */ /* 0x000fe20000100800 */
[----:B-1----:R-:W-:-:S05]  /*13650*/  IMAD.MOV.U32 R0, RZ, RZ, R99 ;  /* 0x000000ffff007224 */ /* 0x002fca00078e0063 */
[----:B------:R1:W-:Y:S04]  /*13660*/  STL [R1+0xcfc], R0 ;  /* 0x000cfc0001007387 */ /* 0x0003e80000100800 */
[----:B------:R-:W-:Y:S01]  /*13670*/  STL [R1+0xd10], R86 ;  /* 0x000d105601007387 */ /* 0x000fe20000100800 */
[----:B-1----:R-:W-:-:S05]  /*13680*/  MOV R0, R85 ;  /* 0x0000005500007202 */ /* 0x002fca0000000f00 */
[----:B------:R1:W-:Y:S04]  /*13690*/  STL [R1+0xd04], R0 ;  /* 0x000d040001007387 */ /* 0x0003e80000100800 */
[----:B------:R-:W-:Y:S01]  /*136a0*/  STL [R1+0xd18], R88 ;  /* 0x000d185801007387 */ /* 0x000fe20000100800 */
[----:B-1----:R-:W-:-:S05]  /*136b0*/  IMAD.MOV.U32 R0, RZ, RZ, R87 ;  /* 0x000000ffff007224 */ /* 0x002fca00078e0057 */
[----:B------:R1:W-:Y:S04]  /*136c0*/  STL [R1+0xd0c], R0 ;  /* 0x000d0c0001007387 */ /* 0x0003e80000100800 */
[----:B------:R-:W-:Y:S01]  /*136d0*/  STL [R1+0xd20], R90 ;  /* 0x000d205a01007387 */ /* 0x000fe20000100800 */
[----:B-1----:R-:W-:-:S05]  /*136e0*/  IMAD.MOV.U32 R0, RZ, RZ, R89 ;  /* 0x000000ffff007224 */ /* 0x002fca00078e0059 */
[----:B------:R1:W-:Y:S02]  /*136f0*/  STL [R1+0xd14], R0 ;  /* 0x000d140001007387 */ /* 0x0003e40000100800 */
[----:B-1----:R-:W-:Y:S02]  /*13700*/  IMAD.MOV.U32 R0, RZ, RZ, R91 ;  /* 0x000000ffff007224 */ /* 0x002fe400078e005b */
[----:B------:R-:W-:Y:S04]  /*13710*/  STL [R1+0xd28], R224 ;  /* 0x000d28e001007387 */ /* 0x000fe80000100800 */
[----:B------:R1:W-:Y:S04]  /*13720*/  STL [R1+0xd1c], R0 ;  /* 0x000d1c0001007387 */ /* 0x0003e80000100800 */
[----:B------:R-:W-:Y:S01]  /*13730*/  STL [R1+0xd30], R226 ;  /* 0x000d30e201007387 */ /* 0x000fe20000100800 */
[----:B-1----:R-:W-:-:S05]  /*13740*/  MOV R0, R225 ;  /* 0x000000e100007202 */ /* 0x002fca0000000f00 */
[----:B------:R1:W-:Y:S02]  /*13750*/  STL [R1+0xd24], R0 ;  /* 0x000d240001007387 */ /* 0x0003e40000100800 */
[----:B-1----:R-:W-:Y:S02]  /*13760*/  IMAD.MOV.U32 R0, RZ, RZ, R227 ;  /* 0x000000ffff007224 */ /* 0x002fe400078e00e3 */
[----:B---3--:R-:W-:Y:S04]  /*13770*/  STL [R1+0xd38], R228 ;  /* 0x000d38e401007387 */ /* 0x008fe80000100800 */
        /* <DEDUP_REMOVED lines=10> */
[----:B----4-:R-:W-:Y:S01]  /*13820*/  STL [R1+0xd58], R240 ;  /* 0x000d58f001007387 */ /* 0x010fe20000100800 */
[----:B-1----:R-:W-:-:S05]  /*13830*/  IMAD.MOV.U32 R0, RZ, RZ, R235 ;  /* 0x000000ffff007224 */ /* 0x002fca00078e00eb */
[----:B------:R1:W-:Y:S04]  /*13840*/  STL [R1+0xd4c], R0 ;  /* 0x000d4c0001007387 */ /* 0x0003e80000100800 */
[----:B--2---:R-:W-:Y:S01]  /*13850*/  STL [R1+0xd60], R242 ;  /* 0x000d60f201007387 */ /* 0x004fe20000100800 */
[----:B-1----:R-:W-:-:S05]  /*13860*/  IMAD.MOV.U32 R0, RZ, RZ, R241 ;  /* 0x000000ffff007224 */ /* 0x002fca00078e00f1 */
[----:B------:R1:W-:Y:S04]  /*13870*/  STL [R1+0xd54], R0 ;  /* 0x000d540001007387 */ /* 0x0003e80000100800 */
[----:B------:R-:W-:Y:S01]  /*13880*/  STL [R1+0xd68], R4 ;  /* 0x000d680401007387 */ /* 0x000fe20000100800 */
[----:B-1----:R-:W-:-:S05]  /*13890*/  IMAD.MOV.U32 R0, RZ, RZ, R243 ;  /* 0x000000ffff007224 */ /* 0x002fca00078e00f3 */
[----:B------:R1:W-:Y:S04]  /*138a0*/  STL [R1+0xd5c], R0 ;  /* 0x000d5c0001007387 */ /* 0x0003e80000100800 */
[----:B------:R-:W-:Y:S04]  /*138b0*/  STL [R1+0xd64], R5 ;  /* 0x000d640501007387 */ /* 0x000fe80000100800 */
        /* <DEDUP_REMOVED lines=22> */
[----:B------:R-:W2:Y:S04]  /*13a20*/  LDL.LU.64 R232, [R1+0xeb8] ;  /* 0x000eb80001e87983 */ /* 0x000ea80000300a00 */
[----:B------:R-:W-:Y:S04]  /*13a30*/  STL [R1+0xdc8], R28 ;  /* 0x000dc81c01007387 */ /* 0x000fe80000100800 */
[----:B------:R-:W-:Y:S04]  /*13a40*/  STL [R1+0xdc4], R29 ;  /* 0x000dc41d01007387 */ /* 0x000fe80000100800 */
[----:B------:R-:W3:Y:S04]  /*13a50*/  LDL.LU.64 R234, [R1+0xec0] ;  /* 0x000ec00001ea7983 */ /* 0x000ee80000300a00 */
[----:B------:R-:W-:Y:S04]  /*13a60*/  STL [R1+0xdd0], R30 ;  /* 0x000dd01e01007387 */ /* 0x000fe80000100800 */
[----:B------:R-:W4:Y:S04]  /*13a70*/  LDL.LU.64 R240, [R1+0xe78] ;  /* 0x000e780001f07983 */ /* 0x000f280000300a00 */
[----:B------:R-:W-:Y:S04]  /*13a80*/  STL [R1+0xdcc], R31 ;  /* 0x000dcc1f01007387 */ /* 0x000fe80000100800 */
[----:B------:R-:W-:Y:S04]  /*13a90*/  STL [R1+0xdd8], R32 ;  /* 0x000dd82001007387 */ /* 0x000fe80000100800 */
[----:B------:R-:W5:Y:S04]  /*13aa0*/  LDL.LU.64 R242, [R1+0xe80] ;  /* 0x000e800001f27983 */ /* 0x000f680000300a00 */
        /* <DEDUP_REMOVED lines=17> */
[----:B------:R-:W5:Y:S04]  /*13bc0*/  LDL.LU.64 R226, [R1+0xf40] ;  /* 0x000f400001e27983 */ /* 0x000f680000300a00 */
[----:B------:R-:W5:Y:S04]  /*13bd0*/  LDL.LU.64 R228, [R1+0xf00] ;  /* 0x000f000001e47983 */ /* 0x000f680000300a00 */
[----:B------:R-:W-:Y:S04]  /*13be0*/  STL [R1+0xe20], R50 ;  /* 0x000e203201007387 */ /* 0x000fe80000100800 */
[----:B------:R-:W-:Y:S04]  /*13bf0*/  STL [R1+0xe1c], R51 ;  /* 0x000e1c3301007387 */ /* 0x000fe80000100800 */
[----:B------:R-:W1:Y:S01]  /*13c00*/  LDL.LU.64 R84, [R1+0xe68] ;  /* 0x000e680001547983 */ /* 0x000e620000300a00 */
[----:B--2---:R-:W-:Y:S01]  /*13c10*/  MOV R230, R232 ;  /* 0x000000e800e67202 */ /* 0x004fe20000000f00 */
[----:B------:R-:W-:-:S02]  /*13c20*/  IMAD.MOV.U32 R231, RZ, RZ, R233 ;  /* 0x000000ffffe77224 */ /* 0x000fc400078e00e9 */
[----:B------:R-:W2:Y:S04]  /*13c30*/  LDL.LU.64 R232, [R1+0xe70] ;  /* 0x000e700001e87983 */ /* 0x000ea80000300a00 */
[----:B------:R-:W-:Y:S04]  /*13c40*/  STL [R1+0xe28], R52 ;  /* 0x000e283401007387 */ /* 0x000fe80000100800 */
[----:B------:R-:W-:Y:S04]  /*13c50*/  STL [R1+0xe24], R53 ;  /* 0x000e243501007387 */ /* 0x000fe80000100800 */
[----:B------:R-:W-:Y:S04]  /*13c60*/  STL [R1+0xe30], R54 ;  /* 0x000e303601007387 */ /* 0x000fe80000100800 */
[----:B------:R-:W-:Y:S04]  /*13c70*/  STL [R1+0xe2c], R55 ;  /* 0x000e2c3701007387 */ /* 0x000fe80000100800 */
[----:B------:R-:W-:Y:S04]  /*13c80*/  STL [R1+0xe38], R56 ;  /* 0x000e383801007387 */ /* 0x000fe80000100800 */
[----:B------:R-:W-:Y:S04]  /*13c90*/  STL [R1+0xe34], R57 ;  /* 0x000e343901007387 */ /* 0x000fe80000100800 */
[----:B------:R-:W2:Y:S01]  /*13ca0*/  LDL.LU.64 R88, [R1+0xe88] ;  /* 0x000e880001587983 */ /* 0x000ea20000300a00 */
[----:B---3--:R-:W-:Y:S01]  /*13cb0*/  IMAD.MOV.U32 R86, RZ, RZ, R234 ;  /* 0x000000ffff567224 */ /* 0x008fe200078e00ea */
[----:B----4-:R-:W-:Y:S01]  /*13cc0*/  MOV R234, R240 ;  /* 0x000000f000ea7202 */ /* 0x010fe20000000f00 */
[----:B------:R-:W-:Y:S01]  /*13cd0*/  IMAD.MOV.U32 R87, RZ, RZ, R235 ;  /* 0x000000ffff577224 */ /* 0x000fe200078e00eb */
[----:B------:R-:W-:Y:S01]  /*13ce0*/  STL [R1+0xe40], R58 ;  /* 0x000e403a01007387 */ /* 0x000fe20000100800 */
[----:B------:R-:W-:-:S02]  /*13cf0*/  IMAD.MOV.U32 R235, RZ, RZ, R241 ;  /* 0x000000ffffeb7224 */ /* 0x000fc400078e00f1 */
[----:B-----5:R-:W-:Y:S01]  /*13d00*/  IMAD.MOV.U32 R240, RZ, RZ, R242 ;  /* 0x000000fffff07224 */ /* 0x020fe200078e00f2 */
[----:B------:R-:W-:Y:S01]  /*13d10*/  STL [R1+0xe3c], R59 ;  /* 0x000e3c3b01007387 */ /* 0x000fe20000100800 */
[----:B------:R-:W-:Y:S01]  /*13d20*/  IMAD.MOV.U32 R241, RZ, RZ, R243 ;  /* 0x000000fffff17224 */ /* 0x000fe200078e00f3 */
[----:B------:R-:W-:Y:S01]  /*13d30*/  MOV R242, R238 ;  /* 0x000000ee00f27202 */ /* 0x000fe20000000f00 */
[----:B------:R-:W-:Y:S01]  /*13d40*/  IMAD.MOV.U32 R243, RZ, RZ, R239 ;  /* 0x000000fffff37224 */ /* 0x000fe200078e00ef */
[----:B------:R-:W-:Y:S04]  /*13d50*/  STL [R1+0xe48], R60 ;  /* 0x000e483c01007387 */ /* 0x000fe80000100800 */
[----:B------:R-:W3:Y:S04]  /*13d60*/  LDL.LU.64 R238, [R1+0xe90] ;  /* 0x000e900001ee7983 */ /* 0x000ee80000300a00 */
[----:B------:R-:W-:Y:S04]  /*13d70*/  STL [R1+0xe44], R61 ;  /* 0x000e443d01007387 */ /* 0x000fe80000100800 */
[----:B------:R-:W-:Y:S04]  /*13d80*/  STL [R1+0xe50], R62 ;  /* 0x000e503e01007387 */ /* 0x000fe80000100800 */
[----:B------:R-:W4:Y:S04]  /*13d90*/  LDL.LU.64 R90, [R1+0xe98] ;  /* 0x000e9800015a7983 */ /* 0x000f280000300a00 */
[----:B------:R-:W-:Y:S04]  /*13da0*/  STL [R1+0xe4c], R63 ;  /* 0x000e4c3f01007387 */ /* 0x000fe80000100800 */
[----:B------:R-:W-:Y:S04]  /*13db0*/  STL [R1+0xe58], R64 ;  /* 0x000e584001007387 */ /* 0x000fe80000100800 */
[----:B------:R-:W5:Y:S04]  /*13dc0*/  LDL.LU.64 R96, [R1+0xea0] ;  /* 0x000ea00001607983 */ /* 0x000f680000300a00 */
[----:B------:R-:W4:Y:S04]  /*13dd0*/  LDL.LU.64 R98, [R1+0xea8] ;  /* 0x000ea80001627983 */ /* 0x000f280000300a00 */
[----:B------:R-:W-:Y:S04]  /*13de0*/  STL [R1+0xe54], R65 ;  /* 0x000e544101007387 */ /* 0x000fe80000100800 */
[----:B------:R-:W-:Y:S04]  /*13df0*/  STL [R1+0xe60], R66 ;  /* 0x000e604201007387 */ /* 0x000fe80000100800 */
[----:B------:R-:W-:Y:S01]  /*13e00*/  STL [R1+0xe5c], R67 ;  /* 0x000e5c4301007387 */ /* 0x000fe20000100800 */
[----:B------:R-:W-:-:S02]  /*13e10*/  IMAD.MOV.U32 R224, RZ, RZ, R226 ;  /* 0x000000ffffe07224 */ /* 0x000fc400078e00e2 */
[----:B------:R-:W-:Y:S01]  /*13e20*/  IMAD.MOV.U32 R225, RZ, RZ, R227 ;  /* 0x000000ffffe17224 */ /* 0x000fe200078e00e3 */
[----:B------:R-:W-:Y:S01]  /*13e30*/  MOV R226, R228 ;  /* 0x000000e400e27202 */ /* 0x000fe20000000f00 */
[----:B------:R-:W-:Y:S02]  /*13e40*/  IMAD.MOV.U32 R227, RZ, RZ, R229 ;  /* 0x000000ffffe37224 */ /* 0x000fe400078e00e5 */
[----:B------:R-:W5:Y:S01]  /*13e50*/  LDL.LU.64 R228, [R1+0xeb0] ;  /* 0x000eb00001e47983 */ /* 0x000f620000300a00 */
[----:B-1----:R-:W-:-:S03]  /*13e60*/  IMAD.MOV.U32 R0, RZ, RZ, R85 ;  /* 0x000000ffff007224 */ /* 0x002fc600078e0055 */
[----:B------:R1:W-:Y:S04]  /*13e70*/  STL [R1+0xe68], R84 ;  /* 0x000e685401007387 */ /* 0x0003e80000100800 */
[----:B------:R2:W-:Y:S01]  /*13e80*/  STL [R1+0xe64], R0 ;  /* 0x000e640001007387 */ /* 0x0005e20000100800 */
[----:B-1----:R-:W-:Y:S01]  /*13e90*/  IMAD.MOV.U32 R84, RZ, RZ, R86 ;  /* 0x000000ffff547224 */ /* 0x002fe200078e0056 */
[----:B------:R-:W-:Y:S01]  /*13ea0*/  MOV R85, R87 ;  /* 0x0000005700557202 */ /* 0x000fe20000000f00 */
[----:B--2---:R-:W-:Y:S01]  /*13eb0*/  IMAD.MOV.U32 R0, RZ, RZ, R233 ;  /* 0x000000ffff007224 */ /* 0x004fe200078e00e9 */
[----:B------:R1:W-:Y:S04]  /*13ec0*/  STL [R1+0xe70], R232 ;  /* 0x000e70e801007387 */ /* 0x0003e80000100800 */
[----:B------:R-:W-:Y:S04]  /*13ed0*/  STL [R1+0xe78], R234 ;  /* 0x000e78ea01007387 */ /* 0x000fe80000100800 */
[----:B------:R2:W-:Y:S04]  /*13ee0*/  STL [R1+0xe6c], R0 ;  /* 0x000e6c0001007387 */ /* 0x0005e80000100800 */
[----:B-1----:R-:W5:Y:S01]  /*13ef0*/  LDL.LU.64 R232, [R1+0xec8] ;  /* 0x000ec80001e87983 */ /* 0x002f620000300a00 */
[----:B--2---:R-:W-:-:S03]  /*13f00*/  IMAD.MOV.U32 R0, RZ, RZ, R235 ;  /* 0x000000ffff007224 */ /* 0x004fc600078e00eb */
[----:B------:R-:W-:Y:S04]  /*13f10*/  STL [R1+0xe80], R240 ;  /* 0x000e80f001007387 */ /* 0x000fe80000100800 */
[----:B------:R1:W-:Y:S04]  /*13f20*/  STL [R1+0xe74], R0 ;  /* 0x000e740001007387 */ /* 0x0003e80000100800 */
[----:B------:R-:W2:Y:S01]  /*13f30*/  LDL.LU.64 R234, [R1+0xed0] ;  /* 0x000ed00001ea7983 */ /* 0x000ea20000300a00 */
[----:B-1----:R-:W-:Y:S01]  /*13f40*/  IMAD.MOV.U32 R0, RZ, RZ, R241 ;  /* 0x000000ffff007224 */ /* 0x002fe200078e00f1 */
[----:B------:R-:W-:Y:S01]  /*13f50*/  MOV R240, R242 ;  /* 0x000000f200f07202 */ /* 0x000fe20000000f00 */
[----:B------:R-:W-:-:S03]  /*13f60*/  IMAD.MOV.U32 R241, RZ, RZ, R243 ;  /* 0x000000fffff17224 */ /* 0x000fc600078e00f3 */
[----:B------:R1:W-:Y:S04]  /*13f70*/  STL [R1+0xe7c], R0 ;  /* 0x000e7c0001007387 */ /* 0x0003e80000100800 */
[----:B------:R-:W-:Y:S04]  /*13f80*/  STL [R1+0xe88], R88 ;  /* 0x000e885801007387 */ /* 0x000fe80000100800 */
[----:B------:R-:W2:Y:S04]  /*13f90*/  LDL.LU.64 R242, [R1+0xed8] ;  /* 0x000ed80001f27983 */ /* 0x000ea80000300a00 */
[----:B------:R-:W2:Y:S01]  /*13fa0*/  LDL.LU.64 R86, [R1+0xee0] ;  /* 0x000ee00001567983 */ /* 0x000ea20000300a00 */
[----:B-1----:R-:W-:-:S05]  /*13fb0*/  IMAD.MOV.U32 R0, RZ, RZ, R89 ;  /* 0x000000ffff007224 */ /* 0x002fca00078e0059 */
[----:B------:R1:W-:Y:S04]  /*13fc0*/  STL [R1+0xe84], R0 ;  /* 0x000e840001007387 */ /* 0x0003e80000100800 */
[----:B---3--:R3:W-:Y:S01]  /*13fd0*/  STL [R1+0xe90], R238 ;  /* 0x000e90ee01007387 */ /* 0x0087e20000100800 */
[----:B-1----:R-:W-:-:S03]  /*13fe0*/  IMAD.MOV.U32 R0, RZ, RZ, R239 ;  /* 0x000000ffff007224 */ /* 0x002fc600078e00ef */
[----:B---3--:R-:W3:Y:S04]  /*13ff0*/  LDL.LU.64 R238, [R1+0xee8] ;  /* 0x000ee80001ee7983 */ /* 0x008ee80000300a00 */
[----:B------:R1:W-:Y:S04]  /*14000*/  STL [R1+0xe8c], R0 ;  /* 0x000e8c0001007387 */ /* 0x0003e80000100800 */
[----:B----4-:R4:W-:Y:S04]  /*14010*/  STL [R1+0xe98], R90 ;  /* 0x000e985a01007387 */ /* 0x0109e80000100800 */
[----:B------:R-:W3:Y:S01]  /*14020*/  LDL.LU.64 R88, [R1+0xef0] ;  /* 0x000ef00001587983 */ /* 0x000ee20000300a00 */
[----:B-1----:R-:W-:-:S05]  /*14030*/  MOV R0, R91 ;  /* 0x0000005b00007202 */ /* 0x002fca0000000f00 */
[----:B------:R1:W-:Y:S04]  /*14040*/  STL [R1+0xe94], R0 ;  /* 0x000e940001007387 */ /* 0x0003e80000100800 */
[----:B-----5:R-:W-:Y:S04]  /*14050*/  STL [R1+0xea0], R96 ;  /* 0x000ea06001007387 */ /* 0x020fe80000100800 */
[----:B----4-:R-:W4:Y:S01]  /*14060*/  LDL.LU.64 R90, [R1+0xef8] ;  /* 0x000ef800015a7983 */ /* 0x010f220000300a00 */
[----:B-1----:R-:W-:-:S03]  /*14070*/  IMAD.MOV.U32 R0, RZ, RZ, R97 ;  /* 0x000000ffff007224 */ /* 0x002fc600078e0061 */
[----:B------:R-:W-:Y:S04]  /*14080*/  STL [R1+0xea8], R98 ;  /* 0x000ea86201007387 */ /* 0x000fe80000100800 */
[----:B------:R1:W-:Y:S04]  /*14090*/  STL [R1+0xe9c], R0 ;  /* 0x000e9c0001007387 */ /* 0x0003e80000100800 */
[----:B------:R-:W-:Y:S01]  /*140a0*/  STL [R1+0xeb0], R228 ;  /* 0x000eb0e401007387 */ /* 0x000fe20000100800 */
[----:B-1----:R-:W-:-:S05]  /*140b0*/  IMAD.MOV.U32 R0, RZ, RZ, R99 ;  /* 0x000000ffff007224 */ /* 0x002fca00078e0063 */
[----:B------:R1:W-:Y:S02]  /*140c0*/  STL [R1+0xea4], R0 ;  /* 0x000ea40001007387 */ /* 0x0003e40000100800 */
[----:B-1----:R-:W-:Y:S02]  /*140d0*/  IMAD.MOV.U32 R0, RZ, RZ, R229 ;  /* 0x000000ffff007224 */ /* 0x002fe400078e00e5 */
[----:B------:R-:W5:Y:S04]  /*140e0*/  LDL.LU.64 R228, [R1+0xf08] ;  /* 0x000f080001e47983 */ /* 0x000f680000300a00 */
[----:B------:R1:W-:Y:S04]  /*140f0*/  STL [R1+0xeac], R0 ;  /* 0x000eac0001007387 */ /* 0x0003e80000100800 */
[----:B------:R1:W-:Y:S02]  /*14100*/  STL [R1+0xeb8], R230 ;  /* 0x000eb8e601007387 */ /* 0x0003e40000100800 */
[----:B-1----:R-:W-:-:S02]  /*14110*/  MOV R0, R231 ;  /* 0x000000e700007202 */ /* 0x002fc40000000f00 */
[----:B------:R-:W-:Y:S04]  /*14120*/  STL [R1+0xec0], R84 ;  /* 0x000ec05401007387 */ /* 0x000fe80000100800 */
[----:B------:R1:W-:Y:S04]  /*14130*/  STL [R1+0xeb4], R0 ;  /* 0x000eb40001007387 */ /* 0x0003e80000100800 */
[----:B------:R-:W5:Y:S01]  /*14140*/  LDL.LU.64 R230, [R1+0xf10] ;  /* 0x000f100001e67983 */ /* 0x000f620000300a00 */
[----:B-1----:R-:W-:-:S03]  /*14150*/  IMAD.MOV.U32 R0, RZ, RZ, R85 ;  /* 0x000000ffff007224 */ /* 0x002fc600078e0055 */
[----:B------:R-:W-:Y:S04]  /*14160*/  STL [R1+0xec8], R232 ;  /* 0x000ec8e801007387 */ /* 0x000fe80000100800 */
[----:B------:R1:W-:Y:S02]  /*14170*/  STL [R1+0xebc], R0 ;  /* 0x000ebc0001007387 */ /* 0x0003e40000100800 */
[----:B-1----:R-:W-:Y:S02]  /*14180*/  IMAD.MOV.U32 R0, RZ, RZ, R233 ;  /* 0x000000ffff007224 */ /* 0x002fe400078e00e9 */
[----:B------:R-:W5:Y:S04]  /*14190*/  LDL.LU.64 R232, [R1+0xf18] ;  /* 0x000f180001e87983 */ /* 0x000f680000300a00 */
[----:B------:R1:W-:Y:S04]  /*141a0*/  STL [R1+0xec4], R0 ;  /* 0x000ec40001007387 */ /* 0x0003e80000100800 */
[----:B--2---:R2:W-:Y:S01]  /*141b0*/  STL [R1+0xed0], R234 ;  /* 0x000ed0ea01007387 */ /* 0x0045e20000100800 */
[----:B-1----:R-:W-:Y:S01]  /*141c0*/  IMAD.MOV.U32 R0, RZ, RZ, R235 ;  /* 0x000000ffff007224 */ /* 0x002fe200078e00eb */
[----:B--2---:R-:W-:Y:S01]  /*141d0*/  MOV R234, R240 ;  /* 0x000000f000ea7202 */ /* 0x004fe20000000f00 */
[----:B------:R-:W-:-:S02]  /*141e0*/  IMAD.MOV.U32 R235, RZ, RZ, R241 ;  /* 0x000000ffffeb7224 */ /* 0x000fc400078e00f1 */
        /* <DEDUP_REMOVED lines=10> */
[----:B-1----:R-:W-:Y:S02]  /*14290*/  MOV R0, R239 ;  /* 0x000000ef00007202 */ /* 0x002fe40000000f00 */
[----:B------:R-:W3:Y:S04]  /*142a0*/  LDL.LU.64 R238, [R1+0xf30] ;  /* 0x000f300001ee7983 */ /* 0x000ee80000300a00 */
[----:B------:R1:W-:Y:S04]  /*142b0*/  STL [R1+0xee4], R0 ;  /* 0x000ee40001007387 */ /* 0x0003e80000100800 */
[----:B------:R-:W-:Y:S01]  /*142c0*/  STL [R1+0xef0], R88 ;  /* 0x000ef05801007387 */ /* 0x000fe20000100800 */
[----:B-1----:R-:W-:-:S03]  /*142d0*/  IMAD.MOV.U32 R0, RZ, RZ, R89 ;  /* 0x000000ffff007224 */ /* 0x002fc600078e0059 */
[----:B----4-:R-:W-:Y:S04]  /*142e0*/  STL [R1+0xef8], R90 ;  /* 0x000ef85a01007387 */ /* 0x010fe80000100800 */
[----:B------:R1:W-:Y:S04]  /*142f0*/  STL [R1+0xeec], R0 ;  /* 0x000eec0001007387 */ /* 0x0003e80000100800 */
[----:B------:R-:W4:Y:S01]  /*14300*/  LDL.LU.64 R94, [R1+0xf38] ;  /* 0x000f3800015e7983 */ /* 0x000f220000300a00 */
[----:B-1----:R-:W-:-:S05]  /*14310*/  IMAD.MOV.U32 R0, RZ, RZ, R91 ;  /* 0x000000ffff007224 */ /* 0x002fca00078e005b */
[----:B------:R1:W-:Y:S04]  /*14320*/  STL [R1+0xef4], R0 ;  /* 0x000ef40001007387 */ /* 0x0003e80000100800 */
[----:B------:R-:W-:Y:S04]  /*14330*/  STL [R1+0xf00], R226 ;  /* 0x000f00e201007387 */ /* 0x000fe80000100800 */
[----:B------:R-:W4:Y:S01]  /*14340*/  LDL.LU.64 R98, [R1+0xf48] ;  /* 0x000f480001627983 */ /* 0x000f220000300a00 */
[----:B-1----:R-:W-:-:S03]  /*14350*/  IMAD.MOV.U32 R0, RZ, RZ, R227 ;  /* 0x000000ffff007224 */ /* 0x002fc600078e00e3 */
[----:B------:R-:W4:Y:S04]  /*14360*/  LDL.LU.64 R84, [R1+0xf50] ;  /* 0x000f500001547983 */ /* 0x000f280000300a00 */
[----:B------:R1:W-:Y:S04]  /*14370*/  STL [R1+0xefc], R0 ;  /* 0x000efc0001007387 */ /* 0x0003e80000100800 */
[----:B-----5:R-:W-:Y:S04]  /*14380*/  STL [R1+0xf08], R228 ;  /* 0x000f08e401007387 */ /* 0x020fe80000100800 */
[----:B------:R-:W5:Y:S01]  /*14390*/  LDL.LU.64 R86, [R1+0xf58] ;  /* 0x000f580001567983 */ /* 0x000f620000300a00 */
[----:B-1----:R-:W-:-:S03]  /*143a0*/  IMAD.MOV.U32 R0, RZ, RZ, R229 ;  /* 0x000000ffff007224 */ /* 0x002fc600078e00e5 */
[----:B------:R-:W5:Y:S04]  /*143b0*/  LDL.LU.64 R88, [R1+0xf60] ;  /* 0x000f600001587983 */ /* 0x000f680000300a00 */
[----:B------:R1:W-:Y:S04]  /*143c0*/  STL [R1+0xf04], R0 ;  /* 0x000f040001007387 */ /* 0x0003e80000100800 */
[----:B------:R-:W-:Y:S04]  /*143d0*/  STL [R1+0xf10], R230 ;  /* 0x000f10e601007387 */ /* 0x000fe80000100800 */
[----:B------:R-:W5:Y:S01]  /*143e0*/  LDL.LU.64 R90, [R1+0xf68] ;  /* 0x000f6800015a7983 */ /* 0x000f620000300a00 */
[----:B------:R-:W-:Y:S01]  /*143f0*/  IMAD.MOV.U32 R96, RZ, RZ, R224 ;  /* 0x000000ffff607224 */ /* 0x000fe200078e00e0 */
[----:B------:R-:W-:Y:S01]  /*14400*/  MOV R97, R225 ;  /* 0x000000e100617202 */ /* 0x000fe20000000f00 */
[----:B-1----:R-:W-:Y:S01]  /*14410*/  IMAD.MOV.U32 R0, RZ, RZ, R231 ;  /* 0x000000ffff007224 */ /* 0x002fe200078e00e7 */
[----:B------:R-:W5:Y:S04]  /*14420*/  LDL.LU.64 R224, [R1+0xf70] ;  /* 0x000f700001e07983 */ /* 0x000f680000300a00 */
[----:B------:R1:W-:Y:S01]  /*14430*/  STL [R1+0xf0c], R0 ;  /* 0x000f0c0001007387 */ /* 0x0003e20000100800 */
[----:B------:R-:W-:-:S02]  /*14440*/  IMAD.MOV.U32 R228, RZ, RZ, R234 ;  /* 0x000000ffffe47224 */ /* 0x000fc400078e00ea */
[----:B------:R-:W-:Y:S01]  /*14450*/  IMAD.MOV.U32 R229, RZ, RZ, R235 ;  /* 0x000000ffffe57224 */ /* 0x000fe200078e00eb */
[----:B------:R-:W-:Y:S04]  /*14460*/  STL [R1+0xf18], R232 ;  /* 0x000f18e801007387 */ /* 0x000fe80000100800 */
[----:B------:R-:W5:Y:S01]  /*14470*/  LDL.LU.64 R226, [R1+0xf78] ;  /* 0x000f780001e27983 */ /* 0x000f620000300a00 */
[----:B-1----:R-:W-:-:S05]  /*14480*/  MOV R0, R233 ;  /* 0x000000e900007202 */ /* 0x002fca0000000f00 */
[----:B------:R1:W-:Y:S04]  /*14490*/  STL [R1+0xf14], R0 ;  /* 0x000f140001007387 */ /* 0x0003e80000100800 */
[----:B--2---:R-:W-:Y:S04]  /*144a0*/  STL [R1+0xf20], R240 ;  /* 0x000f20f001007387 */ /* 0x004fe80000100800 */
[----:B------:R-:W2:Y:S01]  /*144b0*/  LDL.LU.64 R230, [R1+0xf88] ;  /* 0x000f880001e67983 */ /* 0x000ea20000300a00 */
[----:B-1----:R-:W-:-:S03]  /*144c0*/  IMAD.MOV.U32 R0, RZ, RZ, R241 ;  /* 0x000000ffff007224 */ /* 0x002fc600078e00f1 */
[----:B------:R-:W2:Y:S04]  /*144d0*/  LDL.LU.64 R232, [R1+0xf90] ;  /* 0x000f900001e87983 */ /* 0x000ea80000300a00 */
[----:B------:R1:W-:Y:S04]  /*144e0*/  STL [R1+0xf1c], R0 ;  /* 0x000f1c0001007387 */ /* 0x0003e80000100800 */
[----:B------:R3:W-:Y:S04]  /*144f0*/  STL [R1+0xf28], R242 ;  /* 0x000f28f201007387 */ /* 0x0007e80000100800 */
[----:B------:R-:W2:Y:S01]  /*14500*/  LDL.LU.64 R234, [R1+0xf98] ;  /* 0x000f980001ea7983 */ /* 0x000ea20000300a00 */
[----:B-1----:R-:W-:-:S03]  /*14510*/  MOV R0, R243 ;  /* 0x000000f300007202 */ /* 0x002fc60000000f00 */
[----:B------:R-:W2:Y:S04]  /*14520*/  LDL.LU.64 R240, [R1+0xfa0] ;  /* 0x000fa00001f07983 */ /* 0x000ea80000300a00 */
[----:B------:R1:W-:Y:S04]  /*14530*/  STL [R1+0xf24], R0 ;  /* 0x000f240001007387 */ /* 0x0003e80000100800 */
[----:B---3--:R3:W-:Y:S04]  /*14540*/  STL [R1+0xf30], R238 ;  /* 0x000f30ee01007387 */ /* 0x0087e80000100800 */
[----:B------:R-:W2:Y:S01]  /*14550*/  LDL.LU.64 R242, [R1+0xfa8] ;  /* 0x000fa80001f27983 */ /* 0x000ea20000300a00 */
[----:B-1----:R-:W-:-:S03]  /*14560*/  IMAD.MOV.U32 R0, RZ, RZ, R239 ;  /* 0x000000ffff007224 */ /* 0x002fc600078e00ef */
[----:B---3--:R-:W3:Y:S04]  /*14570*/  LDL.LU.64 R238, [R1+0xfb0] ;  /* 0x000fb00001ee7983 */ /* 0x008ee80000300a00 */
[----:B------:R1:W-:Y:S04]  /*14580*/  STL [R1+0xf2c], R0 ;  /* 0x000f2c0001007387 */ /* 0x0003e80000100800 */
[----:B----4-:R-:W-:Y:S01]  /*14590*/  STL [R1+0xf38], R94 ;  /* 0x000f385e01007387 */ /* 0x010fe20000100800 */
[----:B-1----:R-:W-:-:S03]  /*145a0*/  IMAD.MOV.U32 R0, RZ, RZ, R95 ;  /* 0x000000ffff007224 */ /* 0x002fc600078e005f */
[----:B------:R-:W-:Y:S04]  /*145b0*/  STL [R1+0xf40], R96 ;  /* 0x000f406001007387 */ /* 0x000fe80000100800 */
[----:B------:R1:W-:Y:S02]  /*145c0*/  STL [R1+0xf34], R0 ;  /* 0x000f340001007387 */ /* 0x0003e40000100800 */
[----:B-1----:R-:W-:Y:S02]  /*145d0*/  IMAD.MOV.U32 R0, RZ, RZ, R97 ;  /* 0x000000ffff007224 */ /* 0x002fe400078e0061 */
[----:B------:R-:W-:Y:S04]  /*145e0*/  STL [R1+0xf48], R98 ;  /* 0x000f486201007387 */ /* 0x000fe80000100800 */
[----:B------:R1:W-:Y:S04]  /*145f0*/  STL [R1+0xf3c], R0 ;  /* 0x000f3c0001007387 */ /* 0x0003e80000100800 */
[----:B------:R-:W-:Y:S01]  /*14600*/  STL [R1+0xf50], R84 ;  /* 0x000f505401007387 */ /* 0x000fe20000100800 */
[----:B-1----:R-:W-:-:S05]  /*14610*/  MOV R0, R99 ;  /* 0x0000006300007202 */ /* 0x002fca0000000f00 */
[----:B------:R1:W-:Y:S04]  /*14620*/  STL [R1+0xf44], R0 ;  /* 0x000f440001007387 */ /* 0x0003e80000100800 */
[----:B-----5:R-:W-:Y:S01]  /*14630*/  STL [R1+0xf58], R86 ;  /* 0x000f585601007387 */ /* 0x020fe20000100800 */
[----:B-1----:R-:W-:-:S05]  /*14640*/  IMAD.MOV.U32 R0, RZ, RZ, R85 ;  /* 0x000000ffff007224 */ /* 0x002fca00078e0055 */
        /* <DEDUP_REMOVED lines=9> */
[----:B------:R1:W-:Y:S02]  /*146e0*/  STL [R1+0xf64], R0 ;  /* 0x000f640001007387 */ /* 0x0003e40000100800 */
[----:B-1----:R-:W-:Y:S02]  /*146f0*/  IMAD.MOV.U32 R0, RZ, RZ, R225 ;  /* 0x000000ffff007224 */ /* 0x002fe400078e00e1 */
[----:B------:R-:W-:Y:S04]  /*14700*/  STL [R1+0xf78], R226 ;  /* 0x000f78e201007387 */ /* 0x000fe80000100800 */
[----:B------:R1:W-:Y:S04]  /*14710*/  STL [R1+0xf6c], R0 ;  /* 0x000f6c0001007387 */ /* 0x0003e80000100800 */
[----:B------:R-:W-:Y:S01]  /*14720*/  STL [R1+0xf80], R228 ;  /* 0x000f80e401007387 */ /* 0x000fe20000100800 */
[----:B-1----:R-:W-:-:S05]  /*14730*/  IMAD.MOV.U32 R0, RZ, RZ, R227 ;  /* 0x000000ffff007224 */ /* 0x002fca00078e00e3 */
[----:B------:R1:W-:Y:S04]  /*14740*/  STL [R1+0xf74], R0 ;  /* 0x000f740001007387 */ /* 0x0003e80000100800 */
[----:B--2---:R-:W-:Y:S01]  /*14750*/  STL [R1+0xf88], R230 ;  /* 0x000f88e601007387 */ /* 0x004fe20000100800 */
        /* <DEDUP_REMOVED lines=14> */
[----:B---3--:R-:W-:Y:S01]  /*14840*/  STL [R1+0xfb0], R238 ;  /* 0x000fb0ee01007387 */ /* 0x008fe20000100800 */
[----:B-1----:R-:W-:-:S05]  /*14850*/  MOV R0, R243 ;  /* 0x000000f300007202 */ /* 0x002fca0000000f00 */
[----:B------:R1:W-:Y:S04]  /*14860*/  STL [R1+0xfa4], R0 ;  /* 0x000fa40001007387 */ /* 0x0003e80000100800 */
[----:B------:R-:W2:Y:S04]  /*14870*/  LDL.LU.64 R224, [R1+0x1008] ;  /* 0x0010080001e07983 */ /* 0x000ea80000300a00 */
[----:B------:R-:W3:Y:S01]  /*14880*/  LDL.LU.64 R226, [R1+0x1010] ;  /* 0x0010100001e27983 */ /* 0x000ee20000300a00 */
[----:B-1----:R-:W-:-:S05]  /*14890*/  IMAD.MOV.U32 R0, RZ, RZ, R239 ;  /* 0x000000ffff007224 */ /* 0x002fca00078e00ef */
[----:B------:R2:W-:Y:S04]  /*148a0*/  STL [R1+0xfac], R0 ;  /* 0x000fac0001007387 */ /* 0x0005e80000100800 */
[----:B------:R-:W-:Y:S04]  /*148b0*/  STL [R1+0xfb8], R152 ;  /* 0x000fb89801007387 */ /* 0x000fe80000100800 */
[----:B------:R-:W4:Y:S04]  /*148c0*/  LDL.LU.64 R228, [R1+0x1018] ;  /* 0x0010180001e47983 */ /* 0x000f280000300a00 */
[----:B------:R-:W-:Y:S04]  /*148d0*/  STL [R1+0xfb4], R153 ;  /* 0x000fb49901007387 */ /* 0x000fe80000100800 */
[----:B------:R-:W5:Y:S04]  /*148e0*/  LDL.LU.64 R238, [R1+0x1020] ;  /* 0x0010200001ee7983 */ /* 0x000f680000300a00 */
[----:B------:R-:W-:Y:S04]  /*148f0*/  STL [R1+0xfc0], R154 ;  /* 0x000fc09a01007387 */ /* 0x000fe80000100800 */
[----:B------:R-:W-:Y:S04]  /*14900*/  STL [R1+0xfbc], R155 ;  /* 0x000fbc9b01007387 */ /* 0x000fe80000100800 */
[----:B------:R-:W5:Y:S04]  /*14910*/  LDL.LU.64 R230, [R1+0x1028] ;  /* 0x0010280001e67983 */ /* 0x000f680000300a00 */
[----:B------:R-:W-:Y:S04]  /*14920*/  STL [R1+0xfc8], R156 ;  /* 0x000fc89c01007387 */ /* 0x000fe80000100800 */
[----:B------:R-:W5:Y:S04]  /*14930*/  LDL.LU.64 R232, [R1+0x1030] ;  /* 0x0010300001e87983 */ /* 0x000f680000300a00 */
[----:B------:R-:W-:Y:S04]  /*14940*/  STL [R1+0xfc4], R157 ;  /* 0x000fc49d01007387 */ /* 0x000fe80000100800 */
        /* <DEDUP_REMOVED lines=9> */
[----:B------:R-:W5:Y:S01]  /*149e0*/  LDL.LU.64 R242, [R1+0x1048] ;  /* 0x0010480001f27983 */ /* 0x000f620000300a00 */
[----:B------:R-:W-:-:S03]  /*149f0*/  IMAD.MOV.U32 R240, RZ, RZ, R246 ;  /* 0x000000fffff07224 */ /* 0x000fc600078e00f6 */
[----:B------:R-:W-:Y:S01]  /*14a00*/  STL [R1+0xff0], R166 ;  /* 0x000ff0a601007387 */ /* 0x000fe20000100800 */
[----:B------:R-:W-:-:S03]  /*14a10*/  IMAD.MOV.U32 R241, RZ, RZ, R247 ;  /* 0x000000fffff17224 */ /* 0x000fc600078e00f7 */
[----:B------:R-:W-:Y:S04]  /*14a20*/  STL [R1+0xfec], R167 ;  /* 0x000feca701007387 */ /* 0x000fe80000100800 */
[----:B------:R-:W-:Y:S04]  /*14a30*/  STL [R1+0xff8], R168 ;  /* 0x000ff8a801007387 */ /* 0x000fe80000100800 */
[----:B------:R-:W5:Y:S04]  /*14a40*/  LDL.LU.64 R246, [R1+0x1050] ;  /* 0x0010500001f67983 */ /* 0x000f680000300a00 */
[----:B------:R-:W-:Y:S04]  /*14a50*/  STL [R1+0xff4], R169 ;  /* 0x000ff4a901007387 */ /* 0x000fe80000100800 */
[----:B------:R-:W-:Y:S04]  /*14a60*/  STL [R1+0x1000], R170 ;  /* 0x001000aa01007387 */ /* 0x000fe80000100800 */
[----:B------:R-:W-:Y:S01]  /*14a70*/  STL [R1+0xffc], R171 ;  /* 0x000ffcab01007387 */ /* 0x000fe20000100800 */
[----:B--2---:R-:W-:-:S03]  /*14a80*/  MOV R0, R225 ;  /* 0x000000e100007202 */ /* 0x004fc60000000f00 */
[----:B------:R-:W-:Y:S04]  /*14a90*/  STL [R1+0x1008], R224 ;  /* 0x001008e001007387 */ /* 0x000fe80000100800 */
[----:B---3--:R-:W-:Y:S04]  /*14aa0*/  STL [R1+0x1010], R226 ;  /* 0x001010e201007387 */ /* 0x008fe80000100800 */
[----:B------:R1:W-:Y:S02]  /*14ab0*/  STL [R1+0x1004], R0 ;  /* 0x0010040001007387 */ /* 0x0003e40000100800 */
[----:B-1----:R-:W-:-:S02]  /*14ac0*/  IMAD.MOV.U32 R0, RZ, RZ, R227 ;  /* 0x000000ffff007224 */ /* 0x002fc400078e00e3 */
[----:B----4-:R-:W-:Y:S04]  /*14ad0*/  STL [R1+0x1018], R228 ;  /* 0x001018e401007387 */ /* 0x010fe80000100800 */
[----:B------:R1:W-:Y:S04]  /*14ae0*/  STL [R1+0x100c], R0 ;  /* 0x00100c0001007387 */ /* 0x0003e80000100800 */
[----:B-----5:R-:W-:Y:S01]  /*14af0*/  STL [R1+0x1020], R238 ;  /* 0x001020ee01007387 */ /* 0x020fe20000100800 */
[----:B-1----:R-:W-:-:S05]  /*14b00*/  IMAD.MOV.U32 R0, RZ, RZ, R229 ;  /* 0x000000ffff007224 */ /* 0x002fca00078e00e5 */
[----:B------:R1:W-:Y:S02]  /*14b10*/  STL [R1+0x1014], R0 ;  /* 0x0010140001007387 */ /* 0x0003e40000100800 */
[----:B-1----:R-:W-:Y:S02]  /*14b20*/  IMAD.MOV.U32 R0, RZ, RZ, R239 ;  /* 0x000000ffff007224 */ /* 0x002fe400078e00ef */
[----:B------:R-:W2:Y:S04]  /*14b30*/  LDL.LU.64 R238, [R1+0x1068] ;  /* 0x0010680001ee7983 */ /* 0x000ea80000300a00 */
[----:B------:R1:W-:Y:S04]  /*14b40*/  STL [R1+0x101c], R0 ;  /* 0x00101c0001007387 */ /* 0x0003e80000100800 */
[----:B------:R-:W-:Y:S01]  /*14b50*/  STL [R1+0x1028], R230 ;  /* 0x001028e601007387 */ /* 0x000fe20000100800 */
[----:B-1----:R-:W-:-:S03]  /*14b60*/  MOV R0, R231 ;  /* 0x000000e700007202 */ /* 0x002fc60000000f00 */
[----:B------:R-:W-:Y:S04]  /*14b70*/  STL [R1+0x1030], R232 ;  /* 0x001030e801007387 */ /* 0x000fe80000100800 */
[----:B------:R1:W-:Y:S04]  /*14b80*/  STL [R1+0x1024], R0 ;  /* 0x0010240001007387 */ /* 0x0003e80000100800 */
[----:B------:R-:W3:Y:S04]  /*14b90*/  LDL.LU.64 R96, [R1+0x1070] ;  /* 0x0010700001607983 */ /* 0x000ee80000300a00 */
[----:B------:R-:W4:Y:S01]  /*14ba0*/  LDL.LU.64 R98, [R1+0x1078] ;  /* 0x0010780001627983 */ /* 0x000f220000300a00 */
[----:B-1----:R-:W-:-:S05]  /*14bb0*/  IMAD.MOV.U32 R0, RZ, RZ, R233 ;  /* 0x000000ffff007224 */ /* 0x002fca00078e00e9 */
        /* <DEDUP_REMOVED lines=16> */
[----:B------:R2:W-:Y:S04]  /*14cc0*/  STL [R1+0x1050], R246 ;  /* 0x001050f601007387 */ /* 0x0005e80000100800 */
[----:B------:R-:W5:Y:S01]  /*14cd0*/  LDL.LU.64 R228, [R1+0x10b0] ;  /* 0x0010b00001e47983 */ /* 0x000f620000300a00 */
[----:B-1----:R-:W-:-:S03]  /*14ce0*/  IMAD.MOV.U32 R0, RZ, RZ, R247 ;  /* 0x000000ffff007224 */ /* 0x002fc600078e00f7 */
[----:B------:R-:W5:Y:S04]  /*14cf0*/  LDL.LU.64 R230, [R1+0x10b8] ;  /* 0x0010b80001e67983 */ /* 0x000f680000300a00 */
[----:B------:R1:W-:Y:S04]  /*14d00*/  STL [R1+0x104c], R0 ;  /* 0x00104c0001007387 */ /* 0x0003e80000100800 */
[----:B------:R-:W-:Y:S04]  /*14d10*/  STL [R1+0x1058], R192 ;  /* 0x001058c001007387 */ /* 0x000fe80000100800 */
[----:B------:R-:W5:Y:S04]  /*14d20*/  LDL.LU.64 R232, [R1+0x10c0] ;  /* 0x0010c00001e87983 */ /* 0x000f680000300a00 */
[----:B------:R-:W-:Y:S04]  /*14d30*/  STL [R1+0x1054], R193 ;  /* 0x001054c101007387 */ /* 0x000fe80000100800 */
[----:B------:R-:W5:Y:S04]  /*14d40*/  LDL.LU.64 R234, [R1+0x10c8] ;  /* 0x0010c80001ea7983 */ /* 0x000f680000300a00 */
[----:B------:R-:W-:Y:S04]  /*14d50*/  STL [R1+0x1060], R194 ;  /* 0x001060c201007387 */ /* 0x000fe80000100800 */
[----:B------:R-:W5:Y:S04]  /*14d60*/  LDL.LU.64 R240, [R1+0x10d0] ;  /* 0x0010d00001f07983 */ /* 0x000f680000300a00 */
[----:B------:R-:W-:Y:S04]  /*14d70*/  STL [R1+0x105c], R195 ;  /* 0x00105cc301007387 */ /* 0x000fe80000100800 */
[----:B------:R-:W5:Y:S04]  /*14d80*/  LDL.LU.64 R242, [R1+0x10d8] ;  /* 0x0010d80001f27983 */ /* 0x000f680000300a00 */
[----:B--2---:R2:W-:Y:S04]  /*14d90*/  STL [R1+0x1068], R238 ;  /* 0x001068ee01007387 */ /* 0x0045e80000100800 */
[----:B------:R-:W5:Y:S01]  /*14da0*/  LDL.LU.64 R246, [R1+0x10e0] ;  /* 0x0010e00001f67983 */ /* 0x000f620000300a00 */
[----:B-1----:R-:W-:-:S03]  /*14db0*/  IMAD.MOV.U32 R0, RZ, RZ, R239 ;  /* 0x000000ffff007224 */ /* 0x002fc600078e00ef */
[----:B--2---:R-:W2:Y:S04]  /*14dc0*/  LDL.LU.64 R238, [R1+0x10e8] ;  /* 0x0010e80001ee7983 */ /* 0x004ea80000300a00 */
[----:B------:R1:W-:Y:S04]  /*14dd0*/  STL [R1+0x1064], R0 ;  /* 0x0010640001007387 */ /* 0x0003e80000100800 */
[----:B---3--:R-:W-:Y:S01]  /*14de0*/  STL [R1+0x1070], R96 ;  /* 0x0010706001007387 */ /* 0x008fe20000100800 */
[----:B-1----:R-:W-:-:S03]  /*14df0*/  IMAD.MOV.U32 R0, RZ, RZ, R97 ;  /* 0x000000ffff007224 */ /* 0x002fc600078e0061 */
[----:B----4-:R-:W-:Y:S04]  /*14e00*/  STL [R1+0x1078], R98 ;  /* 0x0010786201007387 */ /* 0x010fe80000100800 */
[----:B------:R1:W-:Y:S02]  /*14e10*/  STL [R1+0x106c], R0 ;  /* 0x00106c0001007387 */ /* 0x0003e40000100800 */
[----:B-1----:R-:W-:Y:S02]  /*14e20*/  MOV R0, R99 ;  /* 0x0000006300007202 */ /* 0x002fe40000000f00 */
[----:B-----5:R-:W-:Y:S04]  /*14e30*/  STL [R1+0x1080], R84 ;  /* 0x0010805401007387 */ /* 0x020fe80000100800 */
        /* <DEDUP_REMOVED lines=33> */
[----:B------:R1:W-:Y:S02]  /*15050*/  STL [R1+0x10cc], R0 ;  /* 0x0010cc0001007387 */ /* 0x0003e40000100800 */
[----:B-1----:R-:W-:Y:S02]  /*15060*/  MOV R0, R243 ;  /* 0x000000f300007202 */ /* 0x002fe40000000f00 */
[----:B------:R-:W-:Y:S04]  /*15070*/  STL [R1+0x10e0], R246 ;  /* 0x0010e0f601007387 */ /* 0x000fe80000100800 */
[----:B------:R1:W-:Y:S04]  /*15080*/  STL [R1+0x10d4], R0 ;  /* 0x0010d40001007387 */ /* 0x0003e80000100800 */
[----:B--2---:R-:W-:Y:S01]  /*15090*/  STL [R1+0x10e8], R238 ;  /* 0x0010e8ee01007387 */ /* 0x004fe20000100800 */
        /* <DEDUP_REMOVED lines=11> */
[----:B-1----:R-:W-:-:S05]  /*15150*/  IMAD.MOV.U32 R0, RZ, RZ, R3 ;  /* 0x000000ffff007224 */ /* 0x002fca00078e0003 */
[----:B------:R1:W-:Y:S04]  /*15160*/  STL [R1+0x10fc], R0 ;  /* 0x0010fc0001007387 */ /* 0x0003e80000100800 */
        /* <DEDUP_REMOVED lines=337> */
[----:B------:R-:W3:Y:S03]  /*16680*/  S2R R239, SR_TID.X ;  /* 0x0000000000ef7919 */ /* 0x000ee60000002100 */
        /* <DEDUP_REMOVED lines=23> */
[C---:B---3--:R-:W-:Y:S01]  /*16800*/  LOP3.LUT R252, R239.reuse, 0x7, RZ, 0xc0, !PT ;  /* 0x00000007effc7812 */ /* 0x048fe200078ec0ff */
[----:B------:R-:W-:Y:S01]  /*16810*/  USHF.R.S32.HI UR11, URZ, 0x1f, UR8 ;  /* 0x0000001fff0b7899 */ /* 0x000fe20008011408 */
[C---:B------:R-:W-:Y:S01]  /*16820*/  LOP3.LUT R3, R239.reuse, 0x3, RZ, 0xc0, !PT ;  /* 0x00000003ef037812 */ /* 0x040fe200078ec0ff */
[C---:B------:R-:W-:Y:S01]  /*16830*/  IMAD.SHL.U32 R2, R239.reuse, 0x2, RZ ;  /* 0x00000002ef027824 */ /* 0x040fe200078e00ff */
[----:B-1----:R-:W-:Y:S01]  /*16840*/  LOP3.LUT R0, R239, 0x1c, RZ, 0xc0, !PT ;  /* 0x0000001cef007812 */ /* 0x002fe200078ec0ff */
[----:B------:R-:W-:Y:S01]  /*16850*/  IMAD R252, R252, 0x90, RZ ;  /* 0x00000090fcfc7824 */ /* 0x000fe200078e02ff */
[----:B------:R-:W-:-:S02]  /*16860*/  USHF.R.S32.HI UR12, URZ, 0x1f, UR9 ;  /* 0x0000001fff0c7899 */ /* 0x000fc40008011409 */
[----:B------:R-:W-:Y:S02]  /*16870*/  ULEA.HI UR11, UR11, UR8, URZ, 0x5 ;  /* 0x000000080b0b7291 */ /* 0x000fe4000f8f28ff */
[----:B------:R-:W-:Y:S01]  /*16880*/  USHF.R.S32.HI UR15, URZ, 0x1f, UR10 ;  /* 0x0000001fff0f7899 */ /* 0x000fe2000801140a */
[----:B------:R-:W-:Y:S01]  /*16890*/  IMAD R0, R3, 0x220, R0 ;  /* 0x0000022003007824 */ /* 0x000fe200078e0200 */
[----:B------:R-:W-:Y:S01]  /*168a0*/  USHF.L.U32 UR13, UR9, 0x2, URZ ;  /* 0x00000002090d7899 */ /* 0x000fe200080006ff */
[----:B------:R-:W-:Y:S02]  /*168b0*/  LOP3.LUT R252, R252, 0x30, R2, 0x78, !PT ;  /* 0x00000030fcfc7812 */ /* 0x000fe400078e7802 */
        /* <DEDUP_REMOVED lines=69> */
[----:B------:R-:W-:Y:S01]  /*16d10*/  CS2R R226, SRZ ;  /* 0x0000000000e27805 */ /* 0x000fe2000001ff00 */
[----:B------:R-:W-:Y:S01]  /*16d20*/  USHF.L.U64.HI UR8, UR9, 0x2, UR12 ;  /* 0x0000000209087899 */ /* 0x000fe2000801020c */
[----:B------:R-:W-:Y:S02]  /*16d30*/  CS2R R228, SRZ ;  /* 0x0000000000e47805 */ /* 0x000fe4000001ff00 */
[----:B------:R-:W-:Y:S02]  /*16d40*/  CS2R R230, SRZ ;  /* 0x0000000000e67805 */ /* 0x000fe4000001ff00 */
[----:B------:R-:W-:Y:S02]  /*16d50*/  CS2R R232, SRZ ;  /* 0x0000000000e87805 */ /* 0x000fe4000001ff00 */
[----:B------:R-:W-:Y:S02]  /*16d60*/  CS2R R234, SRZ ;  /* 0x0000000000ea7805 */ /* 0x000fe4000001ff00 */
[----:B------:R-:W-:-:S02]  /*16d70*/  CS2R R240, SRZ ;  /* 0x0000000000f07805 */ /* 0x000fc4000001ff00 */
[----:B------:R-:W-:Y:S01]  /*16d80*/  CS2R R242, SRZ ;  /* 0x0000000000f27805 */ /* 0x000fe2000001ff00 */
[----:B------:R-:W-:Y:S02]  /*16d90*/  USHF.L.U32 UR14, UR10, 0x2, URZ ;  /* 0x000000020a0e7899 */ /* 0x000fe400080006ff */
[----:B------:R-:W-:Y:S02]  /*16da0*/  USHF.L.U64.HI UR9, UR10, 0x2, UR15 ;  /* 0x000000020a097899 */ /* 0x000fe4000801020f */
[----:B------:R-:W-:Y:S01]  /*16db0*/  USHF.R.S32.HI UR10, URZ, 0x5, UR11 ;  /* 0x00000005ff0a7899 */ /* 0x000fe2000801140b */
[----:B------:R-:W-:Y:S01]  /*16dc0*/  UMOV UR4, URZ ;  /* 0x000000ff00047c82 */ /* 0x000fe20008000000 */
[----:B------:R-:W-:Y:S01]  /*16dd0*/  UMOV UR7, 0x1 ;  /* 0x0000000100077882 */ /* 0x000fe20000000000 */
[----:B--2---:R-:W-:-:S09]  /*16de0*/  UMOV UR11, 0xffffffff ;  /* 0xffffffff000b7882 */ /* 0x004fd20000000000 */
.L_x_1:
[----:B---3--:R-:W2:Y:S01]  /*16df0*/  LDL.LU.64 R12, [R1+0x2f0] ;  /* 0x0002f000010c7983 */ /* 0x008ea20000300a00 */
[----:B------:R-:W-:-:S04]  /*16e00*/  DEPBAR.LE SB0, 0x2 ;  /* 0x000080800000791a */ /* 0x000fc80000000000 */
[----:B------:R-:W2:Y:S04]  /*16e10*/  LDL.LU.64 R14, [R1+0x2f8] ;  /* 0x0002f800010e7983 */ /* 0x000ea80000300a00 */
[----:B------:R-:W3:Y:S01]  /*16e20*/  LDL.LU.64 R8, [R1] ;  /* 0x0000000001087983 */ /* 0x000ee20000300a00 */
[----:B------:R-:W-:-:S03]  /*16e30*/  UIADD3 UR11, UPT, UPT, UR11, 0x1, URZ ;  /* 0x000000010b0b7890 */ /* 0x000fc6000fffe0ff */
[----:B------:R-:W3:Y:S01]  /*16e40*/  LDL.LU.64 R10, [R1+0x8] ;  /* 0x00000800010a7983 */ /* 0x000ee20000300a00 */
[----:B------:R-:W-:Y:S01]  /*16e50*/  UISETP.GT.AND UP0, UPT, UR11, 0x1, UPT ;  /* 0x000000010b00788c */ /* 0x000fe2000bf04270 */
[C---:B------:R-:W-:Y:S02]  /*16e60*/  LOP3.LUT R4, R0.reuse, 0x40, RZ, 0x3c, !PT ;  /* 0x0000004000047812 */ /* 0x040fe400078e3cff */
[C---:B------:R-:W-:Y:S01]  /*16e70*/  LOP3.LUT R3, R0.reuse, 0x20, RZ, 0x3c, !PT ;  /* 0x0000002000037812 */ /* 0x040fe200078e3cff */
[----:B------:R-:W-:Y:S01]  /*16e80*/  USEL UR11, UR11, URZ, !UP0 ;  /* 0x000000ff0b0b7287 */ /* 0x000fe2000c000000 */
[----:B------:R-:W-:-:S03]  /*16e90*/  LOP3.LUT R2, R0, 0x60, RZ, 0x3c, !PT ;  /* 0x0000006000027812 */ /* 0x000fc600078e3cff */
[----:B------:R-:W-:Y:S01]  /*16ea0*/  ULEA UR12, UR11, UR5, 0xe ;  /* 0x000000050b0c7291 */ /* 0x000fe2000f8e70ff */
[----:B------:R-:W-:Y:S08]  /*16eb0*/  BAR.SYNC.DEFER_BLOCKING 0x0 ;  /* 0x0000000000007b1d */ /* 0x000ff00000010000 */
[----:B-----5:R-:W1:Y:S04]  /*16ec0*/  LDSM.16.M88.4 R64, [R252+UR12+0x8000] ;  /* 0x0080000cfc40783b */ /* 0x020e680008000200 */
[----:B------:R-:W-:Y:S04]  /*16ed0*/  LDS R164, [R4+UR12] ;  /* 0x0000000c04a47984 */ /* 0x000fe80008000800 */
[----:B------:R-:W-:Y:S04]  /*16ee0*/  LDS R166, [R4+UR12+0x800] ;  /* 0x0008000c04a67984 */ /* 0x000fe80008000800 */
[----:B------:R-:W-:Y:S04]  /*16ef0*/  LDS R156, [R4+UR12+0x80] ;  /* 0x0000800c049c7984 */ /* 0x000fe80008000800 */
[----:B------:R-:W-:Y:S04]  /*16f00*/  LDS R158, [R4+UR12+0x880] ;  /* 0x0008800c049e7984 */ /* 0x000fe80008000800 */
[----:B------:R-:W-:Y:S04]  /*16f10*/  LDS R152, [R4+UR12+0x100] ;  /* 0x0001000c04987984 */ /* 0x000fe80008000800 */
[----:B------:R-:W-:Y:S04]  /*16f20*/  LDS R154, [R4+UR12+0x900] ;  /* 0x0009000c049a7984 */ /* 0x000fe80008000800 */
[----:B------:R-:W-:Y:S04]  /*16f30*/  LDS R244, [R4+UR12+0x180] ;  /* 0x0001800c04f47984 */ /* 0x000fe80008000800 */
[----:B------:R4:W-:Y:S04]  /*16f40*/  LDS R246, [R4+UR12+0x980] ;  /* 0x0009800c04f67984 */ /* 0x0009e80008000800 */
[----:B------:R-:W-:Y:S04]  /*16f50*/  LDS R168, [R0+UR12] ;  /* 0x0000000c00a87984 */ /* 0x000fe80008000800 */
[----:B-1----:R-:W-:Y:S04]  /*16f60*/  STL [R1+0x14c8], R66 ;  /* 0x0014c84201007387 */ /* 0x002fe80000100800 */
[----:B------:R-:W-:Y:S04]  /*16f70*/  STL [R1+0x14c4], R67 ;  /* 0x0014c44301007387 */ /* 0x000fe80000100800 */
[----:B----4-:R-:W4:Y:S04]  /*16f80*/  LDL.LU.64 R4, [R1+0x470] ;  /* 0x0004700001047983 */ /* 0x010f280000300a00 */
[----:B------:R-:W4:Y:S04]  /*16f90*/  LDL.LU.64 R6, [R1+0x478] ;  /* 0x0004780001067983 */ /* 0x000f280000300a00 */
[----:B------:R-:W-:Y:S04]  /*16fa0*/  LDS R170, [R0+UR12+0x800] ;  /* 0x0008000c00aa7984 */ /* 0x000fe80008000800 */
[----:B------:R-:W-:Y:S04]  /*16fb0*/  LDS R169, [R3+UR12] ;  /* 0x0000000c03a97984 */ /* 0x000fe80008000800 */
[----:B------:R-:W-:Y:S04]  /*16fc0*/  LDS R171, [R3+UR12+0x800] ;  /* 0x0008000c03ab7984 */ /* 0x000fe80008000800 */
[----:B------:R-:W-:Y:S04]  /*16fd0*/  LDS R165, [R2+UR12] ;  /* 0x0000000c02a57984 */ /* 0x000fe80008000800 */
[----:B------:R-:W-:Y:S04]  /*16fe0*/  LDS R167, [R2+UR12+0x800] ;  /* 0x0008000c02a77984 */ /* 0x000fe80008000800 */
[----:B------:R-:W-:Y:S04]  /*16ff0*/  LDS R160, [R0+UR12+0x80] ;  /* 0x0000800c00a07984 */ /* 0x000fe80008000800 */
[----:B------:R-:W-:Y:S04]  /*17000*/  LDS R162, [R0+UR12+0x880] ;  /* 0x0008800c00a27984 */ /* 0x000fe80008000800 */
[----:B------:R-:W-:Y:S04]  /*17010*/  LDS R161, [R3+UR12+0x80] ;  /* 0x0000800c03a17984 */ /* 0x000fe80008000800 */
[----:B------:R-:W-:Y:S04]  /*17020*/  LDS R163, [R3+UR12+0x880] ;  /* 0x0008800c03a37984 */ /* 0x000fe80008000800 */
[----:B------:R-:W1:Y:S04]  /*17030*/  LDSM.16.M88.4 R56, [R252+UR12+0x8800] ;  /* 0x0088000cfc38783b */ /* 0x000e680008000200 */
[----:B------:R-:W1:Y:S04]  /*17040*/  LDSM.16.M88.4 R52, [R252+UR12+0x8c00] ;  /* 0x008c000cfc34783b */ /* 0x000e680008000200 */
[----:B------:R-:W-:Y:S04]  /*17050*/  LDS R157, [R2+UR12+0x80] ;  /* 0x0000800c029d7984 */ /* 0x000fe80008000800 */
[----:B------:R-:W2:Y:S04]  /*17060*/  LDS R159, [R2+UR12+0x880] ;  /* 0x0008800c029f7984 */ /* 0x000ea80008000800 */
[----:B------:R-:W-:Y:S04]  /*17070*/  LDS R192, [R0+UR12+0x100] ;  /* 0x0001000c00c07984 */ /* 0x000fe80008000800 */
[----:B------:R-:W-:Y:S04]  /*17080*/  LDS R194, [R0+UR12+0x900] ;  /* 0x0009000c00c27984 */ /* 0x000fe80008000800 */
[----:B------:R-:W-:Y:S04]  /*17090*/  LDS R193, [R3+UR12+0x100] ;  /* 0x0001000c03c17984 */ /* 0x000fe80008000800 */
[----:B------:R-:W2:Y:S04]  /*170a0*/  LDS R195, [R3+UR12+0x900] ;  /* 0x0009000c03c37984 */ /* 0x000ea80008000800 */
[----:B------:R-:W-:Y:S04]  /*170b0*/  LDS R153, [R2+UR12+0x100] ;  /* 0x0001000c02997984 */ /* 0x000fe80008000800 */
[----:B------:R-:W2:Y:S04]  /*170c0*/  LDS R155, [R2+UR12+0x900] ;  /* 0x0009000c029b7984 */ /* 0x000ea80008000800 */
[----:B-1----:R-:W-:Y:S04]  /*170d0*/  STL [R1+0x14cc], R58 ;  /* 0x0014cc3a01007387 */ /* 0x002fe80000100800 */
[----:B------:R-:W-:Y:S04]  /*170e0*/  STL [R1+0x14c0], R59 ;  /* 0x0014c03b01007387 */ /* 0x000fe80000100800 */
[----:B------:R-:W-:Y:S04]  /*170f0*/  STL [R1+0x14d4], R54 ;  /* 0x0014d43601007387 */ /* 0x000fe80000100800 */
[----:B------:R-:W-:Y:S04]  /*17100*/  STL [R1+0x14d0], R55 ;  /* 0x0014d03701007387 */ /* 0x000fe80000100800 */
[----:B------:R-:W-:Y:S04]  /*17110*/  LDS R236, [R0+UR12+0x180] ;  /* 0x0001800c00ec7984 */ /* 0x000fe80008000800 */
[----:B------:R-:W-:Y:S04]  /*17120*/  LDS R238, [R0+UR12+0x980] ;  /* 0x0009800c00ee7984 */ /* 0x000fe80008000800 */
[----:B------:R-:W-:Y:S04]  /*17130*/  LDS R237, [R3+UR12+0x180] ;  /* 0x0001800c03ed7984 */ /* 0x000fe80008000800 */
[----:B------:R-:W-:Y:S04]  /*17140*/  LDS R239, [R3+UR12+0x980] ;  /* 0x0009800c03ef7984 */ /* 0x000fe80008000800 */
[----:B------:R-:W-:Y:S04]  /*17150*/  LDS R245, [R2+UR12+0x180] ;  /* 0x0001800c02f57984 */ /* 0x000fe80008000800 */
[----:B------:R-:W1:Y:S04]  /*17160*/  LDS R247, [R2+UR12+0x980] ;  /* 0x0009800c02f77984 */ /* 0x000e680008000800 */
[----:B------:R-:W4:Y:S04]  /*17170*/  LDSM.16.M88.4 R60, [R252+UR12+0x8400] ;  /* 0x0084000cfc3c783b */ /* 0x000f280008000200 */
[----:B------:R-:W1:Y:S04]  /*17180*/  LDSM.16.M88.4 R48, [R252+UR12+0x9000] ;  /* 0x0090000cfc30783b */ /* 0x000e680008000200 */
[----:B------:R-:W1:Y:S04]  /*17190*/  LDSM.16.M88.4 R44, [R252+UR12+0x9400] ;  /* 0x0094000cfc2c783b */ /* 0x000e680008000200 */
[----:B------:R-:W1:Y:S04]  /*171a0*/  LDSM.16.M88.4 R40, [R252+UR12+0x9800] ;  /* 0x0098000cfc28783b */ /* 0x000e680008000200 */
[----:B------:R-:W1:Y:S04]  /*171b0*/  LDSM.16.M88.4 R36, [R252+UR12+0x9c00] ;  /* 0x009c000cfc24783b */ /* 0x000e680008000200 */
[----:B------:R-:W1:Y:S01]  /*171c0*/  LDSM.16.M88.4 R32, [R252+UR12+0xa000] ;  /* 0x00a0000cfc20783b */ /* 0x000e620008000200 */
[-C--:B--2---:R-:W-:Y:S08]  /*171d0*/  HMMA.1688.F32.TF32 R16, R168, R64.reuse, R12 ;  /* 0x00000040a810723c */ /* 0x084ff0000008100c */
[-C--:B------:R-:W-:Y:S08]  /*171e0*/  HMMA.1688.F32.TF32 R12, R164, R64.reuse, R184 ;  /* 0x00000040a40c723c */ /* 0x080ff000000810b8 */
[-C--:B---3--:R-:W-:Y:S03]  /*171f0*/  HMMA.1688.F32.TF32 R8, R160, R64.reuse, R8 ;  /* 0x00000040a008723c */ /* 0x088fe60000081008 */
[----:B------:R-:W-:Y:S04]  /*17200*/  STL.64 [R1+0x360], R16 ;  /* 0x0003601001007387 */ /* 0x000fe80000100a00 */
[----:B------:R2:W-:Y:S04]  /*17210*/  STL.64 [R1+0x368], R18 ;  /* 0x0003681201007387 */ /* 0x0005e80000100a00 */
[----:B------:R-:W-:Y:S04]  /*17220*/  STL.64 [R1+0x500], R12 ;  /* 0x0005000c01007387 */ /* 0x000fe80000100a00 */
[----:B------:R3:W-:Y:S01]  /*17230*/  STL.64 [R1+0x508], R14 ;  /* 0x0005080e01007387 */ /* 0x0007e20000100a00 */
[-C--:B--2---:R-:W-:Y:S03]  /*17240*/  HMMA.1688.F32.TF32 R16, R156, R64.reuse, R220 ;  /* 0x000000409c10723c */ /* 0x084fe600000810dc */
[----:B------:R-:W-:Y:S04]  /*17250*/  STL.64 [R1+0x340], R8 ;  /* 0x0003400801007387 */ /* 0x000fe80000100a00 */
[----:B------:R2:W-:Y:S01]  /*17260*/  STL.64 [R1+0x348], R10 ;  /* 0x0003480a01007387 */ /* 0x0005e20000100a00 */
[-C--:B---3--:R-:W-:Y:S08]  /*17270*/  HMMA.1688.F32.TF32 R12, R192, R64.reuse, R68 ;  /* 0x00000040c00c723c */ /* 0x088ff00000081044 */
[-C--:B--2---:R-:W-:Y:S03]  /*17280*/  HMMA.1688.F32.TF32 R8, R152, R64.reuse, R204 ;  /* 0x000000409808723c */ /* 0x084fe600000810cc */
[----:B------:R2:W-:Y:S04]  /*17290*/  STL.64 [R1+0x540], R16 ;  /* 0x0005401001007387 */ /* 0x0005e80000100a00 */
[----:B------:R3:W-:Y:S04]  /*172a0*/  STL.64 [R1+0x548], R18 ;  /* 0x0005481201007387 */ /* 0x0007e80000100a00 */
[----:B--2---:R-:W2:Y:S04]  /*172b0*/  LDL.LU.64 R16, [R1+0x110] ;  /* 0x0001100001107983 */ /* 0x004ea80000300a00 */
[----:B------:R1:W-:Y:S04]  /*172c0*/  STL.64 [R1+0x380], R12 ;  /* 0x0003800c01007387 */ /* 0x0003e80000100a00 */
[----:B------:R1:W-:Y:S04]  /*172d0*/  STL.64 [R1+0x388], R14 ;  /* 0x0003880e01007387 */ /* 0x0003e80000100a00 */
[----:B---3--:R-:W2:Y:S04]  /*172e0*/  LDL.LU.64 R18, [R1+0x118] ;  /* 0x0001180001127983 */ /* 0x008ea80000300a00 */
[----:B------:R-:W-:Y:S04]  /*172f0*/  STL.64 [R1+0x590], R8 ;  /* 0x0005900801007387 */ /* 0x000fe80000100a00 */
[----:B------:R3:W-:Y:S04]  /*17300*/  STL.64 [R1+0x598], R10 ;  /* 0x0005980a01007387 */ /* 0x0007e80000100a00 */
[----:B-1----:R-:W2:Y:S04]  /*17310*/  LDL.LU.64 R12, [R1+0x10] ;  /* 0x00001000010c7983 */ /* 0x002ea80000300a00 */
[----:B------:R-:W2:Y:S01]  /*17320*/  LDL.LU.64 R14, [R1+0x18] ;  /* 0x00001800010e7983 */ /* 0x000ea20000300a00 */
[-C--:B------:R-:W-:Y:S08]  /*17330*/  HMMA.1688.F32.TF32 R20, R244, R64.reuse, R224 ;  /* 0x00000040f414723c */ /* 0x080ff000000810e0 */
[----:B---3--:R-:W-:Y:S08]  /*17340*/  HMMA.1688.F32.TF32 R8, R236, R64, R92 ;  /* 0x00000040ec08723c */ /* 0x008ff0000008105c */
[-C--:B----4-:R-:W-:Y:S11]  /*17350*/  HMMA.1688.F32.TF32 R4, R168, R60.reuse, R4 ;  /* 0x0000003ca804723c */ /* 0x090ff60000081004 */
[----:B------:R1:W-:Y:S04]  /*17360*/  STL.64 [R1+0x3d0], R8 ;  /* 0x0003d00801007387 */ /* 0x0003e80000100a00 */
[----:B------:R3:W-:Y:S04]  /*17370*/  STL.64 [R1+0x3d8], R10 ;  /* 0x0003d80a01007387 */ /* 0x0007e80000100a00 */
[----:B-1----:R-:W4:Y:S04]  /*17380*/  LDL.LU.64 R8, [R1+0x4b0] ;  /* 0x0004b00001087983 */ /* 0x002f280000300a00 */
[----:B------:R-:W-:Y:S04]  /*17390*/  STL.64 [R1+0x5c0], R20 ;  /* 0x0005c01401007387 */ /* 0x000fe80000100a00 */
[----:B------:R-:W-:Y:S04]  /*173a0*/  STL.64 [R1+0x5c8], R22 ;  /* 0x0005c81601007387 */ /* 0x000fe80000100a00 */
[----:B---3--:R-:W4:Y:S04]  /*173b0*/  LDL.LU.64 R10, [R1+0x4b8] ;  /* 0x0004b800010a7983 */ /* 0x008f280000300a00 */
[----:B------:R1:W-:Y:S04]  /*173c0*/  STL.64 [R1+0x2c0], R4 ;  /* 0x0002c00401007387 */ /* 0x0003e80000100a00 */
[----:B------:R3:W-:Y:S04]  /*173d0*/  STL.64 [R1+0x2c8], R6 ;  /* 0x0002c80601007387 */ /* 0x0007e80000100a00 */
[----:B-1----:R-:W4:Y:S04]  /*173e0*/  LDL.LU.64 R4, [R1+0x20] ;  /* 0x0000200001047983 */ /* 0x002f280000300a00 */
[----:B---3--:R-:W3:Y:S01]  /*173f0*/  LDL.LU.64 R6, [R1+0x28] ;  /* 0x0000280001067983 */ /* 0x008ee20000300a00 */
[----:B------:R-:W-:-:S15]  /*17400*/  HMMA.1688.F32.TF32 R20, R164, R60, R180 ;  /* 0x0000003ca414723c */ /* 0x000fde00000810b4 */
[----:B------:R-:W-:-:S04]  /*17410*/  NOP ;  /* 0x0000000000007918 */ /* 0x000fc80000000000 */
[----:B------:R-:W-:Y:S04]  /*17420*/  STL.64 [R1+0x480], R20 ;  /* 0x0004801401007387 */ /* 0x000fe80000100a00 */
[----:B------:R1:W-:Y:S02]  /*17430*/  STL.64 [R1+0x488], R22 ;  /* 0x0004881601007387 */ /* 0x0003e40000100a00 */
[-C--:B-1----:R-:W-:Y:S08]  /*17440*/  HMMA.1688.F32.TF32 R20, R160, R60.reuse, R248 ;  /* 0x0000003ca014723c */ /* 0x082ff000000810f8 */
[-C--:B------:R-:W-:Y:S08]  /*17450*/  HMMA.1688.F32.TF32 R28, R156, R60.reuse, R216 ;  /* 0x0000003c9c1c723c */ /* 0x080ff000000810d8 */
[-C--:B------:R-:W-:Y:S03]  /*17460*/  HMMA.1688.F32.TF32 R24, R192, R60.reuse, R72 ;  /* 0x0000003cc018723c */ /* 0x080fe60000081048 */
[----:B------:R-:W-:Y:S04]  /*17470*/  STL.64 [R1+0x2b0], R20 ;  /* 0x0002b01401007387 */ /* 0x000fe80000100a00 */
[----:B------:R1:W-:Y:S02]  /*17480*/  STL.64 [R1+0x2b8], R22 ;  /* 0x0002b81601007387 */ /* 0x0003e40000100a00 */
[-C--:B-1----:R-:W-:Y:S02]  /*17490*/  HMMA.1688.F32.TF32 R20, R152, R60.reuse, R200 ;  /* 0x0000003c9814723c */ /* 0x082fe400000810c8 */
[----:B------:R-:W-:Y:S04]  /*174a0*/  STL.64 [R1+0x520], R28 ;  /* 0x0005201c01007387 */ /* 0x000fe80000100a00 */
[----:B------:R1:W-:Y:S04]  /*174b0*/  STL.64 [R1+0x528], R30 ;  /* 0x0005281e01007387 */ /* 0x0003e80000100a00 */
[----:B------:R-:W-:Y:S04]  /*174c0*/  STL.64 [R1+0x2e0], R24 ;  /* 0x0002e01801007387 */ /* 0x000fe80000100a00 */
[----:B------:R1:W-:Y:S02]  /*174d0*/  STL.64 [R1+0x2e8], R26 ;  /* 0x0002e81a01007387 */ /* 0x0003e40000100a00 */
[-C--:B-1----:R-:W-:Y:S03]  /*174e0*/  HMMA.1688.F32.TF32 R28, R236, R60.reuse, R96 ;  /* 0x0000003cec1c723c */ /* 0x082fe60000081060 */
[----:B------:R-:W-:Y:S04]  /*174f0*/  STL.64 [R1+0x560], R20 ;  /* 0x0005601401007387 */ /* 0x000fe80000100a00 */
[----:B------:R2:W-:Y:S01]  /*17500*/  STL.64 [R1+0x568], R22 ;  /* 0x0005681601007387 */ /* 0x0005e20000100a00 */
[----:B------:R-:W-:Y:S11]  /*17510*/  HMMA.1688.F32.TF32 R24, R244, R60, R228 ;  /* 0x0000003cf418723c */ /* 0x000ff600000810e4 */
[----:B------:R-:W-:Y:S04]  /*17520*/  STL.64 [R1+0x310], R28 ;  /* 0x0003101c01007387 */ /* 0x000fe80000100a00 */
[----:B------:R-:W-:Y:S04]  /*17530*/  STL.64 [R1+0x318], R30 ;  /* 0x0003181e01007387 */ /* 0x000fe80000100a00 */
[----:B------:R-:W-:Y:S04]  /*17540*/  STL.64 [R1+0x5b0], R24 ;  /* 0x0005b01801007387 */ /* 0x000fe80000100a00 */
[----:B------:R-:W-:Y:S04]  /*17550*/  STL.64 [R1+0x5b8], R26 ;  /* 0x0005b81a01007387 */ /* 0x000fe80000100a00 */
[----:B------:R-:W1:Y:S04]  /*17560*/  LDSM.16.M88.4 R28, [R252+UR12+0xa400] ;  /* 0x00a4000cfc1c783b */ /* 0x000e680008000200 */
[----:B------:R-:W1:Y:S01]  /*17570*/  LDSM.16.M88.4 R24, [R252+UR12+0xa800] ;  /* 0x00a8000cfc18783b */ /* 0x000e620008000200 */
[-C--:B--2---:R-:W-:Y:S08]  /*17580*/  HMMA.1688.F32.TF32 R20, R168, R56.reuse, R16 ;  /* 0x00000038a814723c */ /* 0x084ff00000081010 */
[-C--:B------:R-:W-:Y:S08]  /*17590*/  HMMA.1688.F32.TF32 R16, R164, R56.reuse, R176 ;  /* 0x00000038a410723c */ /* 0x080ff000000810b0 */
[-C--:B------:R-:W-:Y:S03]  /*175a0*/  HMMA.1688.F32.TF32 R12, R160, R56.reuse, R12 ;  /* 0x00000038a00c723c */ /* 0x080fe6000008100c */
[----:B------:R-:W-:Y:S04]  /*175b0*/  STL.64 [R1+0x130], R20 ;  /* 0x0001301401007387 */ /* 0x000fe80000100a00 */
[----:B------:R2:W-:Y:S04]  /*175c0*/  STL.64 [R1+0x138], R22 ;  /* 0x0001381601007387 */ /* 0x0005e80000100a00 */
[----:B------:R-:W-:Y:S04]  /*175d0*/  STL.64 [R1+0x3a0], R16 ;  /* 0x0003a01001007387 */ /* 0x000fe80000100a00 */
[----:B------:R1:W-:Y:S01]  /*175e0*/  STL.64 [R1+0x3a8], R18 ;  /* 0x0003a81201007387 */ /* 0x0003e20000100a00 */
[-C--:B--2---:R-:W-:Y:S03]  /*175f0*/  HMMA.1688.F32.TF32 R20, R156, R56.reuse, R212 ;  /* 0x000000389c14723c */ /* 0x084fe600000810d4 */
[----:B------:R-:W-:Y:S04]  /*17600*/  STL.64 [R1+0x160], R12 ;  /* 0x0001600c01007387 */ /* 0x000fe80000100a00 */
[----:B------:R2:W-:Y:S01]  /*17610*/  STL.64 [R1+0x168], R14 ;  /* 0x0001680e01007387 */ /* 0x0005e20000100a00 */
[-C--:B-1----:R-:W-:Y:S08]  /*17620*/  HMMA.1688.F32.TF32 R16, R192, R56.reuse, R76 ;  /* 0x00000038c010723c */ /* 0x082ff0000008104c */
[-C--:B--2---:R-:W-:Y:S03]  /*17630*/  HMMA.1688.F32.TF32 R12, R152, R56.reuse, R196 ;  /* 0x00000038980c723c */ /* 0x084fe600000810c4 */
[----:B------:R-:W-:Y:S04]  /*17640*/  STL.64 [R1+0x510], R20 ;  /* 0x0005101401007387 */ /* 0x000fe80000100a00 */
[----:B------:R1:W-:Y:S04]  /*17650*/  STL.64 [R1+0x518], R22 ;  /* 0x0005181601007387 */ /* 0x0003e80000100a00 */
[----:B------:R-:W-:Y:S04]  /*17660*/  STL.64 [R1+0x1e0], R16 ;  /* 0x0001e01001007387 */ /* 0x000fe80000100a00 */
[----:B------:R2:W-:Y:S01]  /*17670*/  STL.64 [R1+0x1e8], R18 ;  /* 0x0001e81201007387 */ /* 0x0005e20000100a00 */
[-C--:B-1----:R-:W-:Y:S03]  /*17680*/  HMMA.1688.F32.TF32 R20, R236, R56.reuse, R84 ;  /* 0x00000038ec14723c */ /* 0x082fe60000081054 */
[----:B------:R-:W-:Y:S04]  /*17690*/  STL.64 [R1+0x550], R12 ;  /* 0x0005500c01007387 */ /* 0x000fe80000100a00 */
[----:B------:R4:W-:Y:S01]  /*176a0*/  STL.64 [R1+0x558], R14 ;  /* 0x0005580e01007387 */ /* 0x0009e20000100a00 */
[----:B--2---:R-:W-:Y:S08]  /*176b0*/  HMMA.1688.F32.TF32 R16, R244, R56, R232 ;  /* 0x00000038f410723c */ /* 0x004ff000000810e8 */
[-C--:B----4-:R-:W-:Y:S08]  /*176c0*/  HMMA.1688.F32.TF32 R12, R168, R52.reuse, R8 ;  /* 0x00000034a80c723c */ /* 0x090ff00000081008 */
[-C--:B------:R-:W-:Y:S08]  /*176d0*/  HMMA.1688.F32.TF32 R8, R164, R52.reuse, R172 ;  /* 0x00000034a408723c */ /* 0x080ff000000810ac */
[----:B---3--:R-:W-:Y:S01]  /*176e0*/  HMMA.1688.F32.TF32 R4, R160, R52, R4 ;  /* 0x00000034a004723c */ /* 0x008fe20000081004 */
[----:B------:R-:W-:Y:S04]  /*176f0*/  STL.64 [R1+0x2a0], R20 ;  /* 0x0002a01401007387 */ /* 0x000fe80000100a00 */
[----:B------:R-:W-:Y:S04]  /*17700*/  STL.64 [R1+0x2a8], R22 ;  /* 0x0002a81601007387 */ /* 0x000fe80000100a00 */
[----:B------:R-:W-:Y:S04]  /*17710*/  STL.64 [R1+0x5a0], R16 ;  /* 0x0005a01001007387 */ /* 0x000fe80000100a00 */
[----:B------:R-:W-:Y:S04]  /*17720*/  STL.64 [R1+0x5a8], R18 ;  /* 0x0005a81201007387 */ /* 0x000fe80000100a00 */
[----:B------:R-:W-:Y:S04]  /*17730*/  STL.64 [R1+0xb0], R12 ;  /* 0x0000b00c01007387 */ /* 0x000fe80000100a00 */
[----:B------:R1:W-:Y:S01]  /*17740*/  STL.64 [R1+0xb8], R14 ;  /* 0x0000b80e01007387 */ /* 0x0003e20000100a00 */
[----:B------:R-:W-:Y:S01]  /*17750*/  IMAD.MOV.U32 R64, RZ, RZ, R5 ;  /* 0x000000ffff407224 */ /* 0x000fe200078e0005 */
[----:B------:R-:W-:-:S02]  /*17760*/  MOV R60, R6 ;  /* 0x00000006003c7202 */ /* 0x000fc40000000f00 */
[----:B------:R-:W-:Y:S01]  /*17770*/  STL.64 [R1+0x300], R8 ;  /* 0x0003000801007387 */ /* 0x000fe20000100a00 */
[----:B------:R-:W-:-:S03]  /*17780*/  IMAD.MOV.U32 R57, RZ, RZ, R7 ;  /* 0x000000ffff397224 */ /* 0x000fc600078e0007 */
[----:B------:R-:W-:Y:S04]  /*17790*/  STL.64 [R1+0x308], R10 ;  /* 0x0003080a01007387 */ /* 0x000fe80000100a00 */
[----:B------:R2:W-:Y:S04]  /*177a0*/  STL [R1+0x100], R4 ;  /* 0x0001000401007387 */ /* 0x0005e80000100800 */
[----:B------:R-:W3:Y:S01]  /*177b0*/  LDL.LU.64 R76, [R1+0x30] ;  /* 0x00003000014c7983 */ /* 0x000ee20000300a00 */
[-C--:B-1----:R-:W-:Y:S03]  /*177c0*/  HMMA.1688.F32.TF32 R12, R192, R52.reuse, R80 ;  /* 0x00000034c00c723c */ /* 0x082fe60000081050 */
[----:B------:R-:W3:Y:S04]  /*177d0*/  LDL.LU.64 R78, [R1+0x38] ;  /* 0x00003800014e7983 */ /* 0x000ee80000300a00 */
[----:B------:R-:W4:Y:S01]  /*177e0*/  LDL.LU.64 R72, [R1+0x6b0] ;  /* 0x0006b00001487983 */ /* 0x000f220000300a00 */
[-C--:B--2---:R-:W-:Y:S03]  /*177f0*/  HMMA.1688.F32.TF32 R4, R156, R52.reuse, R208 ;  /* 0x000000349c04723c */ /* 0x084fe600000810d0 */
[----:B------:R-:W4:Y:S04]  /*17800*/  LDL.LU.64 R74, [R1+0x6b8] ;  /* 0x0006b800014a7983 */ /* 0x000f280000300a00 */
[----:B------:R-:W-:Y:S01]  /*17810*/  STL [R1+0x14dc], R57 ;  /* 0x0014dc3901007387 */ /* 0x000fe20000100800 */
[-C--:B------:R-:W-:Y:S03]  /*17820*/  HMMA.1688.F32.TF32 R8, R152, R52.reuse, R188 ;  /* 0x000000349808723c */ /* 0x080fe600000810bc */
[----:B------:R-:W-:Y:S04]  /*17830*/  STL [R1+0x14d8], R64 ;  /* 0x0014d84001007387 */ /* 0x000fe80000100800 */
[----:B------:R-:W1:Y:S04]  /*17840*/  LDSM.16.M88.4 R20, [R252+UR12+0xac00] ;  /* 0x00ac000cfc14783b */ /* 0x000e680008000200 */
[----:B------:R-:W-:Y:S04]  /*17850*/  STL.64 [R1+0x4f0], R4 ;  /* 0x0004f00401007387 */ /* 0x000fe80000100a00 */
[----:B------:R2:W-:Y:S04]  /*17860*/  STL.64 [R1+0x4f8], R6 ;  /* 0x0004f80601007387 */ /* 0x0005e80000100a00 */
[----:B------:R-:W1:Y:S01]  /*17870*/  LDSM.16.M88.4 R16, [R252+UR12+0xb000] ;  /* 0x00b0000cfc10783b */ /* 0x000e620008000200 */
[----:B--2---:R-:W-:Y:S03]  /*17880*/  HMMA.1688.F32.TF32 R4, R236, R52, R88 ;  /* 0x00000034ec04723c */ /* 0x004fe60000081058 */
[----:B------:R-:W-:Y:S04]  /*17890*/  STL.64 [R1+0x110], R12 ;  /* 0x0001100c01007387 */ /* 0x000fe80000100a00 */
[----:B------:R-:W-:Y:S04]  /*178a0*/  STL.64 [R1+0x118], R14 ;  /* 0x0001180e01007387 */ /* 0x000fe80000100a00 */
[----:B------:R-:W-:Y:S04]  /*178b0*/  STL.64 [R1+0x530], R8 ;  /* 0x0005300801007387 */ /* 0x000fe80000100a00 */
[----:B------:R-:W-:Y:S04]  /*178c0*/  STL.64 [R1+0x538], R10 ;  /* 0x0005380a01007387 */ /* 0x000fe80000100a00 */
[----:B------:R-:W2:Y:S04]  /*178d0*/  LDSM.16.M88.4 R12, [R252+UR12+0xb400] ;  /* 0x00b4000cfc0c783b */ /* 0x000ea80008000200 */
[----:B------:R1:W-:Y:S04]  /*178e0*/  STL.64 [R1+0x120], R4 ;  /* 0x0001200401007387 */ /* 0x0003e80000100a00 */
[----:B------:R-:W2:Y:S04]  /*178f0*/  LDL.LU.64 R68, [R1+0x6a0] ;  /* 0x0006a00001447983 */ /* 0x000ea80000300a00 */
[----:B------:R-:W2:Y:S01]  /*17900*/  LDL.LU.64 R70, [R1+0x6a8] ;  /* 0x0006a80001467983 */ /* 0x000ea20000300a00 */
[----:B------:R-:W-:-:S02]  /*17910*/  IMAD.MOV.U32 R65, RZ, RZ, R6 ;  /* 0x000000ffff417224 */ /* 0x000fc400078e0006 */
[----:B------:R-:W-:Y:S01]  /*17920*/  IMAD.MOV.U32 R61, RZ, RZ, R7 ;  /* 0x000000ffff3d7224 */ /* 0x000fe200078e0007 */
[----:B------:R-:W2:Y:S01]  /*17930*/  LDSM.16.M88.4 R8, [R252+UR12+0xb800] ;  /* 0x00b8000cfc08783b */ /* 0x000ea20008000200 */
[----:B-1----:R-:W-:Y:S03]  /*17940*/  HMMA.1688.F32.TF32 R4, R244, R52, R240 ;  /* 0x00000034f404723c */ /* 0x002fe600000810f0 */
[----:B------:R-:W-:Y:S04]  /*17950*/  STL.64 [R1+0x14b8], R62 ;  /* 0x0014b83e01007387 */ /* 0x000fe80000100a00 */
[----:B------:R4:W-:Y:S04]  /*17960*/  STL.64 [R1+0x14b0], R60 ;  /* 0x0014b03c01007387 */ /* 0x0009e80000100a00 */
[----:B------:R-:W2:Y:S04]  /*17970*/  LDL.LU.64 R96, [R1+0x690] ;  /* 0x0006900001607983 */ /* 0x000ea80000300a00 */
[----:B------:R-:W2:Y:S04]  /*17980*/  LDL.LU.64 R98, [R1+0x698] ;  /* 0x0006980001627983 */ /* 0x000ea80000300a00 */
[----:B------:R-:W-:Y:S04]  /*17990*/  STL.64 [R1+0x580], R4 ;  /* 0x0005800401007387 */ /* 0x000fe80000100a00 */
[----:B------:R-:W-:Y:S04]  /*179a0*/  STL.64 [R1+0x588], R6 ;  /* 0x0005880601007387 */ /* 0x000fe80000100a00 */
[----:B------:R-:W-:Y:S04]  /*179b0*/  STL [R1+0x1370], R252 ;  /* 0x001370fc01007387 */ /* 0x000fe80000100800 */
[----:B------:R-:W1:Y:S04]  /*179c0*/  LDSM.16.M88.4 R4, [R252+UR12+0xbc00] ;  /* 0x00bc000cfc04783b */ /* 0x000e680008000200 */
[----:B------:R-:W-:Y:S04]  /*179d0*/  LDS R240, [R0+UR12+0x1000] ;  /* 0x0010000c00f07984 */ /* 0x000fe80008000800 */
[----:B------:R-:W-:Y:S04]  /*179e0*/  LDS R242, [R0+UR12+0x1800] ;  /* 0x0018000c00f27984 */ /* 0x000fe80008000800 */
[----:B------:R-:W-:Y:S04]  /*179f0*/  LDS R241, [R3+UR12+0x1000] ;  /* 0x0010000c03f17984 */ /* 0x000fe80008000800 */
[----:B------:R-:W1:Y:S01]  /*17a00*/  LDS R243, [R3+UR12+0x1800] ;  /* 0x0018000c03f37984 */ /* 0x000e620008000800 */
[C---:B---3--:R-:W-:Y:S08]  /*17a10*/  HMMA.1688.F32.TF32 R52, R168.reuse, R48, R76 ;  /* 0x00000030a834723c */ /* 0x048ff0000008104c */
[----:B----4-:R-:W-:Y:S11]  /*17a20*/  HMMA.1688.F32.TF32 R60, R168, R44, R72 ;  /* 0x0000002ca83c723c */ /* 0x010ff60000081048 */
[----:B------:R-:W-:Y:S04]  /*17a30*/  STL.64 [R1+0x30], R52 ;  /* 0x0000303401007387 */ /* 0x000fe80000100a00 */
[----:B------:R3:W-:Y:S04]  /*17a40*/  STL.64 [R1+0x38], R54 ;  /* 0x0000383601007387 */ /* 0x0007e80000100a00 */
[----:B------:R-:W-:Y:S01]  /*17a50*/  MOV R57, R60 ;  /* 0x0000003c00397202 */ /* 0x000fe20000000f00 */
[----:B------:R-:W-:Y:S01]  /*17a60*/  IMAD.MOV.U32 R64, RZ, RZ, R61 ;  /* 0x000000ffff407224 */ /* 0x000fe200078e003d */
[----:B------:R-:W4:Y:S04]  /*17a70*/  LDL.LU.64 R92, [R1+0x680] ;  /* 0x00068000015c7983 */ /* 0x000f280000300a00 */
[----:B------:R-:W4:Y:S01]  /*17a80*/  LDL.LU.64 R94, [R1+0x688] ;  /* 0x00068800015e7983 */ /* 0x000f220000300a00 */
[----:B---3--:R-:W-:-:S02]  /*17a90*/  IMAD.MOV.U32 R54, RZ, RZ, R62 ;  /* 0x000000ffff367224 */ /* 0x008fc400078e003e */
[----:B------:R-:W-:Y:S01]  /*17aa0*/  IMAD.MOV.U32 R55, RZ, RZ, R63 ;  /* 0x000000ffff377224 */ /* 0x000fe200078e003f */
[----:B------:R-:W3:Y:S04]  /*17ab0*/  LDL.LU.64 R72, [R1+0x670] ;  /* 0x0006700001487983 */ /* 0x000ee80000300a00 */
[----:B------:R-:W3:Y:S04]  /*17ac0*/  LDL.LU.64 R74, [R1+0x678] ;  /* 0x00067800014a7983 */ /* 0x000ee80000300a00 */
[----:B------:R-:W3:Y:S04]  /*17ad0*/  LDL.LU.64 R76, [R1+0x660] ;  /* 0x00066000014c7983 */ /* 0x000ee80000300a00 */
[----:B------:R-:W3:Y:S04]  /*17ae0*/  LDL.LU.64 R78, [R1+0x668] ;  /* 0x00066800014e7983 */ /* 0x000ee80000300a00 */
[----:B------:R-:W3:Y:S04]  /*17af0*/  LDL.LU.64 R80, [R1+0x650] ;  /* 0x0006500001507983 */ /* 0x000ee80000300a00 */
[----:B------:R-:W3:Y:S04]  /*17b00*/  LDL.LU.64 R82, [R1+0x658] ;  /* 0x0006580001527983 */ /* 0x000ee80000300a00 */
[----:B------:R-:W3:Y:S04]  /*17b10*/  LDL.LU.64 R84, [R1+0x640] ;  /* 0x0006400001547983 */ /* 0x000ee80000300a00 */
[----:B------:R-:W3:Y:S01]  /*17b20*/  LDL.LU.64 R86, [R1+0x648] ;  /* 0x0006480001567983 */ /* 0x000ee20000300a00 */
[----:B--2---:R-:W-:Y:S03]  /*17b30*/  HMMA.1688.F32.TF32 R60, R168, R40, R68 ;  /* 0x00000028a83c723c */ /* 0x004fe60000081044 */
[----:B------:R-:W2:Y:S04]  /*17b40*/  LDL.LU.64 R88, [R1+0x630] ;  /* 0x0006300001587983 */ /* 0x000ea80000300a00 */
[----:B------:R-:W2:Y:S04]  /*17b50*/  LDL.LU.64 R90, [R1+0x638] ;  /* 0x00063800015a7983 */ /* 0x000ea80000300a00 */
[----:B------:R-:W2:Y:S04]  /*17b60*/  LDL.LU.64 R68, [R1+0x620] ;  /* 0x0006200001447983 */ /* 0x000ea80000300a00 */
[----:B------:R-:W2:Y:S04]  /*17b70*/  LDL.LU.64 R70, [R1+0x628] ;  /* 0x0006280001467983 */ /* 0x000ea80000300a00 */
[----:B------:R-:W-:Y:S01]  /*17b80*/  MOV R56, R60 ;  /* 0x0000003c00387202 */ /* 0x000fe20000000f00 */
[----:B------:R-:W-:-:S02]  /*17b90*/  IMAD.MOV.U32 R53, RZ, RZ, R61 ;  /* 0x000000ffff357224 */ /* 0x000fc400078e003d */
[----:B------:R-:W-:Y:S01]  /*17ba0*/  IMAD.MOV.U32 R52, RZ, RZ, R62 ;  /* 0x000000ffff347224 */ /* 0x000fe200078e003e */
[----:B------:R-:W1:Y:S01]  /*17bb0*/  LDL.LU.64 R60, [R1+0x4d0] ;  /* 0x0004d000013c7983 */ /* 0x000e620000300a00 */
[----:B------:R-:W-:-:S03]  /*17bc0*/  IMAD.MOV.U32 R2, RZ, RZ, R63 ;  /* 0x000000ffff027224 */ /* 0x000fc600078e003f */
[----:B------:R-:W1:Y:S01]  /*17bd0*/  LDL.LU.64 R62, [R1+0x4d8] ;  /* 0x0004d800013e7983 */ /* 0x000e620000300a00 */
[----:B------:R-:W-:Y:S03]  /*17be0*/  HMMA.1688.F32.TF32 R96, R168, R36, R96 ;  /* 0x00000024a860723c */ /* 0x000fe60000081060 */
[----:B------:R-:W-:Y:S04]  /*17bf0*/  STL.64 [R1+0x14e8], R54 ;  /* 0x0014e83601007387 */ /* 0x000fe80000100a00 */
[----:B------:R4:W-:-:S12]  /*17c00*/  STL.64 [R1+0x14e0], R52 ;  /* 0x0014e03401007387 */ /* 0x0009d80000100a00 */
[----:B------:R-:W-:Y:S01]  /*17c10*/  MOV R58, R96 ;  /* 0x00000060003a7202 */ /* 0x000fe20000000f00 */
[----:B------:R-:W-:Y:S02]  /*17c20*/  IMAD.MOV.U32 R66, RZ, RZ, R97 ;  /* 0x000000ffff427224 */ /* 0x000fe400078e0061 */
[----:B------:R-:W-:Y:S02]  /*17c30*/  IMAD.MOV.U32 R67, RZ, RZ, R98 ;  /* 0x000000ffff437224 */ /* 0x000fe400078e0062 */
[----:B------:R-:W-:Y:S01]  /*17c40*/  IMAD.MOV.U32 R59, RZ, RZ, R99 ;  /* 0x000000ffff3b7224 */ /* 0x000fe200078e0063 */
[C---:B----4-:R-:W-:Y:S02]  /*17c50*/  HMMA.1688.F32.TF32 R52, R164.reuse, R44, R148 ;  /* 0x0000002ca434723c */ /* 0x050fe40000081094 */
[----:B------:R-:W-:Y:S04]  /*17c60*/  STL.64 [R1+0x14f8], R66 ;  /* 0x0014f84201007387 */ /* 0x000fe80000100a00 */
[----:B------:R4:W-:Y:S02]  /*17c70*/  STL.64 [R1+0x14f0], R64 ;  /* 0x0014f04001007387 */ /* 0x0009e40000100a00 */
[----:B----4-:R-:W-:Y:S08]  /*17c80*/  HMMA.1688.F32.TF32 R64, R164, R40, R108 ;  /* 0x00000028a440723c */ /* 0x010ff0000008106c */
[C---:B------:R-:W-:Y:S08]  /*17c90*/  HMMA.1688.F32.TF32 R248, R168.reuse, R32, R92 ;  /* 0x00000020a8f8723c */ /* 0x040ff0000008105c */
[C---:B---3--:R-:W-:Y:S08]  /*17ca0*/  HMMA.1688.F32.TF32 R72, R168.reuse, R28, R72 ;  /* 0x0000001ca848723c */ /* 0x048ff00000081048 */
[C---:B------:R-:W-:Y:S08]  /*17cb0*/  HMMA.1688.F32.TF32 R76, R168.reuse, R24, R76 ;  /* 0x00000018a84c723c */ /* 0x040ff0000008104c */
[C---:B------:R-:W-:Y:S08]  /*17cc0*/  HMMA.1688.F32.TF32 R80, R168.reuse, R20, R80 ;  /* 0x00000014a850723c */ /* 0x040ff00000081050 */
[C---:B------:R-:W-:Y:S08]  /*17cd0*/  HMMA.1688.F32.TF32 R84, R168.reuse, R16, R84 ;  /* 0x00000010a854723c */ /* 0x040ff00000081054 */
[C---:B--2---:R-:W-:Y:S01]  /*17ce0*/  HMMA.1688.F32.TF32 R88, R168.reuse, R12, R88 ;  /* 0x0000000ca858723c */ /* 0x044fe20000081058 */
[----:B------:R-:W-:Y:S07]  /*17cf0*/  STL.64 [R1+0x1448], R250 ;  /* 0x001448fa01007387 */ /* 0x000fee0000100a00 */
[C---:B------:R-:W-:Y:S01]  /*17d00*/  HMMA.1688.F32.TF32 R92, R168.reuse, R8, R68 ;  /* 0x00000008a85c723c */ /* 0x040fe20000081044 */
[----:B------:R-:W-:Y:S04]  /*17d10*/  STL.64 [R1+0x1440], R248 ;  /* 0x001440f801007387 */ /* 0x000fe80000100a00 */
[----:B------:R-:W-:Y:S03]  /*17d20*/  STL.64 [R1+0x1458], R74 ;  /* 0x0014584a01007387 */ /* 0x000fe60000100a00 */
[----:B-1----:R-:W-:Y:S08]  /*17d30*/  HMMA.1688.F32.TF32 R96, R168, R4, R60 ;  /* 0x00000004a860723c */ /* 0x002ff0000008103c */
[C---:B------:R-:W-:Y:S01]  /*17d40*/  HMMA.1688.F32.TF32 R60, R164.reuse, R48, R100 ;  /* 0x00000030a43c723c */ /* 0x040fe20000081064 */
[----:B------:R-:W-:Y:S04]  /*17d50*/  STL.64 [R1+0x1450], R72 ;  /* 0x0014504801007387 */ /* 0x000fe80000100a00 */
        /* <DEDUP_REMOVED lines=11> */
[----:B------:R1:W-:Y:S04]  /*17e10*/  STL.64 [R1+0x268], R62 ;  /* 0x0002683e01007387 */ /* 0x0003e80000100a00 */
[----:B------:R-:W-:Y:S04]  /*17e20*/  STL.64 [R1+0x250], R52 ;  /* 0x0002503401007387 */ /* 0x000fe80000100a00 */
[----:B------:R2:W-:Y:S01]  /*17e30*/  STL.64 [R1+0x258], R54 ;  /* 0x0002583601007387 */ /* 0x0005e20000100a00 */
[C---:B-1----:R-:W-:Y:S08]  /*17e40*/  HMMA.1688.F32.TF32 R60, R164.reuse, R36, R112 ;  /* 0x00000024a43c723c */ /* 0x042ff00000081070 */
[C---:B--2---:R-:W-:Y:S01]  /*17e50*/  HMMA.1688.F32.TF32 R52, R164.reuse, R32, R116 ;  /* 0x00000020a434723c */ /* 0x044fe20000081074 */
[----:B------:R-:W-:Y:S04]  /*17e60*/  STL.64 [R1+0x240], R64 ;  /* 0x0002404001007387 */ /* 0x000fe80000100a00 */
[----:B------:R1:W-:Y:S06]  /*17e70*/  STL.64 [R1+0x248], R66 ;  /* 0x0002484201007387 */ /* 0x0003ec0000100a00 */
[----:B------:R-:W-:Y:S04]  /*17e80*/  STL.64 [R1+0x230], R60 ;  /* 0x0002303c01007387 */ /* 0x000fe80000100a00 */
[----:B------:R2:W-:Y:S01]  /*17e90*/  STL.64 [R1+0x238], R62 ;  /* 0x0002383e01007387 */ /* 0x0005e20000100a00 */
[C---:B-1----:R-:W-:Y:S03]  /*17ea0*/  HMMA.1688.F32.TF32 R64, R164.reuse, R28, R120 ;  /* 0x0000001ca440723c */ /* 0x042fe60000081078 */
[----:B------:R-:W-:Y:S04]  /*17eb0*/  STL.64 [R1+0x220], R52 ;  /* 0x0002203401007387 */ /* 0x000fe80000100a00 */
[----:B------:R1:W-:Y:S01]  /*17ec0*/  STL.64 [R1+0x228], R54 ;  /* 0x0002283601007387 */ /* 0x0003e20000100a00 */
[C---:B--2---:R-:W-:Y:S08]  /*17ed0*/  HMMA.1688.F32.TF32 R60, R164.reuse, R24, R124 ;  /* 0x00000018a43c723c */ /* 0x044ff0000008107c */
[C---:B-1----:R-:W-:Y:S03]  /*17ee0*/  HMMA.1688.F32.TF32 R52, R164.reuse, R20, R144 ;  /* 0x00000014a434723c */ /* 0x042fe60000081090 */
[----:B------:R-:W-:Y:S04]  /*17ef0*/  STL.64 [R1+0x210], R64 ;  /* 0x0002104001007387 */ /* 0x000fe80000100a00 */
[----:B------:R1:W-:Y:S04]  /*17f00*/  STL.64 [R1+0x218], R66 ;  /* 0x0002184201007387 */ /* 0x0003e80000100a00 */
[----:B------:R-:W-:Y:S04]  /*17f10*/  STL.64 [R1+0x200], R60 ;  /* 0x0002003c01007387 */ /* 0x000fe80000100a00 */
[----:B------:R2:W-:Y:S01]  /*17f20*/  STL.64 [R1+0x208], R62 ;  /* 0x0002083e01007387 */ /* 0x0005e20000100a00 */
[C---:B-1----:R-:W-:Y:S03]  /*17f30*/  HMMA.1688.F32.TF32 R64, R164.reuse, R16, R132 ;  /* 0x00000010a440723c */ /* 0x042fe60000081084 */
[----:B------:R-:W-:Y:S04]  /*17f40*/  STL.64 [R1+0x1f0], R52 ;  /* 0x0001f03401007387 */ /* 0x000fe80000100a00 */
[----:B------:R1:W-:Y:S01]  /*17f50*/  STL.64 [R1+0x1f8], R54 ;  /* 0x0001f83601007387 */ /* 0x0003e20000100a00 */
[C---:B--2---:R-:W-:Y:S08]  /*17f60*/  HMMA.1688.F32.TF32 R60, R164.reuse, R12, R136 ;  /* 0x0000000ca43c723c */ /* 0x044ff00000081088 */
[C---:B-1----:R-:W-:Y:S03]  /*17f70*/  HMMA.1688.F32.TF32 R52, R164.reuse, R8, R140 ;  /* 0x00000008a434723c */ /* 0x042fe6000008108c */
[----:B------:R1:W-:Y:S04]  /*17f80*/  STL.64 [R1+0x190], R64 ;  /* 0x0001904001007387 */ /* 0x0003e80000100a00 */
[----:B------:R2:W-:Y:S04]  /*17f90*/  STL.64 [R1+0x198], R66 ;  /* 0x0001984201007387 */ /* 0x0005e80000100a00 */
[----:B------:R-:W3:Y:S04]  /*17fa0*/  LDL.LU.64 R68, [R1+0x760] ;  /* 0x0007600001447983 */ /* 0x000ee80000300a00 */
[----:B------:R4:W-:Y:S04]  /*17fb0*/  STL.64 [R1+0x180], R60 ;  /* 0x0001803c01007387 */ /* 0x0009e80000100a00 */
[----:B------:R1:W-:Y:S04]  /*17fc0*/  STL.64 [R1+0x188], R62 ;  /* 0x0001883e01007387 */ /* 0x0003e80000100a00 */
[----:B------:R-:W3:Y:S04]  /*17fd0*/  LDL.LU.64 R70, [R1+0x768] ;  /* 0x0007680001467983 */ /* 0x000ee80000300a00 */
[----:B------:R2:W-:Y:S04]  /*17fe0*/  STL.64 [R1+0x170], R52 ;  /* 0x0001703401007387 */ /* 0x0005e80000100a00 */
[----:B------:R4:W-:Y:S04]  /*17ff0*/  STL.64 [R1+0x178], R54 ;  /* 0x0001783601007387 */ /* 0x0009e80000100a00 */
[----:B-1----:R-:W3:Y:S04]  /*18000*/  LDL.LU.64 R64, [R1+0x750] ;  /* 0x0007500001407983 */ /* 0x002ee80000300a00 */
[----:B--2---:R-:W3:Y:S04]  /*18010*/  LDL.LU.64 R66, [R1+0x758] ;  /* 0x0007580001427983 */ /* 0x004ee80000300a00 */
[----:B----4-:R-:W2:Y:S04]  /*18020*/  LDL.LU.64 R60, [R1+0x740] ;  /* 0x00074000013c7983 */ /* 0x010ea80000300a00 */
[----:B------:R-:W2:Y:S04]  /*18030*/  LDL.LU.64 R62, [R1+0x748] ;  /* 0x00074800013e7983 */ /* 0x000ea80000300a00 */
[----:B------:R-:W4:Y:S04]  /*18040*/  LDL.LU.64 R52, [R1+0x730] ;  /* 0x0007300001347983 */ /* 0x000f280000300a00 */
[----:B------:R-:W4:Y:S04]  /*18050*/  LDL.LU.64 R54, [R1+0x738] ;  /* 0x0007380001367983 */ /* 0x000f280000300a00 */
[----:B------:R-:W4:Y:S04]  /*18060*/  LDL.LU.64 R116, [R1+0x720] ;  /* 0x0007200001747983 */ /* 0x000f280000300a00 */
[----:B------:R-:W4:Y:S04]  /*18070*/  LDL.LU.64 R118, [R1+0x728] ;  /* 0x0007280001767983 */ /* 0x000f280000300a00 */
[----:B------:R-:W4:Y:S04]  /*18080*/  LDL.LU.64 R120, [R1+0x710] ;  /* 0x0007100001787983 */ /* 0x000f280000300a00 */
[----:B------:R-:W4:Y:S04]  /*18090*/  LDL.LU.64 R122, [R1+0x718] ;  /* 0x00071800017a7983 */ /* 0x000f280000300a00 */
[----:B------:R-:W4:Y:S04]  /*180a0*/  LDL.LU.64 R124, [R1+0x700] ;  /* 0x00070000017c7983 */ /* 0x000f280000300a00 */
[----:B------:R-:W4:Y:S01]  /*180b0*/  LDL.LU.64 R126, [R1+0x708] ;  /* 0x00070800017e7983 */ /* 0x000f220000300a00 */
[----:B------:R-:W-:Y:S03]  /*180c0*/  HMMA.1688.F32.TF32 R72, R164, R4, R128 ;  /* 0x00000004a448723c */ /* 0x000fe60000081080 */
[----:B------:R-:W4:Y:S04]  /*180d0*/  LDL.LU.64 R176, [R1+0x6f0] ;  /* 0x0006f00001b07983 */ /* 0x000f280000300a00 */
        /* <DEDUP_REMOVED lines=21> */
[----:B------:R1:W-:Y:S04]  /*18230*/  STL.64 [R1+0x150], R72 ;  /* 0x0001504801007387 */ /* 0x0003e80000100a00 */
[----:B------:R1:W-:Y:S04]  /*18240*/  STL.64 [R1+0x158], R74 ;  /* 0x0001584a01007387 */ /* 0x0003e80000100a00 */
[----:B------:R-:W4:Y:S04]  /*18250*/  LDL.LU.64 R76, [R1+0x80] ;  /* 0x00008000014c7983 */ /* 0x000f280000300a00 */
[----:B------:R-:W4:Y:S04]  /*18260*/  LDL.LU.64 R78, [R1+0x88] ;  /* 0x00008800014e7983 */ /* 0x000f280000300a00 */
[----:B-1----:R-:W4:Y:S04]  /*18270*/  LDL.LU.64 R72, [R1+0x70] ;  /* 0x0000700001487983 */ /* 0x002f280000300a00 */
[----:B------:R-:W4:Y:S01]  /*18280*/  LDL.LU.64 R74, [R1+0x78] ;  /* 0x00007800014a7983 */ /* 0x000f220000300a00 */
[C---:B---3--:R-:W-:Y:S03]  /*18290*/  HMMA.1688.F32.TF32 R100, R160.reuse, R44, R64 ;  /* 0x0000002ca064723c */ /* 0x048fe60000081040 */
[----:B------:R-:W3:Y:S04]  /*182a0*/  LDL.LU.64 R64, [R1+0x60] ;  /* 0x0000600001407983 */ /* 0x000ee80000300a00 */
[----:B------:R-:W3:Y:S01]  /*182b0*/  LDL.LU.64 R66, [R1+0x68] ;  /* 0x0000680001427983 */ /* 0x000ee20000300a00 */
[C---:B--2---:R-:W-:Y:S03]  /*182c0*/  HMMA.1688.F32.TF32 R108, R160.reuse, R40, R60 ;  /* 0x00000028a06c723c */ /* 0x044fe6000008103c */
[----:B------:R-:W2:Y:S04]  /*182d0*/  LDL.LU.64 R60, [R1+0x50] ;  /* 0x00005000013c7983 */ /* 0x000ea80000300a00 */
[----:B------:R-:W2:Y:S01]  /*182e0*/  LDL.LU.64 R62, [R1+0x58] ;  /* 0x00005800013e7983 */ /* 0x000ea20000300a00 */
[C---:B----4-:R-:W-:Y:S03]  /*182f0*/  HMMA.1688.F32.TF32 R112, R160.reuse, R36, R52 ;  /* 0x00000024a070723c */ /* 0x050fe60000081034 */
[----:B------:R-:W4:Y:S04]  /*18300*/  LDL.LU.64 R52, [R1+0x40] ;  /* 0x0000400001347983 */ /* 0x000f280000300a00 */
[----:B------:R-:W4:Y:S01]  /*18310*/  LDL.LU.64 R54, [R1+0x48] ;  /* 0x0000480001367983 */ /* 0x000f220000300a00 */
[C---:B------:R-:W-:Y:S08]  /*18320*/  HMMA.1688.F32.TF32 R68, R160.reuse, R48, R68 ;  /* 0x00000030a044723c */ /* 0x040ff00000081044 */
[C---:B------:R-:W-:Y:S08]  /*18330*/  HMMA.1688.F32.TF32 R116, R160.reuse, R32, R116 ;  /* 0x00000020a074723c */ /* 0x040ff00000081074 */
[C---:B------:R-:W-:Y:S08]  /*18340*/  HMMA.1688.F32.TF32 R120, R160.reuse, R28, R120 ;  /* 0x0000001ca078723c */ /* 0x040ff00000081078 */
[C---:B------:R-:W-:Y:S08]  /*18350*/  HMMA.1688.F32.TF32 R124, R160.reuse, R24, R124 ;  /* 0x00000018a07c723c */ /* 0x040ff0000008107c */
[C---:B------:R-:W-:Y:S08]  /*18360*/  HMMA.1688.F32.TF32 R128, R160.reuse, R20, R176 ;  /* 0x00000014a080723c */ /* 0x040ff000000810b0 */
[C---:B------:R-:W-:Y:S08]  /*18370*/  HMMA.1688.F32.TF32 R132, R160.reuse, R16, R132 ;  /* 0x00000010a084723c */ /* 0x040ff00000081084 */
[C---:B------:R-:W-:Y:S08]  /*18380*/  HMMA.1688.F32.TF32 R136, R160.reuse, R12, R136 ;  /* 0x0000000ca088723c */ /* 0x040ff00000081088 */
[C---:B------:R-:W-:Y:S08]  /*18390*/  HMMA.1688.F32.TF32 R140, R160.reuse, R8, R172 ;  /* 0x00000008a08c723c */ /* 0x040ff000000810ac */
[----:B------:R-:W-:Y:S08]  /*183a0*/  HMMA.1688.F32.TF32 R144, R160, R4, R144 ;  /* 0x00000004a090723c */ /* 0x000ff00000081090 */
[C---:B------:R-:W-:Y:S08]  /*183b0*/  HMMA.1688.F32.TF32 R160, R156.reuse, R48, R168 ;  /* 0x000000309ca0723c */ /* 0x040ff000000810a8 */
[C---:B------:R-:W-:Y:S08]  /*183c0*/  HMMA.1688.F32.TF32 R148, R156.reuse, R44, R148 ;  /* 0x0000002c9c94723c */ /* 0x040ff00000081094 */
[C---:B------:R-:W-:Y:S08]  /*183d0*/  HMMA.1688.F32.TF32 R92, R156.reuse, R40, R92 ;  /* 0x000000289c5c723c */ /* 0x040ff0000008105c */
[C---:B------:R-:W-:Y:S08]  /*183e0*/  HMMA.1688.F32.TF32 R88, R156.reuse, R36, R88 ;  /* 0x000000249c58723c */ /* 0x040ff00000081058 */
[C---:B------:R-:W-:Y:S08]  /*183f0*/  HMMA.1688.F32.TF32 R84, R156.reuse, R32, R84 ;  /* 0x000000209c54723c */ /* 0x040ff00000081054 */
[C---:B------:R-:W-:Y:S01]  /*18400*/  HMMA.1688.F32.TF32 R80, R156.reuse, R28, R80 ;  /* 0x0000001c9c50723c */ /* 0x040fe20000081050 */
[----:B------:R-:W-:Y:S07]  /*18410*/  STL.64 [R1+0x2f0], R160 ;  /* 0x0002f0a001007387 */ /* 0x000fee0000100a00 */
[C---:B------:R-:W-:Y:S01]  /*18420*/  HMMA.1688.F32.TF32 R76, R156.reuse, R24, R76 ;  /* 0x000000189c4c723c */ /* 0x040fe2000008104c */
[----:B------:R-:W-:Y:S07]  /*18430*/  STL.64 [R1+0x2f8], R162 ;  /* 0x0002f8a201007387 */ /* 0x000fee0000100a00 */
[C---:B------:R-:W-:Y:S01]  /*18440*/  HMMA.1688.F32.TF32 R72, R156.reuse, R20, R72 ;  /* 0x000000149c48723c */ /* 0x040fe20000081048 */
[----:B------:R1:W-:Y:S04]  /*18450*/  STL.64 [R1+0xf0], R148 ;  /* 0x0000f09401007387 */ /* 0x0003e80000100a00 */
[----:B------:R1:W-:Y:S04]  /*18460*/  STL.64 [R1+0xf8], R150 ;  /* 0x0000f89601007387 */ /* 0x0003e80000100a00 */
        /* <DEDUP_REMOVED lines=11> */
[----:B------:R-:W-:Y:S01]  /*18520*/  STL.64 [R1+0x88], R74 ;  /* 0x0000884a01007387 */ /* 0x000fe20000100a00 */
[C---:B---3--:R-:W-:Y:S08]  /*18530*/  HMMA.1688.F32.TF32 R64, R156.reuse, R16, R64 ;  /* 0x000000109c40723c */ /* 0x048ff00000081040 */
[C---:B--2---:R-:W-:Y:S08]  /*18540*/  HMMA.1688.F32.TF32 R60, R156.reuse, R12, R60 ;  /* 0x0000000c9c3c723c */ /* 0x044ff0000008103c */
[C---:B----4-:R-:W-:Y:S03]  /*18550*/  HMMA.1688.F32.TF32 R52, R156.reuse, R8, R52 ;  /* 0x000000089c34723c */ /* 0x050fe60000081034 */
[----:B------:R-:W-:Y:S04]  /*18560*/  STL.64 [R1+0x70], R64 ;  /* 0x0000704001007387 */ /* 0x000fe80000100a00 */
[----:B------:R-:W-:Y:S04]  /*18570*/  STL.64 [R1+0x78], R66 ;  /* 0x0000784201007387 */ /* 0x000fe80000100a00 */
[----:B-1----:R-:W2:Y:S04]  /*18580*/  LDL.LU.64 R148, [R1+0x820] ;  /* 0x0008200001947983 */ /* 0x002ea80000300a00 */
[----:B------:R1:W-:Y:S04]  /*18590*/  STL.64 [R1+0x60], R60 ;  /* 0x0000603c01007387 */ /* 0x0003e80000100a00 */
[----:B------:R3:W-:Y:S04]  /*185a0*/  STL.64 [R1+0x68], R62 ;  /* 0x0000683e01007387 */ /* 0x0007e80000100a00 */
[----:B------:R-:W2:Y:S04]  /*185b0*/  LDL.LU.64 R150, [R1+0x828] ;  /* 0x0008280001967983 */ /* 0x000ea80000300a00 */
[----:B------:R4:W-:Y:S04]  /*185c0*/  STL.64 [R1+0x50], R52 ;  /* 0x0000503401007387 */ /* 0x0009e80000100a00 */
[----:B------:R4:W-:Y:S04]  /*185d0*/  STL.64 [R1+0x58], R54 ;  /* 0x0000583601007387 */ /* 0x0009e80000100a00 */
[----:B-1----:R-:W2:Y:S04]  /*185e0*/  LDL.LU.64 R60, [R1+0x810] ;  /* 0x00081000013c7983 */ /* 0x002ea80000300a00 */
[----:B---3--:R-:W3:Y:S04]  /*185f0*/  LDL.LU.64 R62, [R1+0x818] ;  /* 0x00081800013e7983 */ /* 0x008ee80000300a00 */
[----:B------:R-:W3:Y:S04]  /*18600*/  LDL.LU.64 R160, [R1+0x800] ;  /* 0x0008000001a07983 */ /* 0x000ee80000300a00 */
[----:B------:R-:W3:Y:S04]  /*18610*/  LDL.LU.64 R162, [R1+0x808] ;  /* 0x0008080001a27983 */ /* 0x000ee80000300a00 */
[----:B----4-:R-:W4:Y:S04]  /*18620*/  LDL.LU.64 R52, [R1+0x7f0] ;  /* 0x0007f00001347983 */ /* 0x010f280000300a00 */
        /* <DEDUP_REMOVED lines=25> */
[----:B------:R-:W4:-:S12]  /*187c0*/  LDL.LU.64 R66, [R1+0x378] ;  /* 0x0003780001427983 */ /* 0x000f180000300a00 */
[----:B------:R-:W-:Y:S04]  /*187d0*/  STL.64 [R1+0x40], R104 ;  /* 0x0000406801007387 */ /* 0x000fe80000100a00 */
[----:B------:R2:W-:Y:S02]  /*187e0*/  STL.64 [R1+0x48], R106 ;  /* 0x0000486a01007387 */ /* 0x0005e40000100a00 */
[C---:B--2---:R-:W-:Y:S08]  /*187f0*/  HMMA.1688.F32.TF32 R104, R192.reuse, R48, R148 ;  /* 0x00000030c068723c */ /* 0x044ff00000081094 */
[C---:B---3--:R-:W-:Y:S01]  /*18800*/  HMMA.1688.F32.TF32 R148, R192.reuse, R44, R60 ;  /* 0x0000002cc094723c */ /* 0x048fe2000008103c */
[----:B------:R-:W2:Y:S04]  /*18810*/  LDL.LU.64 R60, [R1+0x390] ;  /* 0x00039000013c7983 */ /* 0x000ea80000300a00 */
[----:B------:R-:W2:Y:S03]  /*18820*/  LDL.LU.64 R62, [R1+0x398] ;  /* 0x00039800013e7983 */ /* 0x000ea60000300a00 */
[C---:B------:R-:W-:Y:S08]  /*18830*/  HMMA.1688.F32.TF32 R156, R192.reuse, R40, R160 ;  /* 0x00000028c09c723c */ /* 0x040ff000000810a0 */
[C---:B----4-:R-:W-:Y:S01]  /*18840*/  HMMA.1688.F32.TF32 R160, R192.reuse, R36, R52 ;  /* 0x00000024c0a0723c */ /* 0x050fe20000081034 */
[----:B------:R-:W3:Y:S04]  /*18850*/  LDL.LU.64 R52, [R1+0x3b0] ;  /* 0x0003b00001347983 */ /* 0x000ee80000300a00 */
[----:B------:R-:W3:Y:S03]  /*18860*/  LDL.LU.64 R54, [R1+0x3b8] ;  /* 0x0003b80001367983 */ /* 0x000ee60000300a00 */
        /* <DEDUP_REMOVED lines=10> */
[C---:B------:R-:W-:Y:S03]  /*18910*/  HMMA.1688.F32.TF32 R76, R152.reuse, R40, R72 ;  /* 0x00000028984c723c */ /* 0x040fe60000081048 */
[----:B------:R-:W-:Y:S04]  /*18920*/  STL.64 [R1+0x320], R84 ;  /* 0x0003205401007387 */ /* 0x000fe80000100a00 */
[----:B------:R-:W-:Y:S01]  /*18930*/  STL.64 [R1+0x328], R86 ;  /* 0x0003285601007387 */ /* 0x000fe20000100a00 */
[C---:B------:R-:W-:Y:S03]  /*18940*/  HMMA.1688.F32.TF32 R72, R152.reuse, R36, R64 ;  /* 0x000000249848723c */ /* 0x040fe60000081040 */
[----:B------:R-:W-:Y:S04]  /*18950*/  STL.64 [R1+0x330], R80 ;  /* 0x0003305001007387 */ /* 0x000fe80000100a00 */
[----:B------:R-:W-:Y:S04]  /*18960*/  STL.64 [R1+0x338], R82 ;  /* 0x0003385201007387 */ /* 0x000fe80000100a00 */
[----:B------:R-:W4:Y:S04]  /*18970*/  LDL.LU.64 R64, [R1+0x3e0] ;  /* 0x0003e00001407983 */ /* 0x000f280000300a00 */
[----:B------:R-:W-:Y:S04]  /*18980*/  STL.64 [R1+0x350], R76 ;  /* 0x0003504c01007387 */ /* 0x000fe80000100a00 */
[----:B------:R-:W-:Y:S04]  /*18990*/  STL.64 [R1+0x358], R78 ;  /* 0x0003584e01007387 */ /* 0x000fe80000100a00 */
[----:B------:R-:W4:Y:S04]  /*189a0*/  LDL.LU.64 R66, [R1+0x3e8] ;  /* 0x0003e80001427983 */ /* 0x000f280000300a00 */
[----:B------:R-:W-:Y:S04]  /*189b0*/  STL.64 [R1+0x370], R72 ;  /* 0x0003704801007387 */ /* 0x000fe80000100a00 */
[----:B------:R2:W-:Y:S02]  /*189c0*/  STL.64 [R1+0x378], R74 ;  /* 0x0003784a01007387 */ /* 0x0005e40000100a00 */
[C---:B--2---:R-:W-:Y:S02]  /*189d0*/  HMMA.1688.F32.TF32 R72, R152.reuse, R32, R60 ;  /* 0x000000209848723c */ /* 0x044fe4000008103c */
[----:B------:R-:W2:Y:S04]  /*189e0*/  LDL.LU.64 R60, [R1+0x400] ;  /* 0x00040000013c7983 */ /* 0x000ea80000300a00 */
[----:B------:R-:W2:Y:S02]  /*189f0*/  LDL.LU.64 R62, [R1+0x408] ;  /* 0x00040800013e7983 */ /* 0x000ea40000300a00 */
[C---:B---3--:R-:W-:Y:S11]  /*18a00*/  HMMA.1688.F32.TF32 R52, R152.reuse, R28, R52 ;  /* 0x0000001c9834723c */ /* 0x048ff60000081034 */
[----:B------:R-:W-:Y:S04]  /*18a10*/  STL.64 [R1+0x390], R72 ;  /* 0x0003904801007387 */ /* 0x000fe80000100a00 */
[----:B------:R-:W-:Y:S04]  /*18a20*/  STL.64 [R1+0x398], R74 ;  /* 0x0003984a01007387 */ /* 0x000fe80000100a00 */
[----:B------:R-:W3:Y:S04]  /*18a30*/  LDL.LU.64 R200, [R1+0x420] ;  /* 0x0004200001c87983 */ /* 0x000ee80000300a00 */
[----:B------:R-:W3:Y:S04]  /*18a40*/  LDL.LU.64 R202, [R1+0x428] ;  /* 0x0004280001ca7983 */ /* 0x000ee80000300a00 */
[----:B------:R1:W-:Y:S04]  /*18a50*/  STL.64 [R1+0x3b0], R52 ;  /* 0x0003b03401007387 */ /* 0x0003e80000100a00 */
[----:B------:R1:W-:Y:S04]  /*18a60*/  STL.64 [R1+0x3b8], R54 ;  /* 0x0003b83601007387 */ /* 0x0003e80000100a00 */
[----:B------:R-:W3:Y:S04]  /*18a70*/  LDL.LU.64 R196, [R1+0x410] ;  /* 0x0004100001c47983 */ /* 0x000ee80000300a00 */
[----:B------:R-:W3:Y:S04]  /*18a80*/  LDL.LU.64 R198, [R1+0x418] ;  /* 0x0004180001c67983 */ /* 0x000ee80000300a00 */
[----:B------:R-:W3:Y:S04]  /*18a90*/  LDL.LU.64 R92, [R1+0x3f0] ;  /* 0x0003f000015c7983 */ /* 0x000ee80000300a00 */
[----:B------:R-:W3:Y:S04]  /*18aa0*/  LDL.LU.64 R94, [R1+0x3f8] ;  /* 0x0003f800015e7983 */ /* 0x000ee80000300a00 */
[----:B-1----:R-:W3:Y:S04]  /*18ab0*/  LDL.LU.64 R52, [R1+0x1d0] ;  /* 0x0001d00001347983 */ /* 0x002ee80000300a00 */
[----:B------:R-:W3:Y:S04]  /*18ac0*/  LDL.LU.64 R54, [R1+0x1d8] ;  /* 0x0001d80001367983 */ /* 0x000ee80000300a00 */
        /* <DEDUP_REMOVED lines=10> */
[----:B----4-:R-:W-:Y:S03]  /*18b70*/  HMMA.1688.F32.TF32 R204, R152, R24, R64 ;  /* 0x0000001898cc723c */ /* 0x010fe60000081040 */
[----:B------:R-:W4:Y:S04]  /*18b80*/  LDL.LU.64 R64, [R1+0x880] ;  /* 0x0008800001407983 */ /* 0x000f280000300a00 */
[----:B------:R-:W4:-:S12]  /*18b90*/  LDL.LU.64 R66, [R1+0x888] ;  /* 0x0008880001427983 */ /* 0x000f180000300a00 */
[----:B------:R-:W-:Y:S04]  /*18ba0*/  STL.64 [R1+0x3e0], R204 ;  /* 0x0003e0cc01007387 */ /* 0x000fe80000100a00 */
[----:B------:R2:W-:Y:S02]  /*18bb0*/  STL.64 [R1+0x3e8], R206 ;  /* 0x0003e8ce01007387 */ /* 0x0005e40000100a00 */
[----:B--2---:R-:W-:Y:S02]  /*18bc0*/  HMMA.1688.F32.TF32 R204, R152, R20, R60 ;  /* 0x0000001498cc723c */ /* 0x004fe4000008103c */
[----:B------:R-:W2:Y:S04]  /*18bd0*/  LDL.LU.64 R60, [R1+0x870] ;  /* 0x00087000013c7983 */ /* 0x000ea80000300a00 */
[----:B------:R-:W2:-:S13]  /*18be0*/  LDL.LU.64 R62, [R1+0x878] ;  /* 0x00087800013e7983 */ /* 0x000e9a0000300a00 */
[----:B------:R-:W-:Y:S04]  /*18bf0*/  STL.64 [R1+0x400], R204 ;  /* 0x000400cc01007387 */ /* 0x000fe80000100a00 */
[----:B------:R3:W-:Y:S02]  /*18c00*/  STL.64 [R1+0x408], R206 ;  /* 0x000408ce01007387 */ /* 0x0007e40000100a00 */
[C---:B---3--:R-:W-:Y:S08]  /*18c10*/  HMMA.1688.F32.TF32 R204, R152.reuse, R16, R200 ;  /* 0x0000001098cc723c */ /* 0x048ff000000810c8 */
[C---:B------:R-:W-:Y:S08]  /*18c20*/  HMMA.1688.F32.TF32 R200, R152.reuse, R12, R196 ;  /* 0x0000000c98c8723c */ /* 0x040ff000000810c4 */
[C---:B------:R-:W-:Y:S03]  /*18c30*/  HMMA.1688.F32.TF32 R196, R152.reuse, R8, R92 ;  /* 0x0000000898c4723c */ /* 0x040fe6000008105c */
[----:B------:R-:W-:Y:S04]  /*18c40*/  STL.64 [R1+0x420], R204 ;  /* 0x000420cc01007387 */ /* 0x000fe80000100a00 */
[----:B------:R-:W-:Y:S01]  /*18c50*/  STL.64 [R1+0x428], R206 ;  /* 0x000428ce01007387 */ /* 0x000fe20000100a00 */
[----:B------:R-:W-:Y:S03]  /*18c60*/  HMMA.1688.F32.TF32 R92, R152, R4, R52 ;  /* 0x00000004985c723c */ /* 0x000fe60000081034 */
[----:B------:R-:W-:Y:S04]  /*18c70*/  STL.64 [R1+0x450], R200 ;  /* 0x000450c801007387 */ /* 0x000fe80000100a00 */
[----:B------:R-:W-:Y:S04]  /*18c80*/  STL.64 [R1+0x458], R202 ;  /* 0x000458ca01007387 */ /* 0x000fe80000100a00 */
[----:B------:R-:W3:Y:S04]  /*18c90*/  LDL.LU.64 R52, [R1+0x860] ;  /* 0x0008600001347983 */ /* 0x000ee80000300a00 */
[----:B------:R-:W-:Y:S04]  /*18ca0*/  STL.64 [R1+0x470], R196 ;  /* 0x000470c401007387 */ /* 0x000fe80000100a00 */
[----:B------:R1:W-:Y:S04]  /*18cb0*/  STL.64 [R1+0x478], R198 ;  /* 0x000478c601007387 */ /* 0x0003e80000100a00 */
[----:B------:R-:W3:Y:S04]  /*18cc0*/  LDL.LU.64 R54, [R1+0x868] ;  /* 0x0008680001367983 */ /* 0x000ee80000300a00 */
[----:B------:R1:W-:Y:S04]  /*18cd0*/  STL.64 [R1+0x440], R92 ;  /* 0x0004405c01007387 */ /* 0x0003e80000100a00 */
[----:B------:R1:W-:Y:S04]  /*18ce0*/  STL.64 [R1+0x448], R94 ;  /* 0x0004485e01007387 */ /* 0x0003e80000100a00 */
[----:B------:R-:W3:Y:S04]  /*18cf0*/  LDL.LU.64 R224, [R1+0x850] ;  /* 0x0008500001e07983 */ /* 0x000ee80000300a00 */
[----:B------:R-:W3:Y:S01]  /*18d00*/  LDL.LU.64 R226, [R1+0x858] ;  /* 0x0008580001e27983 */ /* 0x000ee20000300a00 */
[C---:B------:R-:W-:Y:S03]  /*18d10*/  HMMA.1688.F32.TF32 R152, R236.reuse, R48, R88 ;  /* 0x00000030ec98723c */ /* 0x040fe60000081058 */
[----:B------:R-:W3:Y:S04]  /*18d20*/  LDL.LU.64 R228, [R1+0x840] ;  /* 0x0008400001e47983 */ /* 0x000ee80000300a00 */
[----:B------:R-:W3:Y:S01]  /*18d30*/  LDL.LU.64 R230, [R1+0x848] ;  /* 0x0008480001e67983 */ /* 0x000ee20000300a00 */
[C---:B-1----:R-:W-:Y:S03]  /*18d40*/  HMMA.1688.F32.TF32 R196, R236.reuse, R44, R84 ;  /* 0x0000002cecc4723c */ /* 0x042fe60000081054 */
[----:B------:R-:W3:Y:S04]  /*18d50*/  LDL.LU.64 R92, [R1+0x830] ;  /* 0x00083000015c7983 */ /* 0x000ee80000300a00 */
[----:B------:R-:W3:Y:S01]  /*18d60*/  LDL.LU.64 R94, [R1+0x838] ;  /* 0x00083800015e7983 */ /* 0x000ee20000300a00 */
[C---:B------:R-:W-:Y:S03]  /*18d70*/  HMMA.1688.F32.TF32 R200, R236.reuse, R40, R80 ;  /* 0x00000028ecc8723c */ /* 0x040fe60000081050 */
[----:B------:R-:W3:Y:S04]  /*18d80*/  LDL.LU.64 R88, [R1+0x4e0] ;  /* 0x0004e00001587983 */ /* 0x000ee80000300a00 */
[----:B------:R-:W3:Y:S01]  /*18d90*/  LDL.LU.64 R90, [R1+0x4e8] ;  /* 0x0004e800015a7983 */ /* 0x000ee20000300a00 */
[C---:B------:R-:W-:Y:S03]  /*18da0*/  HMMA.1688.F32.TF32 R204, R236.reuse, R36, R76 ;  /* 0x00000024eccc723c */ /* 0x040fe6000008104c */
[----:B------:R-:W3:Y:S04]  /*18db0*/  LDL.LU.64 R84, [R1+0x490] ;  /* 0x0004900001547983 */ /* 0x000ee80000300a00 */
[----:B------:R-:W3:Y:S01]  /*18dc0*/  LDL.LU.64 R86, [R1+0x498] ;  /* 0x0004980001567983 */ /* 0x000ee20000300a00 */
[C---:B------:R-:W-:Y:S03]  /*18dd0*/  HMMA.1688.F32.TF32 R208, R236.reuse, R32, R72 ;  /* 0x00000020ecd0723c */ /* 0x040fe60000081048 */
[----:B------:R-:W3:Y:S04]  /*18de0*/  LDL.LU.64 R80, [R1+0x460] ;  /* 0x0004600001507983 */ /* 0x000ee80000300a00 */
[----:B------:R-:W3:Y:S04]  /*18df0*/  LDL.LU.64 R82, [R1+0x468] ;  /* 0x0004680001527983 */ /* 0x000ee80000300a00 */
[----:B------:R-:W3:Y:S04]  /*18e00*/  LDL.LU.64 R76, [R1+0x430] ;  /* 0x00043000014c7983 */ /* 0x000ee80000300a00 */
[----:B------:R-:W3:Y:S04]  /*18e10*/  LDL.LU.64 R78, [R1+0x438] ;  /* 0x00043800014e7983 */ /* 0x000ee80000300a00 */
[----:B------:R-:W3:Y:S04]  /*18e20*/  LDL.LU.64 R72, [R1+0x3c0] ;  /* 0x0003c00001487983 */ /* 0x000ee80000300a00 */
[----:B------:R-:W3:Y:S01]  /*18e30*/  LDL.LU.64 R74, [R1+0x3c8] ;  /* 0x0003c800014a7983 */ /* 0x000ee20000300a00 */
[C---:B----4-:R-:W-:Y:S03]  /*18e40*/  HMMA.1688.F32.TF32 R212, R236.reuse, R28, R64 ;  /* 0x0000001cecd4723c */ /* 0x050fe60000081040 */
[----:B------:R-:W4:Y:S04]  /*18e50*/  LDL.LU.64 R64, [R1+0x2d0] ;  /* 0x0002d00001407983 */ /* 0x000f280000300a00 */
[----:B------:R-:W4:Y:S01]  /*18e60*/  LDL.LU.64 R66, [R1+0x2d8] ;  /* 0x0002d80001427983 */ /* 0x000f220000300a00 */
[C---:B--2---:R-:W-:Y:S03]  /*18e70*/  HMMA.1688.F32.TF32 R216, R236.reuse, R24, R60 ;  /* 0x00000018ecd8723c */ /* 0x044fe6000008103c */
[----:B------:R-:W2:Y:S04]  /*18e80*/  LDL.LU.64 R60, [R1+0x290] ;  /* 0x00029000013c7983 */ /* 0x000ea80000300a00 */
[----:B------:R-:W2:Y:S01]  /*18e90*/  LDL.LU.64 R62, [R1+0x298] ;  /* 0x00029800013e7983 */ /* 0x000ea20000300a00 */
[----:B---3--:R-:W-:Y:S03]  /*18ea0*/  HMMA.1688.F32.TF32 R220, R236, R20, R52 ;  /* 0x00000014ecdc723c */ /* 0x008fe60000081034 */
[----:B------:R-:W3:Y:S04]  /*18eb0*/  LDL.LU.64 R52, [R1+0x280] ;  /* 0x0002800001347983 */ /* 0x000ee80000300a00 */
[----:B------:R-:W3:Y:S01]  /*18ec0*/  LDL.LU.64 R54, [R1+0x288] ;  /* 0x0002880001367983 */ /* 0x000ee20000300a00 */
[C---:B------:R-:W-:Y:S08]  /*18ed0*/  HMMA.1688.F32.TF32 R84, R244.reuse, R48, R84 ;  /* 0x00000030f454723c */ /* 0x040ff00000081054 */
[C---:B------:R-:W-:Y:S08]  /*18ee0*/  HMMA.1688.F32.TF32 R80, R244.reuse, R44, R80 ;  /* 0x0000002cf450723c */ /* 0x040ff00000081050 */
[C---:B------:R-:W-:Y:S08]  /*18ef0*/  HMMA.1688.F32.TF32 R76, R244.reuse, R40, R76 ;  /* 0x00000028f44c723c */ /* 0x040ff0000008104c */
[C---:B------:R-:W-:Y:S08]  /*18f00*/  HMMA.1688.F32.TF32 R72, R244.reuse, R36, R72 ;  /* 0x00000024f448723c */ /* 0x040ff00000081048 */
[----:B----4-:R-:W-:Y:S01]  /*18f10*/  HMMA.1688.F32.TF32 R64, R244, R32, R64 ;  /* 0x00000020f440723c */ /* 0x010fe20000081040 */
[----:B------:R-:W-:Y:S04]  /*18f20*/  STL.64 [R1+0x4e0], R84 ;  /* 0x0004e05401007387 */ /* 0x000fe80000100a00 */
[----:B------:R-:W-:Y:S04]  /*18f30*/  STL.64 [R1+0x4e8], R86 ;  /* 0x0004e85601007387 */ /* 0x000fe80000100a00 */
[----:B------:R-:W-:Y:S02]  /*18f40*/  STL.64 [R1+0x4d0], R80 ;  /* 0x0004d05001007387 */ /* 0x000fe40000100a00 */
[----:B------:R-:W-:-:S02]  /*18f50*/  MOV R252, R75 ;  /* 0x0000004b00fc7202 */ /* 0x000fc40000000f00 */
[----:B------:R-:W-:Y:S04]  /*18f60*/  STL.64 [R1+0x4d8], R82 ;  /* 0x0004d85201007387 */ /* 0x000fe80000100a00 */
[----:B------:R-:W-:Y:S04]  /*18f70*/  STL.64 [R1+0x4b0], R72 ;  /* 0x0004b04801007387 */ /* 0x000fe80000100a00 */
[----:B------:R-:W-:Y:S04]  /*18f80*/  STL.64 [R1+0x4c0], R76 ;  /* 0x0004c04c01007387 */ /* 0x000fe80000100a00 */
[----:B------:R-:W-:Y:S04]  /*18f90*/  STL.64 [R1+0x4c8], R78 ;  /* 0x0004c84e01007387 */ /* 0x000fe80000100a00 */
[----:B------:R-:W-:Y:S04]  /*18fa0*/  STL [R1+0x4b8], R74 ;  /* 0x0004b84a01007387 */ /* 0x000fe80000100800 */
[----:B------:R-:W-:Y:S04]  /*18fb0*/  STL [R1+0x1438], R252 ;  /* 0x001438fc01007387 */ /* 0x000fe80000100800 */
[----:B------:R1:W-:Y:S04]  /*18fc0*/  STL.64 [R1+0x4a0], R64 ;  /* 0x0004a04001007387 */ /* 0x0003e80000100a00 */
[----:B------:R4:W-:Y:S04]  /*18fd0*/  STL.64 [R1+0x4a8], R66 ;  /* 0x0004a84201007387 */ /* 0x0009e80000100a00 */
[----:B-1----:R-:W3:Y:S01]  /*18fe0*/  LDL.LU.64 R64, [R1+0x270] ;  /* 0x0002700001407983 */ /* 0x002ee20000300a00 */
[C---:B------:R-:W-:Y:S08]  /*18ff0*/  HMMA.1688.F32.TF32 R224, R236.reuse, R16, R224 ;  /* 0x00000010ece0723c */ /* 0x040ff000000810e0 */
[C---:B------:R-:W-:Y:S08]  /*19000*/  HMMA.1688.F32.TF32 R228, R236.reuse, R12, R228 ;  /* 0x0000000cece4723c */ /* 0x040ff000000810e4 */
[C---:B------:R-:W-:Y:S08]  /*19010*/  HMMA.1688.F32.TF32 R232, R236.reuse, R8, R92 ;  /* 0x00000008ece8723c */ /* 0x040ff0000008105c */
[----:B------:R-:W-:Y:S08]  /*19020*/  HMMA.1688.F32.TF32 R236, R236, R4, R88 ;  /* 0x00000004ecec723c */ /* 0x000ff00000081058 */
[----:B--2---:R-:W-:-:S15]  /*19030*/  HMMA.1688.F32.TF32 R60, R244, R28, R60 ;  /* 0x0000001cf43c723c */ /* 0x004fde000008103c */
[----:B------:R-:W-:-:S04]  /*19040*/  NOP ;  /* 0x0000000000007918 */ /* 0x000fc80000000000 */
[----:B------:R-:W-:Y:S04]  /*19050*/  STL.64 [R1+0x490], R60 ;  /* 0x0004903c01007387 */ /* 0x000fe80000100a00 */
[----:B------:R-:W-:Y:S04]  /*19060*/  STL.64 [R1+0x498], R62 ;  /* 0x0004983e01007387 */ /* 0x000fe80000100a00 */
[----:B----4-:R-:W2:Y:S01]  /*19070*/  LDL.LU.64 R66, [R1+0x278] ;  /* 0x0002780001427983 */ /* 0x010ea20000300a00 */
[----:B---3--:R-:W-:-:S15]  /*19080*/  HMMA.1688.F32.TF32 R52, R244, R24, R52 ;  /* 0x00000018f434723c */ /* 0x008fde0000081034 */
[----:B------:R-:W-:-:S04]  /*19090*/  NOP ;  /* 0x0000000000007918 */ /* 0x000fc80000000000 */
[----:B------:R1:W-:Y:S04]  /*190a0*/  STL.64 [R1+0x460], R52 ;  /* 0x0004603401007387 */ /* 0x0003e80000100a00 */
[----:B------:R3:W-:Y:S04]  /*190b0*/  STL.64 [R1+0x468], R54 ;  /* 0x0004683601007387 */ /* 0x0007e80000100a00 */
[----:B------:R-:W4:Y:S04]  /*190c0*/  LDL.LU R84, [R1+0xb0] ;  /* 0x0000b00001547983 */ /* 0x000f280000300800 */
[----:B------:R-:W4:Y:S04]  /*190d0*/  LDL.LU R85, [R1+0xb4] ;  /* 0x0000b40001557983 */ /* 0x000f280000300800 */
[----:B------:R-:W4:Y:S04]  /*190e0*/  LDL.LU R86, [R1+0xb8] ;  /* 0x0000b80001567983 */ /* 0x000f280000300800 */
[----:B------:R-:W4:Y:S04]  /*190f0*/  LDL.LU R87, [R1+0xbc] ;  /* 0x0000bc0001577983 */ /* 0x000f280000300800 */
[----:B------:R-:W4:Y:S04]  /*19100*/  LDL.LU R88, [R1+0x130] ;  /* 0x0001300001587983 */ /* 0x000f280000300800 */
[----:B------:R-:W4:Y:S04]  /*19110*/  LDL.LU R89, [R1+0x134] ;  /* 0x0001340001597983 */ /* 0x000f280000300800 */
[----:B------:R-:W4:Y:S04]  /*19120*/  LDL.LU R90, [R1+0x138] ;  /* 0x00013800015a7983 */ /* 0x000f280000300800 */
[----:B------:R-:W4:Y:S04]  /*19130*/  LDL.LU R91, [R1+0x13c] ;  /* 0x00013c00015b7983 */ /* 0x000f280000300800 */
[----:B-1----:R-:W4:Y:S04]  /*19140*/  LDL.LU.64 R52, [R1+0x1c0] ;  /* 0x0001c00001347983 */ /* 0x002f280000300a00 */
[----:B---3--:R-:W4:Y:S04]  /*19150*/  LDL.LU.64 R54, [R1+0x1c8] ;  /* 0x0001c80001367983 */ /* 0x008f280000300a00 */
[----:B------:R-:W3:Y:S04]  /*19160*/  LDL.LU.64 R248, [R1+0x1b0] ;  /* 0x0001b00001f87983 */ /* 0x000ee80000300a00 */
[----:B------:R-:W3:Y:S04]  /*19170*/  LDL.LU.64 R250, [R1+0x1b8] ;  /* 0x0001b80001fa7983 */ /* 0x000ee80000300a00 */
[----:B------:R-:W3:Y:S04]  /*19180*/  LDL.LU.64 R76, [R1+0x1a0] ;  /* 0x0001a000014c7983 */ /* 0x000ee80000300a00 */
[----:B------:R-:W3:Y:S04]  /*19190*/  LDL.LU.64 R78, [R1+0x1a8] ;  /* 0x0001a800014e7983 */ /* 0x000ee80000300a00 */
[----:B------:R-:W3:Y:S04]  /*191a0*/  LDL.LU R60, [R1+0x360] ;  /* 0x00036000013c7983 */ /* 0x000ee80000300800 */
[----:B------:R-:W3:Y:S04]  /*191b0*/  LDL.LU R61, [R1+0x364] ;  /* 0x00036400013d7983 */ /* 0x000ee80000300800 */
[----:B------:R-:W3:Y:S04]  /*191c0*/  LDL.LU R62, [R1+0x368] ;  /* 0x00036800013e7983 */ /* 0x000ee80000300800 */
[----:B------:R-:W3:Y:S04]  /*191d0*/  LDL.LU R63, [R1+0x36c] ;  /* 0x00036c00013f7983 */ /* 0x000ee80000300800 */
[----:B------:R-:W3:Y:S04]  /*191e0*/  LDL.LU.64 R72, [R1+0x140] ;  /* 0x0001400001487983 */ /* 0x000ee80000300a00 */
[----:B------:R-:W3:Y:S04]  /*191f0*/  LDL.LU.64 R74, [R1+0x148] ;  /* 0x00014800014a7983 */ /* 0x000ee80000300a00 */
[----:B------:R-:W3:Y:S04]  /*19200*/  LDL.LU R92, [R1+0x2c0] ;  /* 0x0002c000015c7983 */ /* 0x000ee80000300800 */
[----:B------:R-:W3:Y:S04]  /*19210*/  LDL.LU R93, [R1+0x2c4] ;  /* 0x0002c400015d7983 */ /* 0x000ee80000300800 */
[----:B------:R-:W3:Y:S04]  /*19220*/  LDL.LU R94, [R1+0x2c8] ;  /* 0x0002c800015e7983 */ /* 0x000ee80000300800 */
[----:B------:R-:W3:Y:S04]  /*19230*/  LDL.LU R95, [R1+0x2cc] ;  /* 0x0002cc00015f7983 */ /* 0x000ee80000300800 */
[----:B------:R-:W3:Y:S04]  /*19240*/  LDL.LU R80, [R1+0x30] ;  /* 0x0000300001507983 */ /* 0x000ee80000300800 */
[----:B------:R-:W3:Y:S04]  /*19250*/  LDL.LU R81, [R1+0x34] ;  /* 0x0000340001517983 */ /* 0x000ee80000300800 */
[----:B------:R-:W3:Y:S04]  /*19260*/  LDL.LU R82, [R1+0x38] ;  /* 0x0000380001527983 */ /* 0x000ee80000300800 */
[----:B------:R-:W3:Y:S01]  /*19270*/  LDL.LU R83, [R1+0x3c] ;  /* 0x00003c0001537983 */ /* 0x000ee20000300800 */
[----:B--2---:R-:W-:-:S15]  /*19280*/  HMMA.1688.F32.TF32 R64, R244, R20, R64 ;  /* 0x00000014f440723c */ /* 0x004fde0000081040 */
[----:B------:R-:W-:-:S04]  /*19290*/  NOP ;  /* 0x0000000000007918 */ /* 0x000fc80000000000 */
[----:B------:R-:W-:Y:S04]  /*192a0*/  STL.64 [R1+0x430], R64 ;  /* 0x0004304001007387 */ /* 0x000fe80000100a00 */
[----:B------:R1:W-:Y:S04]  /*192b0*/  STL.64 [R1+0x438], R66 ;  /* 0x0004384201007387 */ /* 0x0003e80000100a00 */
[----:B-1----:R-:W2:Y:S04]  /*192c0*/  LDL.LU.64 R66, [R1+0x14f8] ;  /* 0x0014f80001427983 */ /* 0x002ea80000300a00 */
[----:B------:R-:W2:Y:S01]  /*192d0*/  LDL.LU.64 R64, [R1+0x14f0] ;  /* 0x0014f00001407983 */ /* 0x000ea20000300a00 */
[----:B----4-:R-:W-:-:S15]  /*192e0*/  HMMA.1688.F32.TF32 R52, R244, R16, R52 ;  /* 0x00000010f434723c */ /* 0x010fde0000081034 */
[----:B------:R-:W-:-:S04]  /*192f0*/  NOP ;  /* 0x0000000000007918 */ /* 0x000fc80000000000 */
[----:B------:R-:W-:Y:S04]  /*19300*/  STL.64 [R1+0x410], R52 ;  /* 0x0004103401007387 */ /* 0x000fe80000100a00 */
[----:B------:R1:W-:Y:S04]  /*19310*/  STL.64 [R1+0x418], R54 ;  /* 0x0004183601007387 */ /* 0x0003e80000100a00 */
[----:B-1----:R-:W4:Y:S01]  /*19320*/  LDL.LU.64 R54, [R1+0x14e8] ;  /* 0x0014e80001367983 */ /* 0x002f220000300a00 */
[C---:B---3--:R-:W-:Y:S03]  /*19330*/  HMMA.1688.F32.TF32 R248, R244.reuse, R12, R248 ;  /* 0x0000000cf4f8723c */ /* 0x048fe600000810f8 */
[----:B------:R-:W3:Y:S05]  /*19340*/  LDL.LU.64 R52, [R1+0x14e0] ;  /* 0x0014e00001347983 */ /* 0x000eea0000300a00 */
[C---:B------:R-:W-:Y:S11]  /*19350*/  HMMA.1688.F32.TF32 R72, R244.reuse, R4, R72 ;  /* 0x00000004f448723c */ /* 0x040ff60000081048 */
[----:B------:R-:W-:Y:S04]  /*19360*/  STL.64 [R1+0x3f0], R248 ;  /* 0x0003f0f801007387 */ /* 0x000fe80000100a00 */
[----:B------:R1:W-:Y:S02]  /*19370*/  STL.64 [R1+0x3f8], R250 ;  /* 0x0003f8fa01007387 */ /* 0x0003e40000100a00 */
[----:B-1----:R-:W-:Y:S01]  /*19380*/  HMMA.1688.F32.TF32 R248, R244, R8, R76 ;  /* 0x00000008f4f8723c */ /* 0x002fe2000008104c */
[----:B------:R-:W-:Y:S01]  /*19390*/  IMAD.MOV.U32 R76, RZ, RZ, R57 ;  /* 0x000000ffff4c7224 */ /* 0x000fe200078e0039 */
[----:B------:R-:W-:Y:S04]  /*193a0*/  LDS R244, [R0+UR12+0x1080] ;  /* 0x0010800c00f47984 */ /* 0x000fe80008000800 */
[----:B------:R-:W3:Y:S01]  /*193b0*/  LDL.LU R57, [R1+0x14dc] ;  /* 0x0014dc0001397983 */ /* 0x000ee20000300800 */
[----:B------:R-:W-:Y:S01]  /*193c0*/  IMAD.MOV.U32 R252, RZ, RZ, R75 ;  /* 0x000000fffffc7224 */ /* 0x000fe200078e004b */
[----:B------:R-:W-:Y:S02]  /*193d0*/  HMMA.1688.F32.TF32 R80, R240, R50, R80 ;  /* 0x00000032f050723c */ /* 0x000fe40000081050 */
[----:B------:R-:W-:Y:S04]  /*193e0*/  LDS R246, [R0+UR12+0x1880] ;  /* 0x0018800c00f67984 */ /* 0x000fe80008000800 */
[----:B------:R-:W-:Y:S04]  /*193f0*/  LDS R245, [R3+UR12+0x1080] ;  /* 0x0010800c03f57984 */ /* 0x000fe80008000800 */
[----:B------:R-:W1:Y:S04]  /*19400*/  LDS R247, [R3+UR12+0x1880] ;  /* 0x0018800c03f77984 */ /* 0x000e680008000800 */
[----:B------:R1:W-:Y:S04]  /*19410*/  STL.64 [R1+0x3c0], R248 ;  /* 0x0003c0f801007387 */ /* 0x0003e80000100a00 */
[----:B------:R1:W-:Y:S02]  /*19420*/  STL.64 [R1+0x3c8], R250 ;  /* 0x0003c8fa01007387 */ /* 0x0003e40000100a00 */
[----:B-1----:R-:W-:-:S02]  /*19430*/  IMAD.MOV.U32 R248, RZ, RZ, R58 ;  /* 0x000000fffff87224 */ /* 0x002fc400078e003a */
[----:B--2---:R-:W-:Y:S02]  /*19440*/  IMAD.MOV.U32 R77, RZ, RZ, R64 ;  /* 0x000000ffff4d7224 */ /* 0x004fe400078e0040 */
[----:B------:R-:W2:Y:S01]  /*19450*/  LDL.LU R64, [R1+0x14d8] ;  /* 0x0014d80001407983 */ /* 0x000ea20000300800 */
[----:B------:R-:W-:Y:S01]  /*19460*/  IMAD.MOV.U32 R249, RZ, RZ, R66 ;  /* 0x000000fffff97224 */ /* 0x000fe200078e0042 */
[----:B------:R-:W-:Y:S01]  /*19470*/  MOV R250, R67 ;  /* 0x0000004300fa7202 */ /* 0x000fe20000000f00 */
[----:B----4-:R-:W-:Y:S01]  /*19480*/  IMAD.MOV.U32 R78, RZ, RZ, R54 ;  /* 0x000000ffff4e7224 */ /* 0x010fe200078e0036 */
[----:B------:R-:W-:Y:S01]  /*19490*/  MOV R79, R55 ;  /* 0x00000037004f7202 */ /* 0x000fe20000000f00 */
[----:B------:R-:W4:Y:S04]  /*194a0*/  LDL.LU R54, [R1+0x14d4] ;  /* 0x0014d40001367983 */ /* 0x000f280000300800 */
[----:B------:R-:W4:Y:S04]  /*194b0*/  LDL.LU R55, [R1+0x14d0] ;  /* 0x0014d00001377983 */ /* 0x000f280000300800 */
[----:B------:R-:W-:Y:S04]  /*194c0*/  STL.64 [R1+0x140], R72 ;  /* 0x0001404801007387 */ /* 0x000fe80000100a00 */
[----:B------:R3:W-:Y:S04]  /*194d0*/  STL [R1+0x148], R74 ;  /* 0x0001484a01007387 */ /* 0x0007e80000100800 */
[----:B------:R-:W2:Y:S04]  /*194e0*/  LDL.LU R58, [R1+0x14cc] ;  /* 0x0014cc00013a7983 */ /* 0x000ea80000300800 */
[----:B------:R-:W2:Y:S04]  /*194f0*/  LDL.LU R66, [R1+0x14c8] ;  /* 0x0014c80001427983 */ /* 0x000ea80000300800 */
[----:B------:R-:W2:Y:S01]  /*19500*/  LDL.LU R67, [R1+0x14c4] ;  /* 0x0014c40001437983 */ /* 0x000ea20000300800 */
[----:B------:R-:W-:Y:S01]  /*19510*/  IMAD.MOV.U32 R251, RZ, RZ, R59 ;  /* 0x000000fffffb7224 */ /* 0x000fe200078e003b */
[----:B---3--:R-:W-:Y:S01]  /*19520*/  MOV R74, R52 ;  /* 0x00000034004a7202 */ /* 0x008fe20000000f00 */
[----:B------:R-:W-:Y:S01]  /*19530*/  IMAD.MOV.U32 R75, RZ, RZ, R2 ;  /* 0x000000ffff4b7224 */ /* 0x000fe200078e0002 */
[----:B------:R-:W3:Y:S01]  /*19540*/  LDL.LU R59, [R1+0x14c0] ;  /* 0x0014c000013b7983 */ /* 0x000ee20000300800 */
[----:B--2---:R-:W-:-:S15]  /*19550*/  HMMA.1688.F32.TF32 R60, R240, R66, R60 ;  /* 0x00000042f03c723c */ /* 0x004fde000008103c */
[----:B------:R-:W-:-:S04]  /*19560*/  NOP ;  /* 0x0000000000007918 */ /* 0x000fc80000000000 */
[----:B------:R-:W-:Y:S01]  /*19570*/  MOV R52, R62 ;  /* 0x0000003e00347202 */ /* 0x000fe20000000f00 */
[----:B------:R-:W-:Y:S02]  /*19580*/  IMAD.MOV.U32 R2, RZ, RZ, R63 ;  /* 0x000000ffff027224 */ /* 0x000fe400078e003f */
[----:B------:R-:W2:Y:S01]  /*19590*/  LDL.LU.64 R62, [R1+0x14b8] ;  /* 0x0014b800013e7983 */ /* 0x000ea20000300a00 */
[----:B---3--:R-:W-:Y:S01]  /*195a0*/  HMMA.1688.F32.TF32 R88, R240, R58, R88 ;  /* 0x0000003af058723c */ /* 0x008fe20000081058 */
[----:B------:R-:W-:-:S07]  /*195b0*/  IMAD.MOV.U32 R72, RZ, RZ, R56 ;  /* 0x000000ffff487224 */ /* 0x000fce00078e0038 */
[C---:B----4-:R-:W-:Y:S01]  /*195c0*/  HMMA.1688.F32.TF32 R84, R240.reuse, R54, R84 ;  /* 0x00000036f054723c */ /* 0x050fe20000081054 */
[----:B------:R-:W-:Y:S02]  /*195d0*/  IMAD.MOV.U32 R73, RZ, RZ, R53 ;  /* 0x000000ffff497224 */ /* 0x000fe400078e0035 */
[----:B------:R-:W-:Y:S02]  /*195e0*/  IMAD.MOV.U32 R56, RZ, RZ, R60 ;  /* 0x000000ffff387224 */ /* 0x000fe400078e003c */
[----:B------:R-:W-:Y:S02]  /*195f0*/  IMAD.MOV.U32 R53, RZ, RZ, R61 ;  /* 0x000000ffff357224 */ /* 0x000fe400078e003d */
[----:B------:R-:W3:Y:S01]  /*19600*/  LDL.LU.64 R60, [R1+0x14b0] ;  /* 0x0014b000013c7983 */ /* 0x000ee20000300a00 */
[----:B------:R-:W-:Y:S01]  /*19610*/  HMMA.1688.F32.TF32 R76, R240, R46, R76 ;  /* 0x0000002ef04c723c */ /* 0x000fe2000008104c */
[----:B------:R-:W-:-:S07]  /*19620*/  IMAD.MOV.U32 R28, RZ, RZ, R83 ;  /* 0x000000ffff1c7224 */ /* 0x000fce00078e0053 */
[----:B------:R-:W-:Y:S01]  /*19630*/  HMMA.1688.F32.TF32 R72, R240, R42, R72 ;  /* 0x0000002af048723c */ /* 0x000fe20000081048 */
[----:B------:R-:W-:Y:S01]  /*19640*/  IMAD.MOV.U32 R32, RZ, RZ, R81 ;  /* 0x000000ffff207224 */ /* 0x000fe200078e0051 */
[----:B------:R-:W-:Y:S01]  /*19650*/  MOV R29, R82 ;  /* 0x00000052001d7202 */ /* 0x000fe20000000f00 */
[----:B------:R-:W-:-:S05]  /*19660*/  IMAD.MOV.U32 R33, RZ, RZ, R80 ;  /* 0x000000ffff217224 */ /* 0x000fca00078e0050 */
[----:B------:R-:W-:Y:S03]  /*19670*/  HMMA.1688.F32.TF32 R248, R240, R38, R248 ;  /* 0x00000026f0f8723c */ /* 0x000fe600000810f8 */
[----:B------:R-:W-:Y:S01]  /*19680*/  IMAD.MOV.U32 R12, RZ, RZ, R79 ;  /* 0x000000ffff0c7224 */ /* 0x000fe200078e004f */
[----:B------:R-:W-:Y:S01]  /*19690*/  MOV R13, R78 ;  /* 0x0000004e000d7202 */ /* 0x000fe20000000f00 */
[----:B------:R-:W-:Y:S02]  /*196a0*/  IMAD.MOV.U32 R17, RZ, RZ, R76 ;  /* 0x000000ffff117224 */ /* 0x000fe400078e004c */
[----:B------:R-:W-:-:S04]  /*196b0*/  IMAD.MOV.U32 R16, RZ, RZ, R77 ;  /* 0x000000ffff107224 */ /* 0x000fc800078e004d */
[----:B------:R-:W-:Y:S01]  /*196c0*/  IMAD.MOV.U32 R9, RZ, RZ, R72 ;  /* 0x000000ffff097224 */ /* 0x000fe200078e0048 */
[----:B------:R-:W-:Y:S01]  /*196d0*/  MOV R5, R74 ;  /* 0x0000004a00057202 */ /* 0x000fe20000000f00 */
[----:B------:R-:W-:Y:S02]  /*196e0*/  IMAD.MOV.U32 R4, RZ, RZ, R75 ;  /* 0x000000ffff047224 */ /* 0x000fe400078e004b */
[----:B------:R-:W-:-:S04]  /*196f0*/  IMAD.MOV.U32 R8, RZ, RZ, R73 ;  /* 0x000000ffff087224 */ /* 0x000fc800078e0049 */
[----:B------:R-:W-:Y:S01]  /*19700*/  MOV R21, R250 ;  /* 0x000000fa00157202 */ /* 0x000fe20000000f00 */
[----:B------:R-:W-:Y:S02]  /*19710*/  IMAD.MOV.U32 R20, RZ, RZ, R251 ;  /* 0x000000ffff147224 */ /* 0x000fe400078e00fb */
[----:B------:R-:W-:Y:S02]  /*19720*/  IMAD.MOV.U32 R25, RZ, RZ, R248 ;  /* 0x000000ffff197224 */ /* 0x000fe400078e00f8 */
[----:B------:R-:W-:Y:S01]  /*19730*/  IMAD.MOV.U32 R24, RZ, RZ, R249 ;  /* 0x000000ffff187224 */ /* 0x000fe200078e00f9 */
[----:B--2---:R-:W-:-:S15]  /*19740*/  HMMA.1688.F32.TF32 R92, R240, R62, R92 ;  /* 0x0000003ef05c723c */ /* 0x004fde000008105c */
[----:B------:R-:W-:-:S04]  /*19750*/  NOP ;  /* 0x0000000000007918 */ /* 0x000fc80000000000 */
[----:B------:R-:W-:Y:S04]  /*19760*/  STL.64 [R1+0x570], R92 ;  /* 0x0005705c01007387 */ /* 0x000fe80000100a00 */
[----:B------:R1:W-:Y:S04]  /*19770*/  STL.64 [R1+0x578], R94 ;  /* 0x0005785e01007387 */ /* 0x0003e80000100a00 */
[----:B-1----:R-:W2:Y:S04]  /*19780*/  LDL.LU.64 R94, [R1+0x14a8] ;  /* 0x0014a800015e7983 */ /* 0x002ea80000300a00 */
[----:B------:R-:W2:Y:S04]  /*19790*/  LDL.LU.64 R92, [R1+0x14a0] ;  /* 0x0014a000015c7983 */ /* 0x000ea80000300a00 */
[----:B------:R-:W-:Y:S04]  /*197a0*/  STL.64 [R1+0x130], R88 ;  /* 0x0001305801007387 */ /* 0x000fe80000100a00 */
[----:B------:R1:W-:Y:S04]  /*197b0*/  STL.64 [R1+0x138], R90 ;  /* 0x0001385a01007387 */ /* 0x0003e80000100a00 */
[----:B-1----:R-:W4:Y:S04]  /*197c0*/  LDL.LU.64 R90, [R1+0x1498] ;  /* 0x00149800015a7983 */ /* 0x002f280000300a00 */
[----:B------:R-:W4:Y:S04]  /*197d0*/  LDL.LU.64 R88, [R1+0x1490] ;  /* 0x0014900001587983 */ /* 0x000f280000300a00 */
[----:B------:R-:W-:Y:S04]  /*197e0*/  STL.64 [R1+0xb0], R84 ;  /* 0x0000b05401007387 */ /* 0x000fe80000100a00 */
[----:B------:R1:W-:Y:S04]  /*197f0*/  STL.64 [R1+0xb8], R86 ;  /* 0x0000b85601007387 */ /* 0x0003e80000100a00 */
[----:B-1----:R-:W2:Y:S04]  /*19800*/  LDL.LU.64 R86, [R1+0x1488] ;  /* 0x0014880001567983 */ /* 0x002ea80000300a00 */
[----:B------:R-:W2:Y:S04]  /*19810*/  LDL.LU.64 R84, [R1+0x1480] ;  /* 0x0014800001547983 */ /* 0x000ea80000300a00 */
[----:B------:R-:W2:Y:S04]  /*19820*/  LDL.LU.64 R82, [R1+0x1478] ;  /* 0x0014780001527983 */ /* 0x000ea80000300a00 */
[----:B------:R-:W2:Y:S04]  /*19830*/  LDL.LU.64 R80, [R1+0x1470] ;  /* 0x0014700001507983 */ /* 0x000ea80000300a00 */
[----:B------:R1:W-:Y:S04]  /*19840*/  STL [R1+0x1304], R28 ;  /* 0x0013041c01007387 */ /* 0x0003e80000100800 */
[----:B------:R1:W-:Y:S04]  /*19850*/  STL [R1+0x1300], R32 ;  /* 0x0013002001007387 */ /* 0x0003e80000100800 */
[----:B------:R1:W-:Y:S04]  /*19860*/  STL [R1+0x12fc], R33 ;  /* 0x0012fc2101007387 */ /* 0x0003e80000100800 */
[----:B------:R1:W-:Y:S04]  /*19870*/  STL [R1+0x12f8], R29 ;  /* 0x0012f81d01007387 */ /* 0x0003e80000100800 */
[----:B------:R-:W2:Y:S04]  /*19880*/  LDL.LU.64 R78, [R1+0x1468] ;  /* 0x00146800014e7983 */ /* 0x000ea80000300a00 */
[----:B------:R-:W2:Y:S04]  /*19890*/  LDL.LU.64 R76, [R1+0x1460] ;  /* 0x00146000014c7983 */ /* 0x000ea80000300a00 */
[----:B------:R-:W-:Y:S04]  /*198a0*/  STL [R1+0x1314], R12 ;  /* 0x0013140c01007387 */ /* 0x000fe80000100800 */
[----:B------:R-:W-:Y:S04]  /*198b0*/  STL [R1+0x1310], R13 ;  /* 0x0013100d01007387 */ /* 0x000fe80000100800 */
[----:B------:R-:W-:Y:S04]  /*198c0*/  STL [R1+0x130c], R16 ;  /* 0x00130c1001007387 */ /* 0x000fe80000100800 */
[----:B------:R-:W-:Y:S04]  /*198d0*/  STL [R1+0x1308], R17 ;  /* 0x0013081101007387 */ /* 0x000fe80000100800 */
[----:B------:R-:W3:Y:S04]  /*198e0*/  LDL.LU.64 R74, [R1+0x1458] ;  /* 0x00145800014a7983 */ /* 0x000ee80000300a00 */
[----:B------:R-:W3:Y:S04]  /*198f0*/  LDL.LU.64 R72, [R1+0x1450] ;  /* 0x0014500001487983 */ /* 0x000ee80000300a00 */
[----:B------:R-:W-:Y:S04]  /*19900*/  STL [R1+0x1338], R9 ;  /* 0x0013380901007387 */ /* 0x000fe80000100800 */
[----:B------:R-:W4:Y:S04]  /*19910*/  LDL.LU.64 R250, [R1+0x1448] ;  /* 0x0014480001fa7983 */ /* 0x000f280000300a00 */
[----:B------:R-:W4:Y:S01]  /*19920*/  LDL.LU.64 R248, [R1+0x1440] ;  /* 0x0014400001f87983 */ /* 0x000f220000300a00 */
[----:B--2---:R-:W-:-:S15]  /*19930*/  HMMA.1688.F32.TF32 R76, R240, R26, R76 ;  /* 0x0000001af04c723c */ /* 0x004fde000008104c */
[----:B------:R-:W-:-:S04]  /*19940*/  NOP ;  /* 0x0000000000007918 */ /* 0x000fc80000000000 */
[----:B-1----:R-:W-:Y:S01]  /*19950*/  IMAD.MOV.U32 R28, RZ, RZ, R76 ;  /* 0x000000ffff1c7224 */ /* 0x002fe200078e004c */
[----:B---3--:R-:W-:Y:S01]  /*19960*/  HMMA.1688.F32.TF32 R72, R240, R30, R72 ;  /* 0x0000001ef048723c */ /* 0x008fe20000081048 */
[----:B------:R-:W-:Y:S01]  /*19970*/  IMAD.MOV.U32 R32, RZ, RZ, R77 ;  /* 0x000000ffff207224 */ /* 0x000fe200078e004d */
[----:B------:R-:W-:Y:S01]  /*19980*/  MOV R33, R78 ;  /* 0x0000004e00217202 */ /* 0x000fe20000000f00 */
[----:B------:R-:W-:-:S05]  /*19990*/  IMAD.MOV.U32 R29, RZ, RZ, R79 ;  /* 0x000000ffff1d7224 */ /* 0x000fca00078e004f */
[C---:B----4-:R-:W-:Y:S08]  /*199a0*/  HMMA.1688.F32.TF32 R248, R240.reuse, R34, R248 ;  /* 0x00000022f0f8723c */ /* 0x050ff000000810f8 */
[----:B------:R-:W-:Y:S03]  /*199b0*/  HMMA.1688.F32.TF32 R76, R240, R22, R80 ;  /* 0x00000016f04c723c */ /* 0x000fe60000081050 */
[----:B------:R-:W-:Y:S01]  /*199c0*/  IMAD.MOV.U32 R49, RZ, RZ, R72 ;  /* 0x000000ffff317224 */ /* 0x000fe200078e0048 */
[----:B------:R-:W-:Y:S01]  /*199d0*/  MOV R45, R74 ;  /* 0x0000004a002d7202 */ /* 0x000fe20000000f00 */
[----:B------:R-:W-:-:S06]  /*199e0*/  IMAD.MOV.U32 R48, RZ, RZ, R73 ;  /* 0x000000ffff307224 */ /* 0x000fcc00078e0049 */
[----:B------:R-:W-:Y:S01]  /*199f0*/  IMAD.MOV.U32 R41, RZ, RZ, R248 ;  /* 0x000000ffff297224 */ /* 0x000fe200078e00f8 */
[----:B------:R-:W-:Y:S01]  /*19a00*/  MOV R37, R250 ;  /* 0x000000fa00257202 */ /* 0x000fe20000000f00 */
[----:B------:R-:W-:Y:S01]  /*19a10*/  IMAD.MOV.U32 R40, RZ, RZ, R249 ;  /* 0x000000ffff287224 */ /* 0x000fe200078e00f9 */
[----:B------:R-:W2:Y:S01]  /*19a20*/  LDL.LU R248, [R1+0x2b0] ;  /* 0x0002b00001f87983 */ /* 0x000ea20000300800 */
[----:B------:R-:W-:-:S03]  /*19a30*/  IMAD.MOV.U32 R36, RZ, RZ, R251 ;  /* 0x000000ffff247224 */ /* 0x000fc600078e00fb */
[----:B------:R-:W2:Y:S04]  /*19a40*/  LDL.LU R249, [R1+0x2b4] ;  /* 0x0002b40001f97983 */ /* 0x000ea80000300800 */
[----:B------:R-:W2:Y:S01]  /*19a50*/  LDL.LU R250, [R1+0x2b8] ;  /* 0x0002b80001fa7983 */ /* 0x000ea20000300800 */
[----:B------:R-:W-:-:S03]  /*19a60*/  IMAD.MOV.U32 R44, RZ, RZ, R75 ;  /* 0x000000ffff2c7224 */ /* 0x000fc600078e004b */
[----:B------:R-:W2:Y:S04]  /*19a70*/  LDL.LU R251, [R1+0x2bc] ;  /* 0x0002bc0001fb7983 */ /* 0x000ea80000300800 */
[----:B------:R-:W3:Y:S04]  /*19a80*/  LDL.LU R72, [R1+0x160] ;  /* 0x0001600001487983 */ /* 0x000ee80000300800 */
[----:B------:R-:W3:Y:S04]  /*19a90*/  LDL.LU R73, [R1+0x164] ;  /* 0x0001640001497983 */ /* 0x000ee80000300800 */
[----:B------:R-:W3:Y:S04]  /*19aa0*/  LDL.LU R74, [R1+0x168] ;  /* 0x00016800014a7983 */ /* 0x000ee80000300800 */
[----:B------:R-:W3:Y:S04]  /*19ab0*/  LDL.LU R75, [R1+0x16c] ;  /* 0x00016c00014b7983 */ /* 0x000ee80000300800 */
[----:B------:R-:W4:Y:S04]  /*19ac0*/  LDL.LU R80, [R1+0x340] ;  /* 0x0003400001507983 */ /* 0x000f280000300800 */
[----:B------:R1:W-:Y:S04]  /*19ad0*/  STL.64 [R1+0x660], R76 ;  /* 0x0006604c01007387 */ /* 0x0003e80000100a00 */
[----:B------:R-:W-:Y:S04]  /*19ae0*/  STL.64 [R1+0x668], R78 ;  /* 0x0006684e01007387 */ /* 0x000fe80000100a00 */
[----:B------:R-:W4:Y:S04]  /*19af0*/  LDL.LU R81, [R1+0x344] ;  /* 0x0003440001517983 */ /* 0x000f280000300800 */
[----:B------:R-:W4:Y:S04]  /*19b00*/  LDL.LU R82, [R1+0x348] ;  /* 0x0003480001527983 */ /* 0x000f280000300800 */
[----:B------:R-:W4:Y:S04]  /*19b10*/  LDL.LU R83, [R1+0x34c] ;  /* 0x00034c0001537983 */ /* 0x000f280000300800 */
[----:B-1----:R-:W4:Y:S01]  /*19b20*/  LDL.LU R76, [R1+0x100] ;  /* 0x00010000014c7983 */ /* 0x002f220000300800 */
[C---:B------:R-:W-:Y:S08]  /*19b30*/  HMMA.1688.F32.TF32 R84, R240.reuse, R18, R84 ;  /* 0x00000012f054723c */ /* 0x040ff00000081054 */
[C---:B------:R-:W-:Y:S11]  /*19b40*/  HMMA.1688.F32.TF32 R92, R240.reuse, R10, R92 ;  /* 0x0000000af05c723c */ /* 0x040ff6000008105c */
[----:B------:R-:W-:Y:S04]  /*19b50*/  STL.64 [R1+0x650], R84 ;  /* 0x0006505401007387 */ /* 0x000fe80000100a00 */
[----:B------:R1:W-:Y:S02]  /*19b60*/  STL.64 [R1+0x658], R86 ;  /* 0x0006585601007387 */ /* 0x0003e40000100a00 */
[C---:B-1----:R-:W-:Y:S08]  /*19b70*/  HMMA.1688.F32.TF32 R84, R240.reuse, R14, R88 ;  /* 0x0000000ef054723c */ /* 0x042ff00000081058 */
[----:B------:R-:W-:Y:S01]  /*19b80*/  HMMA.1688.F32.TF32 R88, R240, R6, R96 ;  /* 0x00000006f058723c */ /* 0x000fe20000081060 */
[----:B------:R-:W-:Y:S01]  /*19b90*/  IMAD.MOV.U32 R77, RZ, RZ, R64 ;  /* 0x000000ffff4d7224 */ /* 0x000fe200078e0040 */
[----:B------:R-:W-:Y:S01]  /*19ba0*/  MOV R79, R57 ;  /* 0x00000039004f7202 */ /* 0x000fe20000000f00 */
[----:B------:R-:W-:Y:S01]  /*19bb0*/  IMAD.MOV.U32 R78, RZ, RZ, R60 ;  /* 0x000000ffff4e7224 */ /* 0x000fe200078e003c */
[----:B------:R-:W-:Y:S04]  /*19bc0*/  LDS R96, [R0+UR12+0x1180] ;  /* 0x0011800c00607984 */ /* 0x000fe80008000800 */
[----:B------:R-:W-:Y:S04]  /*19bd0*/  LDS R98, [R0+UR12+0x1980] ;  /* 0x0019800c00627984 */ /* 0x000fe80008000800 */
[----:B------:R-:W-:Y:S04]  /*19be0*/  STL.64 [R1+0x640], R84 ;  /* 0x0006405401007387 */ /* 0x000fe80000100a00 */
[----:B------:R-:W-:Y:S04]  /*19bf0*/  STL.64 [R1+0x648], R86 ;  /* 0x0006485601007387 */ /* 0x000fe80000100a00 */
[----:B------:R-:W-:Y:S04]  /*19c00*/  STL.64 [R1+0x630], R92 ;  /* 0x0006305c01007387 */ /* 0x000fe80000100a00 */
[----:B------:R-:W-:Y:S04]  /*19c10*/  STL.64 [R1+0x638], R94 ;  /* 0x0006385e01007387 */ /* 0x000fe80000100a00 */
[----:B------:R1:W-:Y:S04]  /*19c20*/  STL.64 [R1+0x620], R88 ;  /* 0x0006205801007387 */ /* 0x0003e80000100a00 */
[----:B------:R1:W-:Y:S01]  /*19c30*/  STL.64 [R1+0x628], R90 ;  /* 0x0006285a01007387 */ /* 0x0003e20000100a00 */
[C---:B--2---:R-:W-:Y:S03]  /*19c40*/  HMMA.1688.F32.TF32 R248, R244.reuse, R62, R248 ;  /* 0x0000003ef4f8723c */ /* 0x044fe600000810f8 */
[----:B------:R-:W-:Y:S04]  /*19c50*/  LDS R84, [R0+UR12+0x1100] ;  /* 0x0011000c00547984 */ /* 0x000fe80008000800 */
[----:B------:R-:W-:Y:S04]  /*19c60*/  LDS R86, [R0+UR12+0x1900] ;  /* 0x0019000c00567984 */ /* 0x000fe80008000800 */
[----:B------:R-:W-:Y:S04]  /*19c70*/  LDS R85, [R3+UR12+0x1100] ;  /* 0x0011000c03557984 */ /* 0x000fe80008000800 */
[----:B------:R-:W2:Y:S01]  /*19c80*/  LDS R87, [R3+UR12+0x1900] ;  /* 0x0019000c03577984 */ /* 0x000ea20008000800 */
[C---:B---3--:R-:W-:Y:S03]  /*19c90*/  HMMA.1688.F32.TF32 R240, R244.reuse, R58, R72 ;  /* 0x0000003af4f0723c */ /* 0x048fe60000081048 */
[----:B------:R-:W-:Y:S04]  /*19ca0*/  LDS R97, [R3+UR12+0x1180] ;  /* 0x0011800c03617984 */ /* 0x000fe80008000800 */
[----:B------:R-:W-:Y:S04]  /*19cb0*/  STL.64 [R1+0x1320], R250 ;  /* 0x001320fa01007387 */ /* 0x000fe80000100a00 */
[----:B------:R-:W-:Y:S04]  /*19cc0*/  STL.64 [R1+0x1318], R248 ;  /* 0x001318f801007387 */ /* 0x000fe80000100a00 */
[----:B------:R-:W3:Y:S04]  /*19cd0*/  LDL.LU R72, [R1+0x1e0] ;  /* 0x0001e00001487983 */ /* 0x000ee80000300800 */
[----:B------:R-:W3:Y:S04]  /*19ce0*/  LDL.LU R73, [R1+0x1e4] ;  /* 0x0001e40001497983 */ /* 0x000ee80000300800 */
[----:B------:R-:W3:Y:S01]  /*19cf0*/  LDL.LU R74, [R1+0x1e8] ;  /* 0x0001e800014a7983 */ /* 0x000ee20000300800 */
[----:B----4-:R-:W-:Y:S03]  /*19d00*/  HMMA.1688.F32.TF32 R80, R244, R66, R80 ;  /* 0x00000042f450723c */ /* 0x010fe60000081050 */
[----:B------:R-:W3:Y:S04]  /*19d10*/  LDL.LU R75, [R1+0x1ec] ;  /* 0x0001ec00014b7983 */ /* 0x000ee80000300800 */
[----:B------:R-:W4:-:S12]  /*19d20*/  LDS R99, [R3+UR12+0x1980] ;  /* 0x0019800c03637984 */ /* 0x000f180008000800 */
[----:B------:R-:W-:Y:S02]  /*19d30*/  IMAD.MOV.U32 R9, RZ, RZ, R80 ;  /* 0x000000ffff097224 */ /* 0x000fe400078e0050 */
[----:B------:R-:W-:Y:S01]  /*19d40*/  IMAD.MOV.U32 R64, RZ, RZ, R81 ;  /* 0x000000ffff407224 */ /* 0x000fe200078e0051 */
[----:B------:R-:W2:Y:S01]  /*19d50*/  LDL.LU R80, [R1+0x380] ;  /* 0x0003800001507983 */ /* 0x000ea20000300800 */
[----:B------:R-:W-:Y:S01]  /*19d60*/  IMAD.MOV.U32 R60, RZ, RZ, R82 ;  /* 0x000000ffff3c7224 */ /* 0x000fe200078e0052 */
[----:B------:R-:W-:Y:S02]  /*19d70*/  MOV R57, R83 ;  /* 0x0000005300397202 */ /* 0x000fe40000000f00 */
[----:B------:R-:W2:Y:S04]  /*19d80*/  LDL.LU R81, [R1+0x384] ;  /* 0x0003840001517983 */ /* 0x000ea80000300800 */
[----:B------:R-:W2:Y:S04]  /*19d90*/  LDL.LU R82, [R1+0x388] ;  /* 0x0003880001527983 */ /* 0x000ea80000300800 */
[----:B------:R-:W2:Y:S04]  /*19da0*/  LDL.LU R83, [R1+0x38c] ;  /* 0x00038c0001537983 */ /* 0x000ea80000300800 */
[----:B-1----:R-:W3:Y:S04]  /*19db0*/  LDL.LU R88, [R1+0x2e0] ;  /* 0x0002e00001587983 */ /* 0x002ee80000300800 */
[----:B------:R-:W3:Y:S04]  /*19dc0*/  LDL.LU R89, [R1+0x2e4] ;  /* 0x0002e40001597983 */ /* 0x000ee80000300800 */
[----:B------:R-:W3:Y:S04]  /*19dd0*/  LDL.LU R90, [R1+0x2e8] ;  /* 0x0002e800015a7983 */ /* 0x000ee80000300800 */
[----:B------:R-:W3:Y:S01]  /*19de0*/  LDL.LU R91, [R1+0x2ec] ;  /* 0x0002ec00015b7983 */ /* 0x000ee20000300800 */
[C---:B------:R-:W-:Y:S08]  /*19df0*/  HMMA.1688.F32.TF32 R76, R244.reuse, R54, R76 ;  /* 0x00000036f44c723c */ /* 0x040ff0000008104c */
[C---:B------:R-:W-:Y:S08]  /*19e00*/  HMMA.1688.F32.TF32 R92, R244.reuse, R50, R68 ;  /* 0x00000032f45c723c */ /* 0x040ff00000081044 */
[----:B------:R-:W-:Y:S01]  /*19e10*/  HMMA.1688.F32.TF32 R68, R244, R46, R100 ;  /* 0x0000002ef444723c */ /* 0x000fe20000081064 */
[----:B------:R-:W-:Y:S02]  /*19e20*/  STL.64 [R1+0x1330], R242 ;  /* 0x001330f201007387 */ /* 0x000fe40000100a00 */
[----:B------:R-:W-:Y:S01]  /*19e30*/  IMAD.MOV.U32 R12, RZ, RZ, R76 ;  /* 0x000000ffff0c7224 */ /* 0x000fe200078e004c */
[----:B------:R-:W-:Y:S01]  /*19e40*/  MOV R17, R79 ;  /* 0x0000004f00117202 */ /* 0x000fe20000000f00 */
[----:B------:R-:W-:Y:S01]  /*19e50*/  IMAD.MOV.U32 R13, RZ, RZ, R77 ;  /* 0x000000ffff0d7224 */ /* 0x000fe200078e004d */
[----:B------:R-:W-:Y:S01]  /*19e60*/  STL.64 [R1+0x1328], R240 ;  /* 0x001328f001007387 */ /* 0x000fe20000100a00 */
[----:B------:R-:W-:-:S02]  /*19e70*/  IMAD.MOV.U32 R16, RZ, RZ, R78 ;  /* 0x000000ffff107224 */ /* 0x000fc400078e004e */
[C---:B------:R-:W-:Y:S02]  /*19e80*/  HMMA.1688.F32.TF32 R76, R244.reuse, R42, R108 ;  /* 0x0000002af44c723c */ /* 0x040fe4000008106c */
[----:B------:R-:W-:Y:S04]  /*19e90*/  STL.64 [R1+0x760], R92 ;  /* 0x0007605c01007387 */ /* 0x000fe80000100a00 */
[----:B------:R1:W-:Y:S04]  /*19ea0*/  STL.64 [R1+0x768], R94 ;  /* 0x0007685e01007387 */ /* 0x0003e80000100a00 */
[----:B------:R-:W-:Y:S04]  /*19eb0*/  STL.64 [R1+0x750], R68 ;  /* 0x0007504401007387 */ /* 0x000fe80000100a00 */
[----:B------:R4:W-:Y:S01]  /*19ec0*/  STL.64 [R1+0x758], R70 ;  /* 0x0007584601007387 */ /* 0x0009e20000100a00 */
[C---:B-1----:R-:W-:Y:S08]  /*19ed0*/  HMMA.1688.F32.TF32 R92, R244.reuse, R38, R112 ;  /* 0x00000026f45c723c */ /* 0x042ff00000081070 */
[C---:B----4-:R-:W-:Y:S01]  /*19ee0*/  HMMA.1688.F32.TF32 R68, R244.reuse, R34, R116 ;  /* 0x00000022f444723c */ /* 0x050fe20000081074 */
[----:B------:R-:W-:Y:S04]  /*19ef0*/  STL.64 [R1+0x740], R76 ;  /* 0x0007404c01007387 */ /* 0x000fe80000100a00 */
[----:B------:R1:W-:Y:S06]  /*19f00*/  STL.64 [R1+0x748], R78 ;  /* 0x0007484e01007387 */ /* 0x0003ec0000100a00 */
[----:B------:R-:W-:Y:S04]  /*19f10*/  STL.64 [R1+0x730], R92 ;  /* 0x0007305c01007387 */ /* 0x000fe80000100a00 */
[----:B------:R4:W-:Y:S01]  /*19f20*/  STL.64 [R1+0x738], R94 ;  /* 0x0007385e01007387 */ /* 0x0009e20000100a00 */
[C---:B-1----:R-:W-:Y:S03]  /*19f30*/  HMMA.1688.F32.TF32 R76, R244.reuse, R30, R120 ;  /* 0x0000001ef44c723c */ /* 0x042fe60000081078 */
[----:B------:R-:W-:Y:S04]  /*19f40*/  STL.64 [R1+0x720], R68 ;  /* 0x0007204401007387 */ /* 0x000fe80000100a00 */
[----:B------:R1:W-:Y:S01]  /*19f50*/  STL.64 [R1+0x728], R70 ;  /* 0x0007284601007387 */ /* 0x0003e20000100a00 */
[C---:B----4-:R-:W-:Y:S08]  /*19f60*/  HMMA.1688.F32.TF32 R92, R244.reuse, R26, R124 ;  /* 0x0000001af45c723c */ /* 0x050ff0000008107c */
        /* <DEDUP_REMOVED lines=8> */
[C---:B----4-:R-:W-:Y:S08]  /*19ff0*/  HMMA.1688.F32.TF32 R92, R244.reuse, R14, R136 ;  /* 0x0000000ef45c723c */ /* 0x050ff00000081088 */
[C---:B-1----:R-:W-:Y:S03]  /*1a000*/  HMMA.1688.F32.TF32 R68, R244.reuse, R10, R140 ;  /* 0x0000000af444723c */ /* 0x042fe6000008108c */
[----:B------:R1:W-:Y:S04]  /*1a010*/  STL.64 [R1+0x6e0], R76 ;  /* 0x0006e04c01007387 */ /* 0x0003e80000100a00 */
[----:B------:R4:W-:Y:S04]  /*1a020*/  STL.64 [R1+0x6e8], R78 ;  /* 0x0006e84e01007387 */ /* 0x0009e80000100a00 */
[----:B-1----:R-:W3:Y:S04]  /*1a030*/  LDL.LU R76, [R1+0x110] ;  /* 0x00011000014c7983 */ /* 0x002ee80000300800 */
[----:B------:R-:W-:Y:S04]  /*1a040*/  STL.64 [R1+0x6d0], R92 ;  /* 0x0006d05c01007387 */ /* 0x000fe80000100a00 */
[----:B------:R-:W-:Y:S04]  /*1a050*/  STL.64 [R1+0x6d8], R94 ;  /* 0x0006d85e01007387 */ /* 0x000fe80000100a00 */
[----:B------:R-:W-:Y:S04]  /*1a060*/  STL.64 [R1+0x6c0], R68 ;  /* 0x0006c04401007387 */ /* 0x000fe80000100a00 */
[----:B------:R1:W-:Y:S04]  /*1a070*/  STL.64 [R1+0x6c8], R70 ;  /* 0x0006c84601007387 */ /* 0x0003e80000100a00 */
[----:B------:R-:W3:Y:S04]  /*1a080*/  LDL.LU R77, [R1+0x114] ;  /* 0x00011400014d7983 */ /* 0x000ee80000300800 */
[----:B----4-:R-:W4:Y:S04]  /*1a090*/  LDL.LU R78, [R1+0x118] ;  /* 0x00011800014e7983 */ /* 0x010f280000300800 */
[----:B------:R-:W4:Y:S01]  /*1a0a0*/  LDL.LU R79, [R1+0x11c] ;  /* 0x00011c00014f7983 */ /* 0x000f220000300800 */
[----:B-1----:R-:W-:-:S15]  /*1a0b0*/  HMMA.1688.F32.TF32 R68, R244, R6, R144 ;  /* 0x00000006f444723c */ /* 0x002fde0000081090 */
[----:B------:R-:W-:-:S04]  /*1a0c0*/  NOP ;  /* 0x0000000000007918 */ /* 0x000fc80000000000 */
[----:B------:R-:W-:Y:S04]  /*1a0d0*/  STL.64 [R1+0x340], R68 ;  /* 0x0003404401007387 */ /* 0x000fe80000100a00 */
[----:B------:R3:W-:Y:S01]  /*1a0e0*/  STL.64 [R1+0x348], R70 ;  /* 0x0003484601007387 */ /* 0x0007e20000100a00 */
[C---:B--2---:R-:W-:Y:S08]  /*1a0f0*/  HMMA.1688.F32.TF32 R80, R84.reuse, R66, R80 ;  /* 0x000000425450723c */ /* 0x044ff00000081050 */
[C---:B---3--:R-:W-:Y:S11]  /*1a100*/  HMMA.1688.F32.TF32 R68, R84.reuse, R62, R88 ;  /* 0x0000003e5444723c */ /* 0x048ff60000081058 */
[----:B------:R-:W-:Y:S04]  /*1a110*/  STL.64 [R1+0x1348], R82 ;  /* 0x0013485201007387 */ /* 0x000fe80000100a00 */
[----:B------:R-:W-:Y:S04]  /*1a120*/  STL.64 [R1+0x1340], R80 ;  /* 0x0013405001007387 */ /* 0x000fe80000100a00 */
[----:B------:R-:W-:Y:S04]  /*1a130*/  STL.64 [R1+0x1358], R70 ;  /* 0x0013584601007387 */ /* 0x000fe80000100a00 */
[----:B------:R1:W-:Y:S04]  /*1a140*/  STL.64 [R1+0x1350], R68 ;  /* 0x0013504401007387 */ /* 0x0003e80000100a00 */
[----:B------:R-:W2:Y:S04]  /*1a150*/  LDL.LU R240, [R1+0x2a0] ;  /* 0x0002a00001f07983 */ /* 0x000ea80000300800 */
[----:B------:R-:W2:Y:S04]  /*1a160*/  LDL.LU R241, [R1+0x2a4] ;  /* 0x0002a40001f17983 */ /* 0x000ea80000300800 */
[----:B------:R-:W2:Y:S04]  /*1a170*/  LDL.LU R242, [R1+0x2a8] ;  /* 0x0002a80001f27983 */ /* 0x000ea80000300800 */
[----:B------:R-:W2:Y:S04]  /*1a180*/  LDL.LU R243, [R1+0x2ac] ;  /* 0x0002ac0001f37983 */ /* 0x000ea80000300800 */
[----:B------:R-:W3:Y:S04]  /*1a190*/  LDL.LU R92, [R1+0x3d0] ;  /* 0x0003d000015c7983 */ /* 0x000ee80000300800 */
        /* <DEDUP_REMOVED lines=9> */
[C---:B------:R-:W-:Y:S08]  /*1a230*/  HMMA.1688.F32.TF32 R72, R84.reuse, R58, R72 ;  /* 0x0000003a5448723c */ /* 0x040ff00000081048 */
[C---:B-1----:R-:W-:Y:S11]  /*1a240*/  HMMA.1688.F32.TF32 R68, R84.reuse, R50, R104 ;  /* 0x000000325444723c */ /* 0x042ff60000081068 */
[----:B------:R-:W-:Y:S04]  /*1a250*/  STL.64 [R1+0x1368], R74 ;  /* 0x0013684a01007387 */ /* 0x000fe80000100a00 */
[----:B------:R1:W-:Y:S02]  /*1a260*/  STL.64 [R1+0x1360], R72 ;  /* 0x0013604801007387 */ /* 0x0003e40000100a00 */
[C---:B-1----:R-:W-:Y:S08]  /*1a270*/  HMMA.1688.F32.TF32 R72, R84.reuse, R42, R156 ;  /* 0x0000002a5448723c */ /* 0x042ff0000008109c */
[----:B----4-:R-:W-:-:S15]  /*1a280*/  HMMA.1688.F32.TF32 R76, R84, R54, R76 ;  /* 0x00000036544c723c */ /* 0x010fde000008104c */
[----:B------:R-:W-:-:S04]  /*1a290*/  NOP ;  /* 0x0000000000007918 */ /* 0x000fc80000000000 */
[----:B------:R-:W-:Y:S04]  /*1a2a0*/  STL.64 [R1+0x1380], R78 ;  /* 0x0013804e01007387 */ /* 0x000fe80000100a00 */
[----:B------:R1:W-:Y:S04]  /*1a2b0*/  STL.64 [R1+0x1378], R76 ;  /* 0x0013784c01007387 */ /* 0x0003e80000100a00 */
[----:B------:R-:W-:Y:S04]  /*1a2c0*/  STL.64 [R1+0x820], R68 ;  /* 0x0008204401007387 */ /* 0x000fe80000100a00 */
[----:B------:R4:W-:Y:S01]  /*1a2d0*/  STL.64 [R1+0x828], R70 ;  /* 0x0008284601007387 */ /* 0x0009e20000100a00 */
[C---:B-1----:R-:W-:Y:S08]  /*1a2e0*/  HMMA.1688.F32.TF32 R76, R84.reuse, R46, R148 ;  /* 0x0000002e544c723c */ /* 0x042ff00000081094 */
[C---:B----4-:R-:W-:Y:S11]  /*1a2f0*/  HMMA.1688.F32.TF32 R68, R84.reuse, R38, R160 ;  /* 0x000000265444723c */ /* 0x050ff600000810a0 */
        /* <DEDUP_REMOVED lines=19> */
[----:B------:R-:W-:Y:S04]  /*1a430*/  STL.64 [R1+0x7b8], R78 ;  /* 0x0007b84e01007387 */ /* 0x000fe80000100a00 */
[----:B------:R-:W-:Y:S04]  /*1a440*/  STL.64 [R1+0x7a0], R72 ;  /* 0x0007a04801007387 */ /* 0x000fe80000100a00 */
[----:B------:R1:W-:Y:S04]  /*1a450*/  STL.64 [R1+0x7a8], R74 ;  /* 0x0007a84a01007387 */ /* 0x0003e80000100a00 */
[----:B------:R-:W-:Y:S04]  /*1a460*/  STL.64 [R1+0x790], R68 ;  /* 0x0007904401007387 */ /* 0x000fe80000100a00 */
[----:B------:R4:W-:Y:S01]  /*1a470*/  STL.64 [R1+0x798], R70 ;  /* 0x0007984601007387 */ /* 0x0009e20000100a00 */
[----:B-1----:R-:W-:Y:S01]  /*1a480*/  HMMA.1688.F32.TF32 R72, R84, R10, R188 ;  /* 0x0000000a5448723c */ /* 0x002fe200000810bc */
[----:B------:R-:W-:-:S07]  /*1a490*/  IMAD.MOV.U32 R250, RZ, RZ, R65 ;  /* 0x000000fffffa7224 */ /* 0x000fce00078e0041 */
[----:B----4-:R-:W-:Y:S01]  /*1a4a0*/  HMMA.1688.F32.TF32 R68, R84, R6, R192 ;  /* 0x000000065444723c */ /* 0x010fe200000810c0 */
[----:B------:R-:W-:-:S07]  /*1a4b0*/  IMAD.MOV.U32 R251, RZ, RZ, R61 ;  /* 0x000000fffffb7224 */ /* 0x000fce00078e003d */
[C---:B------:R-:W-:Y:S03]  /*1a4c0*/  HMMA.1688.F32.TF32 R76, R96.reuse, R50, R152 ;  /* 0x00000032604c723c */ /* 0x040fe60000081098 */
[----:B------:R-:W-:Y:S05]  /*1a4d0*/  STL.64 [R1+0x780], R72 ;  /* 0x0007804801007387 */ /* 0x000fea0000100a00 */
[C---:B--2---:R-:W-:Y:S01]  /*1a4e0*/  HMMA.1688.F32.TF32 R156, R96.reuse, R58, R240 ;  /* 0x0000003a609c723c */ /* 0x044fe200000810f0 */
[----:B------:R1:W-:Y:S04]  /*1a4f0*/  STL.64 [R1+0x788], R74 ;  /* 0x0007884a01007387 */ /* 0x0003e80000100a00 */
[----:B------:R-:W-:Y:S03]  /*1a500*/  STL.64 [R1+0x770], R68 ;  /* 0x0007704401007387 */ /* 0x000fe60000100a00 */
[C---:B---3--:R-:W-:Y:S01]  /*1a510*/  HMMA.1688.F32.TF32 R92, R96.reuse, R66, R92 ;  /* 0x00000042605c723c */ /* 0x048fe2000008105c */
[----:B------:R2:W-:Y:S07]  /*1a520*/  STL.64 [R1+0x778], R70 ;  /* 0x0007784601007387 */ /* 0x0005ee0000100a00 */
[C---:B------:R-:W-:Y:S08]  /*1a530*/  HMMA.1688.F32.TF32 R88, R96.reuse, R62, R88 ;  /* 0x0000003e6058723c */ /* 0x040ff00000081058 */
[C---:B------:R-:W-:Y:S08]  /*1a540*/  HMMA.1688.F32.TF32 R84, R96.reuse, R54, R248 ;  /* 0x000000366054723c */ /* 0x040ff000000810f8 */
[C---:B-1----:R-:W-:Y:S01]  /*1a550*/  HMMA.1688.F32.TF32 R72, R96.reuse, R46, R196 ;  /* 0x0000002e6048723c */ /* 0x042fe200000810c4 */
[----:B------:R-:W-:Y:S07]  /*1a560*/  STL.64 [R1+0x1390], R94 ;  /* 0x0013905e01007387 */ /* 0x000fee0000100a00 */
[C---:B--2---:R-:W-:Y:S01]  /*1a570*/  HMMA.1688.F32.TF32 R68, R96.reuse, R42, R200 ;  /* 0x0000002a6044723c */ /* 0x044fe200000810c8 */
        /* <DEDUP_REMOVED lines=24> */
[----:B-1----:R-:W-:Y:S03]  /*1a700*/  HMMA.1688.F32.TF32 R68, R96, R18, R224 ;  /* 0x000000126044723c */ /* 0x002fe600000810e0 */
[----:B------:R-:W-:Y:S04]  /*1a710*/  STL.64 [R1+0x880], R76 ;  /* 0x0008804c01007387 */ /* 0x000fe80000100a00 */
[----:B------:R1:W-:Y:S04]  /*1a720*/  STL.64 [R1+0x888], R78 ;  /* 0x0008884e01007387 */ /* 0x0003e80000100a00 */
[----:B------:R-:W2:Y:S04]  /*1a730*/  LDL.LU R240, [R1+0x220] ;  /* 0x0002200001f07983 */ /* 0x000ea80000300800 */
[----:B------:R-:W-:Y:S04]  /*1a740*/  STL.64 [R1+0x870], R72 ;  /* 0x0008704801007387 */ /* 0x000fe80000100a00 */
[----:B------:R3:W-:Y:S04]  /*1a750*/  STL.64 [R1+0x878], R74 ;  /* 0x0008784a01007387 */ /* 0x0007e80000100a00 */
[----:B------:R-:W-:Y:S04]  /*1a760*/  STL.64 [R1+0x860], R68 ;  /* 0x0008604401007387 */ /* 0x000fe80000100a00 */
[----:B------:R4:W-:Y:S04]  /*1a770*/  STL.64 [R1+0x868], R70 ;  /* 0x0008684601007387 */ /* 0x0009e80000100a00 */
[----:B------:R-:W2:Y:S04]  /*1a780*/  LDL.LU R241, [R1+0x224] ;  /* 0x0002240001f17983 */ /* 0x000ea80000300800 */
        /* <DEDUP_REMOVED lines=29> */
[----:B------:R-:W2:Y:S01]  /*1a960*/  LDL.LU R103, [R1+0x25c] ;  /* 0x00025c0001677983 */ /* 0x000ea20000300800 */
[----:B------:R-:W-:-:S02]  /*1a970*/  LOP3.LUT R65, R0, 0x40, RZ, 0x3c, !PT ;  /* 0x0000004000417812 */ /* 0x000fc400078e3cff */
[----:B------:R-:W-:Y:S01]  /*1a980*/  LOP3.LUT R61, R0, 0x60, RZ, 0x3c, !PT ;  /* 0x00000060003d7812 */ /* 0x000fe200078e3cff */
[C---:B-1----:R-:W-:Y:S01]  /*1a990*/  HMMA.1688.F32.TF32 R76, R96.reuse, R14, R228 ;  /* 0x0000000e604c723c */ /* 0x042fe200000810e4 */
[----:B------:R-:W2:Y:S04]  /*1a9a0*/  LDL.LU R108, [R1+0x230] ;  /* 0x00023000016c7983 */ /* 0x000ea80000300800 */
[----:B------:R-:W-:Y:S04]  /*1a9b0*/  LDS R136, [R65+UR12+0x1000] ;  /* 0x0010000c41887984 */ /* 0x000fe80008000800 */
[----:B------:R-:W-:Y:S04]  /*1a9c0*/  LDS R138, [R65+UR12+0x1800] ;  /* 0x0018000c418a7984 */ /* 0x000fe80008000800 */
[----:B------:R-:W-:Y:S04]  /*1a9d0*/  LDS R137, [R61+UR12+0x1000] ;  /* 0x0010000c3d897984 */ /* 0x000fe80008000800 */
[----:B------:R-:W2:Y:S01]  /*1a9e0*/  LDS R139, [R61+UR12+0x1800] ;  /* 0x0018000c3d8b7984 */ /* 0x000ea20008000800 */
[C---:B---3--:R-:W-:Y:S03]  /*1a9f0*/  HMMA.1688.F32.TF32 R72, R96.reuse, R10, R232 ;  /* 0x0000000a6048723c */ /* 0x048fe600000810e8 */
[----:B------:R-:W3:Y:S04]  /*1aa00*/  LDL.LU R109, [R1+0x234] ;  /* 0x00023400016d7983 */ /* 0x000ee80000300800 */
[----:B------:R-:W3:Y:S01]  /*1aa10*/  LDL.LU R110, [R1+0x238] ;  /* 0x00023800016e7983 */ /* 0x000ee20000300800 */
[----:B----4-:R-:W-:Y:S03]  /*1aa20*/  HMMA.1688.F32.TF32 R68, R96, R6, R236 ;  /* 0x000000066044723c */ /* 0x010fe600000810ec */
[----:B------:R-:W3:Y:S04]  /*1aa30*/  LDL.LU R111, [R1+0x23c] ;  /* 0x00023c00016f7983 */ /* 0x000ee80000300800 */
[----:B------:R-:W4:Y:S04]  /*1aa40*/  LDL.LU R248, [R1+0x210] ;  /* 0x0002100001f87983 */ /* 0x000f280000300800 */
[----:B------:R-:W4:Y:S04]  /*1aa50*/  LDL.LU R249, [R1+0x214] ;  /* 0x0002140001f97983 */ /* 0x000f280000300800 */
[----:B------:R-:W4:Y:S04]  /*1aa60*/  LDL.LU R250, [R1+0x218] ;  /* 0x0002180001fa7983 */ /* 0x000f280000300800 */
[----:B------:R-:W4:Y:S04]  /*1aa70*/  LDL.LU R251, [R1+0x21c] ;  /* 0x00021c0001fb7983 */ /* 0x000f280000300800 */
[----:B------:R-:W-:Y:S04]  /*1aa80*/  STL.64 [R1+0x850], R76 ;  /* 0x0008504c01007387 */ /* 0x000fe80000100a00 */
[----:B------:R-:W-:Y:S04]  /*1aa90*/  STL.64 [R1+0x858], R78 ;  /* 0x0008584e01007387 */ /* 0x000fe80000100a00 */
[----:B------:R1:W-:Y:S04]  /*1aaa0*/  STL.64 [R1+0x840], R72 ;  /* 0x0008404801007387 */ /* 0x0003e80000100a00 */
[----:B------:R1:W-:Y:S04]  /*1aab0*/  STL.64 [R1+0x848], R74 ;  /* 0x0008484a01007387 */ /* 0x0003e80000100a00 */
[----:B------:R1:W-:Y:S04]  /*1aac0*/  STL.64 [R1+0x830], R68 ;  /* 0x0008304401007387 */ /* 0x0003e80000100a00 */
[----:B------:R1:W-:Y:S04]  /*1aad0*/  STL.64 [R1+0x838], R70 ;  /* 0x0008384601007387 */ /* 0x0003e80000100a00 */
[----:B------:R-:W-:Y:S04]  /*1aae0*/  LDS R148, [R65+UR12+0x1080] ;  /* 0x0010800c41947984 */ /* 0x000fe80008000800 */
[----:B------:R-:W-:Y:S04]  /*1aaf0*/  LDS R150, [R65+UR12+0x1880] ;  /* 0x0018800c41967984 */ /* 0x000fe80008000800 */
[----:B------:R-:W-:Y:S04]  /*1ab00*/  LDS R149, [R61+UR12+0x1080] ;  /* 0x0010800c3d957984 */ /* 0x000fe80008000800 */
[----:B------:R-:W1:Y:S04]  /*1ab10*/  LDS R151, [R61+UR12+0x1880] ;  /* 0x0018800c3d977984 */ /* 0x000e680008000800 */
[----:B------:R-:W-:Y:S04]  /*1ab20*/  LDS R152, [R65+UR12+0x1100] ;  /* 0x0011000c41987984 */ /* 0x000fe80008000800 */
[----:B------:R-:W-:Y:S04]  /*1ab30*/  LDS R154, [R65+UR12+0x1900] ;  /* 0x0019000c419a7984 */ /* 0x000fe80008000800 */
[----:B------:R-:W-:Y:S04]  /*1ab40*/  LDS R153, [R61+UR12+0x1100] ;  /* 0x0011000c3d997984 */ /* 0x000fe80008000800 */
[----:B------:R-:W1:Y:S01]  /*1ab50*/  LDS R155, [R61+UR12+0x1900] ;  /* 0x0019000c3d9b7984 */ /* 0x000e620008000800 */
[C---:B--2---:R-:W-:Y:S08]  /*1ab60*/  HMMA.1688.F32.TF32 R104, R136.reuse, R42, R112 ;  /* 0x0000002a8868723c */ /* 0x044ff00000081070 */
[C---:B------:R-:W-:Y:S08]  /*1ab70*/  HMMA.1688.F32.TF32 R208, R136.reuse, R58, R124 ;  /* 0x0000003a88d0723c */ /* 0x040ff0000008107c */
[C---:B------:R-:W-:Y:S08]  /*1ab80*/  HMMA.1688.F32.TF32 R200, R136.reuse, R66, R132 ;  /* 0x0000004288c8723c */ /* 0x040ff00000081084 */
[C---:B------:R-:W-:Y:S11]  /*1ab90*/  HMMA.1688.F32.TF32 R204, R136.reuse, R62, R128 ;  /* 0x0000003e88cc723c */ /* 0x040ff60000081080 */
[----:B------:R-:W-:Y:S01]  /*1aba0*/  STL.64 [R1+0x13d0], R202 ;  /* 0x0013d0ca01007387 */ /* 0x000fe20000100a00 */
[C---:B------:R-:W-:Y:S03]  /*1abb0*/  HMMA.1688.F32.TF32 R164, R136.reuse, R54, R120 ;  /* 0x0000003688a4723c */ /* 0x040fe60000081078 */
[----:B------:R-:W-:Y:S05]  /*1abc0*/  STL.64 [R1+0x13c8], R200 ;  /* 0x0013c8c801007387 */ /* 0x000fea0000100a00 */
[C---:B------:R-:W-:Y:S01]  /*1abd0*/  HMMA.1688.F32.TF32 R96, R136.reuse, R50, R116 ;  /* 0x000000328860723c */ /* 0x040fe20000081074 */
[----:B------:R-:W-:Y:S07]  /*1abe0*/  STL.64 [R1+0x13e0], R206 ;  /* 0x0013e0ce01007387 */ /* 0x000fee0000100a00 */
[C---:B------:R-:W-:Y:S01]  /*1abf0*/  HMMA.1688.F32.TF32 R100, R136.reuse, R46, R100 ;  /* 0x0000002e8864723c */ /* 0x040fe20000081064 */
[----:B------:R-:W-:Y:S04]  /*1ac00*/  STL.64 [R1+0x13d8], R204 ;  /* 0x0013d8cc01007387 */ /* 0x000fe80000100a00 */
[----:B------:R-:W-:Y:S04]  /*1ac10*/  STL.64 [R1+0x13f0], R210 ;  /* 0x0013f0d201007387 */ /* 0x000fe80000100a00 */
[----:B------:R-:W-:Y:S04]  /*1ac20*/  STL.64 [R1+0x13e8], R208 ;  /* 0x0013e8d001007387 */ /* 0x000fe80000100a00 */
[----:B------:R-:W-:Y:S04]  /*1ac30*/  STL.64 [R1+0x1400], R166 ;  /* 0x001400a601007387 */ /* 0x000fe80000100a00 */
[----:B------:R-:W-:Y:S04]  /*1ac40*/  STL.64 [R1+0x13f8], R164 ;  /* 0x0013f8a401007387 */ /* 0x000fe80000100a00 */
[----:B------:R-:W-:Y:S04]  /*1ac50*/  STL.64 [R1+0x1410], R98 ;  /* 0x0014106201007387 */ /* 0x000fe80000100a00 */
[----:B------:R-:W-:Y:S01]  /*1ac60*/  STL.64 [R1+0x1408], R96 ;  /* 0x0014086001007387 */ /* 0x000fe20000100a00 */
[C---:B------:R-:W-:Y:S03]  /*1ac70*/  HMMA.1688.F32.TF32 R112, R136.reuse, R34, R240 ;  /* 0x000000228870723c */ /* 0x040fe600000810f0 */
[----:B------:R-:W-:Y:S04]  /*1ac80*/  STL.64 [R1+0x1420], R102 ;  /* 0x0014206601007387 */ /* 0x000fe80000100a00 */
[----:B------:R-:W-:Y:S04]  /*1ac90*/  STL.64 [R1+0x1418], R100 ;  /* 0x0014186401007387 */ /* 0x000fe80000100a00 */
[----:B------:R-:W-:Y:S04]  /*1aca0*/  STL.64 [R1+0x1430], R106 ;  /* 0x0014306a01007387 */ /* 0x000fe80000100a00 */
[----:B------:R-:W-:Y:S04]  /*1acb0*/  STL.64 [R1+0x1428], R104 ;  /* 0x0014286801007387 */ /* 0x000fe80000100a00 */
        /* <DEDUP_REMOVED lines=12> */
[----:B-1----:R-:W2:Y:S04]  /*1ad80*/  LDL.LU R72, [R1+0x80] ;  /* 0x0000800001487983 */ /* 0x002ea80000300800 */
        /* <DEDUP_REMOVED lines=75> */
[C---:B----4-:R-:W-:Y:S03]  /*1b240*/  HMMA.1688.F32.TF32 R140, R136.reuse, R30, R248 ;  /* 0x0000001e888c723c */ /* 0x050fe600000810f8 */
[----:B------:R-:W4:Y:S04]  /*1b250*/  LDL.LU R248, [R1+0x590] ;  /* 0x0005900001f87983 */ /* 0x000f280000300800 */
[----:B------:R-:W4:Y:S04]  /*1b260*/  LDL.LU R249, [R1+0x594] ;  /* 0x0005940001f97983 */ /* 0x000f280000300800 */
[----:B------:R-:W4:Y:S04]  /*1b270*/  LDL.LU R250, [R1+0x598] ;  /* 0x0005980001fa7983 */ /* 0x000f280000300800 */
[----:B------:R-:W4:Y:S01]  /*1b280*/  LDL.LU R251, [R1+0x59c] ;  /* 0x00059c0001fb7983 */ /* 0x000f220000300800 */
[----:B---3--:R-:W-:Y:S08]  /*1b290*/  HMMA.1688.F32.TF32 R108, R136, R38, R108 ;  /* 0x00000026886c723c */ /* 0x008ff0000008106c */
[C---:B--2---:R-:W-:Y:S08]  /*1b2a0*/  HMMA.1688.F32.TF32 R72, R148.reuse, R22, R72 ;  /* 0x000000169448723c */ /* 0x044ff00000081048 */
[C---:B------:R-:W-:Y:S08]  /*1b2b0*/  HMMA.1688.F32.TF32 R76, R148.reuse, R26, R76 ;  /* 0x0000001a944c723c */ /* 0x040ff0000008104c */
[----:B------:R-:W-:Y:S08]  /*1b2c0*/  HMMA.1688.F32.TF32 R84, R148, R42, R188 ;  /* 0x0000002a9454723c */ /* 0x000ff000000810bc */
[C---:B------:R-:W-:Y:S08]  /*1b2d0*/  HMMA.1688.F32.TF32 R132, R136.reuse, R10, R132 ;  /* 0x0000000a8884723c */ /* 0x040ff00000081084 */
[C---:B------:R-:W-:Y:S08]  /*1b2e0*/  HMMA.1688.F32.TF32 R116, R136.reuse, R14, R116 ;  /* 0x0000000e8874723c */ /* 0x040ff00000081074 */
[C---:B------:R-:W-:Y:S08]  /*1b2f0*/  HMMA.1688.F32.TF32 R124, R136.reuse, R22, R124 ;  /* 0x00000016887c723c */ /* 0x040ff0000008107c */
[C---:B------:R-:W-:Y:S08]  /*1b300*/  HMMA.1688.F32.TF32 R120, R136.reuse, R26, R120 ;  /* 0x0000001a8878723c */ /* 0x040ff00000081078 */
[C---:B------:R-:W-:Y:S08]  /*1b310*/  HMMA.1688.F32.TF32 R128, R136.reuse, R18, R128 ;  /* 0x000000128880723c */ /* 0x040ff00000081080 */
[----:B------:R-:W-:Y:S08]  /*1b320*/  HMMA.1688.F32.TF32 R136, R136, R6, R88 ;  /* 0x000000068888723c */ /* 0x000ff00000081058 */
[C---:B------:R-:W-:Y:S08]  /*1b330*/  HMMA.1688.F32.TF32 R88, R148.reuse, R46, R192 ;  /* 0x0000002e9458723c */ /* 0x040ff000000810c0 */
[----:B------:R-:W-:-:S15]  /*1b340*/  HMMA.1688.F32.TF32 R92, R148, R50, R92 ;  /* 0x00000032945c723c */ /* 0x000fde000008105c */
[----:B------:R-:W-:-:S04]  /*1b350*/  NOP ;  /* 0x0000000000007918 */ /* 0x000fc80000000000 */
        /* <DEDUP_REMOVED lines=8> */
[C---:B-1----:R-:W-:Y:S08]  /*1b3e0*/  HMMA.1688.F32.TF32 R84, R148.reuse, R30, R160 ;  /* 0x0000001e9454723c */ /* 0x042ff000000810a0 */
        /* <DEDUP_REMOVED lines=17> */
[----:B------:R-:W-:Y:S04]  /*1b500*/  STL.64 [R1+0x198], R78 ;  /* 0x0001984e01007387 */ /* 0x000fe80000100a00 */
[----:B------:R-:W-:Y:S04]  /*1b510*/  STL.64 [R1+0x180], R72 ;  /* 0x0001804801007387 */ /* 0x000fe80000100a00 */
[----:B------:R-:W-:Y:S04]  /*1b520*/  STL.64 [R1+0x188], R74 ;  /* 0x0001884a01007387 */ /* 0x000fe80000100a00 */
[----:B------:R-:W2:Y:S04]  /*1b530*/  LDL.LU R240, [R1+0x3c0] ;  /* 0x0003c00001f07983 */ /* 0x000ea80000300800 */
[----:B------:R1:W-:Y:S04]  /*1b540*/  STL.64 [R1+0x170], R68 ;  /* 0x0001704401007387 */ /* 0x0003e80000100a00 */
        /* <DEDUP_REMOVED lines=16> */
[C---:B------:R-:W-:Y:S03]  /*1b650*/  HMMA.1688.F32.TF32 R212, R148.reuse, R66, R144 ;  /* 0x0000004294d4723c */ /* 0x040fe60000081090 */
[----:B------:R-:W2:Y:S04]  /*1b660*/  LDL.LU R236, [R1+0x490] ;  /* 0x0004900001ec7983 */ /* 0x000ea80000300800 */
[----:B------:R-:W2:Y:S01]  /*1b670*/  LDL.LU R237, [R1+0x494] ;  /* 0x0004940001ed7983 */ /* 0x000ea20000300800 */
[C---:B------:R-:W-:Y:S03]  /*1b680*/  HMMA.1688.F32.TF32 R176, R148.reuse, R62, R176 ;  /* 0x0000003e94b0723c */ /* 0x040fe600000810b0 */
[----:B------:R-:W2:Y:S04]  /*1b690*/  LDL.LU R238, [R1+0x498] ;  /* 0x0004980001ee7983 */ /* 0x000ea80000300800 */
[----:B------:R-:W2:Y:S01]  /*1b6a0*/  LDL.LU R239, [R1+0x49c] ;  /* 0x00049c0001ef7983 */ /* 0x000ea20000300800 */
[C---:B------:R-:W-:Y:S03]  /*1b6b0*/  HMMA.1688.F32.TF32 R180, R148.reuse, R58, R180 ;  /* 0x0000003a94b4723c */ /* 0x040fe600000810b4 */
[----:B------:R-:W-:Y:S04]  /*1b6c0*/  LDS R144, [R65+UR12+0x1180] ;  /* 0x0011800c41907984 */ /* 0x000fe80008000800 */
[----:B------:R-:W-:Y:S01]  /*1b6d0*/  LDS R146, [R65+UR12+0x1980] ;  /* 0x0019800c41927984 */ /* 0x000fe20008000800 */
[----:B------:R-:W-:Y:S03]  /*1b6e0*/  HMMA.1688.F32.TF32 R168, R148, R54, R168 ;  /* 0x0000003694a8723c */ /* 0x000fe600000810a8 */
        /* <DEDUP_REMOVED lines=10> */
[----:B---3--:R-:W2:Y:S04]  /*1b790*/  LDL.LU R70, [R1+0x4d8] ;  /* 0x0004d80001467983 */ /* 0x008ea80000300800 */
[----:B------:R-:W2:Y:S04]  /*1b7a0*/  LDL.LU R71, [R1+0x4dc] ;  /* 0x0004dc0001477983 */ /* 0x000ea80000300800 */
[----:B------:R-:W3:Y:S04]  /*1b7b0*/  LDL.LU R72, [R1+0x4e0] ;  /* 0x0004e00001487983 */ /* 0x000ee80000300800 */
[----:B------:R-:W3:Y:S04]  /*1b7c0*/  LDL.LU R73, [R1+0x4e4] ;  /* 0x0004e40001497983 */ /* 0x000ee80000300800 */
[----:B------:R-:W3:Y:S04]  /*1b7d0*/  LDL.LU R74, [R1+0x4e8] ;  /* 0x0004e800014a7983 */ /* 0x000ee80000300800 */
[----:B------:R-:W3:Y:S04]  /*1b7e0*/  LDL.LU R75, [R1+0x4ec] ;  /* 0x0004ec00014b7983 */ /* 0x000ee80000300800 */
        /* <DEDUP_REMOVED lines=76> */
[----:B----4-:R-:W-:Y:S03]  /*1bcb0*/  HMMA.1688.F32.TF32 R216, R152, R66, R248 ;  /* 0x0000004298d8723c */ /* 0x010fe600000810f8 */
[----:B------:R-:W4:Y:S04]  /*1bcc0*/  LDL.LU R188, [R1+0x430] ;  /* 0x0004300001bc7983 */ /* 0x000f280000300800 */
[----:B------:R-:W4:Y:S04]  /*1bcd0*/  LDL.LU R189, [R1+0x434] ;  /* 0x0004340001bd7983 */ /* 0x000f280000300800 */
[----:B------:R-:W4:Y:S01]  /*1bce0*/  LDL.LU R190, [R1+0x438] ;  /* 0x0004380001be7983 */ /* 0x000f220000300800 */
[----:B------:R-:W-:-:S03]  /*1bcf0*/  IMAD.MOV.U32 R251, RZ, RZ, R252 ;  /* 0x000000fffffb7224 */ /* 0x000fc600078e00fc */
[----:B------:R-:W4:Y:S04]  /*1bd00*/  LDL.LU R191, [R1+0x43c] ;  /* 0x00043c0001bf7983 */ /* 0x000f280000300800 */
[----:B------:R-:W4:Y:S04]  /*1bd10*/  LDL.LU R248, [R1+0x140] ;  /* 0x0001400001f87983 */ /* 0x000f280000300800 */
[----:B------:R-:W4:Y:S04]  /*1bd20*/  LDL.LU R249, [R1+0x144] ;  /* 0x0001440001f97983 */ /* 0x000f280000300800 */
[----:B------:R-:W4:Y:S04]  /*1bd30*/  LDL.LU R250, [R1+0x148] ;  /* 0x0001480001fa7983 */ /* 0x000f280000300800 */
[----:B------:R-:W4:Y:S04]  /*1bd40*/  LDL.LU R252, [R1+0x1438] ;  /* 0x0014380001fc7983 */ /* 0x000f280000300800 */
[----:B------:R-:W-:Y:S04]  /*1bd50*/  LDS R145, [R61+UR12+0x1180] ;  /* 0x0011800c3d917984 */ /* 0x000fe80008000800 */
[----:B------:R-:W1:Y:S01]  /*1bd60*/  LDS R147, [R61+UR12+0x1980] ;  /* 0x0019800c3d937984 */ /* 0x000e620008000800 */
[C---:B--2---:R-:W-:Y:S08]  /*1bd70*/  HMMA.1688.F32.TF32 R92, R152.reuse, R10, R92 ;  /* 0x0000000a985c723c */ /* 0x044ff0000008105c */
[C---:B---3--:R-:W-:Y:S08]  /*1bd80*/  HMMA.1688.F32.TF32 R88, R152.reuse, R14, R88 ;  /* 0x0000000e9858723c */ /* 0x048ff00000081058 */
[C---:B------:R-:W-:Y:S08]  /*1bd90*/  HMMA.1688.F32.TF32 R156, R152.reuse, R18, R156 ;  /* 0x00000012989c723c */ /* 0x040ff0000008109c */
[C---:B------:R-:W-:Y:S08]  /*1bda0*/  HMMA.1688.F32.TF32 R200, R152.reuse, R26, R200 ;  /* 0x0000001a98c8723c */ /* 0x040ff000000810c8 */
[C---:B------:R-:W-:Y:S08]  /*1bdb0*/  HMMA.1688.F32.TF32 R204, R152.reuse, R30, R204 ;  /* 0x0000001e98cc723c */ /* 0x040ff000000810cc */
[C---:B------:R-:W-:Y:S08]  /*1bdc0*/  HMMA.1688.F32.TF32 R208, R152.reuse, R34, R208 ;  /* 0x0000002298d0723c */ /* 0x040ff000000810d0 */
[C---:B------:R-:W-:Y:S08]  /*1bdd0*/  HMMA.1688.F32.TF32 R96, R152.reuse, R42, R96 ;  /* 0x0000002a9860723c */ /* 0x040ff00000081060 */
[C---:B------:R-:W-:Y:S08]  /*1bde0*/  HMMA.1688.F32.TF32 R100, R152.reuse, R46, R100 ;  /* 0x0000002e9864723c */ /* 0x040ff00000081064 */
[----:B------:R-:W-:-:S15]  /*1bdf0*/  HMMA.1688.F32.TF32 R104, R152, R50, R104 ;  /* 0x000000329868723c */ /* 0x000fde0000081068 */
[----:B------:R-:W-:-:S04]  /*1be00*/  NOP ;  /* 0x0000000000007918 */ /* 0x000fc80000000000 */
[----:B------:R-:W-:Y:S04]  /*1be10*/  STL.64 [R1+0x270], R104 ;  /* 0x0002706801007387 */ /* 0x000fe80000100a00 */
[----:B------:R2:W-:Y:S04]  /*1be20*/  STL.64 [R1+0x278], R106 ;  /* 0x0002786a01007387 */ /* 0x0005e80000100a00 */
[----:B--2---:R-:W2:Y:S04]  /*1be30*/  LDL.LU.64 R106, [R1+0x1430] ;  /* 0x00143000016a7983 */ /* 0x004ea80000300a00 */
[----:B------:R-:W2:Y:S04]  /*1be40*/  LDL.LU.64 R104, [R1+0x1428] ;  /* 0x0014280001687983 */ /* 0x000ea80000300a00 */
[----:B------:R-:W-:Y:S04]  /*1be50*/  STL.64 [R1+0x260], R100 ;  /* 0x0002606401007387 */ /* 0x000fe80000100a00 */
[----:B------:R3:W-:Y:S04]  /*1be60*/  STL.64 [R1+0x268], R102 ;  /* 0x0002686601007387 */ /* 0x0007e80000100a00 */
[----:B---3--:R-:W3:Y:S04]  /*1be70*/  LDL.LU.64 R102, [R1+0x1420] ;  /* 0x0014200001667983 */ /* 0x008ee80000300a00 */
[----:B------:R-:W3:Y:S01]  /*1be80*/  LDL.LU.64 R100, [R1+0x1418] ;  /* 0x0014180001647983 */ /* 0x000ee20000300a00 */
[C---:B------:R-:W-:Y:S03]  /*1be90*/  HMMA.1688.F32.TF32 R164, R152.reuse, R38, R164 ;  /* 0x0000002698a4723c */ /* 0x040fe600000810a4 */
[----:B------:R-:W-:Y:S04]  /*1bea0*/  STL.64 [R1+0x250], R96 ;  /* 0x0002506001007387 */ /* 0x000fe80000100a00 */
[----:B------:R1:W-:Y:S01]  /*1beb0*/  STL.64 [R1+0x258], R98 ;  /* 0x0002586201007387 */ /* 0x0003e20000100a00 */
[C---:B------:R-:W-:Y:S03]  /*1bec0*/  HMMA.1688.F32.TF32 R84, R152.reuse, R22, R84 ;  /* 0x000000169854723c */ /* 0x040fe60000081054 */
[----:B-1----:R-:W2:Y:S04]  /*1bed0*/  LDL.LU.64 R98, [R1+0x1410] ;  /* 0x0014100001627983 */ /* 0x002ea80000300a00 */
[----:B------:R-:W2:Y:S04]  /*1bee0*/  LDL.LU.64 R96, [R1+0x1408] ;  /* 0x0014080001607983 */ /* 0x000ea80000300a00 */
[----:B------:R-:W-:Y:S04]  /*1bef0*/  STL.64 [R1+0x240], R164 ;  /* 0x000240a401007387 */ /* 0x000fe80000100a00 */
[----:B------:R1:W-:Y:S04]  /*1bf00*/  STL.64 [R1+0x248], R166 ;  /* 0x000248a601007387 */ /* 0x0003e80000100a00 */
[----:B-1----:R-:W2:Y:S04]  /*1bf10*/  LDL.LU.64 R166, [R1+0x1400] ;  /* 0x0014000001a67983 */ /* 0x002ea80000300a00 */
[----:B------:R-:W2:Y:S04]  /*1bf20*/  LDL.LU.64 R164, [R1+0x13f8] ;  /* 0x0013f80001a47983 */ /* 0x000ea80000300a00 */
[----:B------:R-:W-:Y:S04]  /*1bf30*/  STL.64 [R1+0x280], R208 ;  /* 0x000280d001007387 */ /* 0x000fe80000100a00 */
[----:B------:R1:W-:Y:S01]  /*1bf40*/  STL.64 [R1+0x288], R210 ;  /* 0x000288d201007387 */ /* 0x0003e20000100a00 */
[C---:B------:R-:W-:Y:S03]  /*1bf50*/  HMMA.1688.F32.TF32 R184, R152.reuse, R62, R184 ;  /* 0x0000003e98b8723c */ /* 0x040fe600000810b8 */
[----:B-1----:R-:W2:Y:S04]  /*1bf60*/  LDL.LU.64 R210, [R1+0x13f0] ;  /* 0x0013f00001d27983 */ /* 0x002ea80000300a00 */
[----:B------:R-:W2:Y:S04]  /*1bf70*/  LDL.LU.64 R208, [R1+0x13e8] ;  /* 0x0013e80001d07983 */ /* 0x000ea80000300a00 */
[----:B------:R-:W-:Y:S04]  /*1bf80*/  STL.64 [R1+0x290], R204 ;  /* 0x000290cc01007387 */ /* 0x000fe80000100a00 */
[----:B------:R1:W-:Y:S01]  /*1bf90*/  STL.64 [R1+0x298], R206 ;  /* 0x000298ce01007387 */ /* 0x0003e20000100a00 */
[C---:B------:R-:W-:Y:S03]  /*1bfa0*/  HMMA.1688.F32.TF32 R196, R152.reuse, R58, R196 ;  /* 0x0000003a98c4723c */ /* 0x040fe600000810c4 */
[----:B-1----:R-:W2:Y:S05]  /*1bfb0*/  LDL.LU.64 R206, [R1+0x13e0] ;  /* 0x0013e00001ce7983 */ /* 0x002eaa0000300a00 */
[C---:B------:R-:W-:Y:S01]  /*1bfc0*/  HMMA.1688.F32.TF32 R172, R152.reuse, R54, R172 ;  /* 0x0000003698ac723c */ /* 0x040fe200000810ac */
[----:B------:R-:W2:Y:S04]  /*1bfd0*/  LDL.LU.64 R204, [R1+0x13d8] ;  /* 0x0013d80001cc7983 */ /* 0x000ea80000300a00 */
[----:B------:R-:W-:Y:S03]  /*1bfe0*/  STL.64 [R1+0x2a0], R200 ;  /* 0x0002a0c801007387 */ /* 0x000fe60000100a00 */
[----:B------:R-:W-:Y:S01]  /*1bff0*/  HMMA.1688.F32.TF32 R152, R152, R6, R76 ;  /* 0x000000069898723c */ /* 0x000fe2000008104c */
[----:B------:R1:W-:Y:S04]  /*1c000*/  STL.64 [R1+0x2a8], R202 ;  /* 0x0002a8ca01007387 */ /* 0x0003e80000100a00 */
[----:B-1----:R-:W2:Y:S04]  /*1c010*/  LDL.LU.64 R202, [R1+0x13d0] ;  /* 0x0013d00001ca7983 */ /* 0x002ea80000300a00 */
[----:B------:R-:W2:Y:S04]  /*1c020*/  LDL.LU.64 R200, [R1+0x13c8] ;  /* 0x0013c80001c87983 */ /* 0x000ea80000300a00 */
[----:B------:R-:W-:Y:S04]  /*1c030*/  STL.64 [R1+0x2b0], R84 ;  /* 0x0002b05401007387 */ /* 0x000fe80000100a00 */
        /* <DEDUP_REMOVED lines=15> */
[----:B------:R-:W2:Y:S04]  /*1c130*/  LDL.LU.64 R78, [R1+0x1380] ;  /* 0x00138000014e7983 */ /* 0x000ea80000300a00 */
[----:B------:R-:W2:Y:S04]  /*1c140*/  LDL.LU.64 R76, [R1+0x1378] ;  /* 0x00137800014c7983 */ /* 0x000ea80000300a00 */
[----:B------:R1:W-:Y:S04]  /*1c150*/  STL.64 [R1+0x2e0], R152 ;  /* 0x0002e09801007387 */ /* 0x0003e80000100a00 */
[----:B------:R4:W-:Y:S04]  /*1c160*/  STL.64 [R1+0x2e8], R154 ;  /* 0x0002e89a01007387 */ /* 0x0009e80000100a00 */
[----:B-1----:R-:W2:Y:S04]  /*1c170*/  LDL.LU R152, [R1+0x4b0] ;  /* 0x0004b00001987983 */ /* 0x002ea80000300800 */
[----:B------:R-:W2:Y:S04]  /*1c180*/  LDL.LU R153, [R1+0x4b4] ;  /* 0x0004b40001997983 */ /* 0x000ea80000300800 */
[----:B----4-:R-:W2:Y:S01]  /*1c190*/  LDL.LU R154, [R1+0x4b8] ;  /* 0x0004b800019a7983 */ /* 0x010ea20000300800 */
[----:B------:R-:W-:-:S03]  /*1c1a0*/  MOV R155, R252 ;  /* 0x000000fc009b7202 */ /* 0x000fc60000000f00 */
[----:B------:R-:W4:Y:S01]  /*1c1b0*/  LDL.LU R252, [R1+0x1370] ;  /* 0x0013700001fc7983 */ /* 0x000f220000300800 */
[C---:B------:R-:W-:Y:S08]  /*1c1c0*/  HMMA.1688.F32.TF32 R72, R144.reuse, R50, R72 ;  /* 0x000000329048723c */ /* 0x040ff00000081048 */
[C---:B------:R-:W-:Y:S08]  /*1c1d0*/  HMMA.1688.F32.TF32 R68, R144.reuse, R46, R68 ;  /* 0x0000002e9044723c */ /* 0x040ff00000081044 */
[C---:B------:R-:W-:Y:S03]  /*1c1e0*/  HMMA.1688.F32.TF32 R80, R144.reuse, R42, R80 ;  /* 0x0000002a9050723c */ /* 0x040fe60000081050 */
[----:B------:R-:W-:Y:S04]  /*1c1f0*/  STL.64 [R1+0x560], R72 ;  /* 0x0005604801007387 */ /* 0x000fe80000100a00 */
[----:B------:R1:W-:Y:S04]  /*1c200*/  STL.64 [R1+0x568], R74 ;  /* 0x0005684a01007387 */ /* 0x0003e80000100a00 */
[----:B-1----:R-:W3:Y:S04]  /*1c210*/  LDL.LU.64 R74, [R1+0x1368] ;  /* 0x00136800014a7983 */ /* 0x002ee80000300a00 */
[----:B------:R-:W3:Y:S04]  /*1c220*/  LDL.LU.64 R72, [R1+0x1360] ;  /* 0x0013600001487983 */ /* 0x000ee80000300a00 */
[----:B------:R-:W-:Y:S04]  /*1c230*/  STL.64 [R1+0x550], R68 ;  /* 0x0005504401007387 */ /* 0x000fe80000100a00 */
[----:B------:R1:W-:Y:S04]  /*1c240*/  STL.64 [R1+0x558], R70 ;  /* 0x0005584601007387 */ /* 0x0003e80000100a00 */
[----:B-1----:R-:W3:Y:S04]  /*1c250*/  LDL.LU.64 R70, [R1+0x1358] ;  /* 0x0013580001467983 */ /* 0x002ee80000300a00 */
[----:B------:R-:W3:Y:S04]  /*1c260*/  LDL.LU.64 R68, [R1+0x1350] ;  /* 0x0013500001447983 */ /* 0x000ee80000300a00 */
[----:B------:R-:W-:Y:S04]  /*1c270*/  STL.64 [R1+0x540], R80 ;  /* 0x0005405001007387 */ /* 0x000fe80000100a00 */
[----:B------:R1:W-:Y:S04]  /*1c280*/  STL.64 [R1+0x548], R82 ;  /* 0x0005485201007387 */ /* 0x0003e80000100a00 */
[----:B-1----:R-:W3:Y:S04]  /*1c290*/  LDL.LU.64 R82, [R1+0x1348] ;  /* 0x0013480001527983 */ /* 0x002ee80000300a00 */
[----:B------:R-:W3:Y:S01]  /*1c2a0*/  LDL.LU.64 R80, [R1+0x1340] ;  /* 0x0013400001507983 */ /* 0x000ee20000300a00 */
[C---:B------:R-:W-:Y:S08]  /*1c2b0*/  HMMA.1688.F32.TF32 R148, R144.reuse, R34, R148 ;  /* 0x000000229094723c */ /* 0x040ff00000081094 */
[C---:B------:R-:W-:Y:S08]  /*1c2c0*/  HMMA.1688.F32.TF32 R236, R144.reuse, R30, R236 ;  /* 0x0000001e90ec723c */ /* 0x040ff000000810ec */
[C---:B------:R-:W-:Y:S08]  /*1c2d0*/  HMMA.1688.F32.TF32 R160, R144.reuse, R18, R160 ;  /* 0x0000001290a0723c */ /* 0x040ff000000810a0 */
[C---:B------:R-:W-:Y:S08]  /*1c2e0*/  HMMA.1688.F32.TF32 R220, R144.reuse, R66, R220 ;  /* 0x0000004290dc723c */ /* 0x040ff000000810dc */
[C---:B------:R-:W-:Y:S08]  /*1c2f0*/  HMMA.1688.F32.TF32 R228, R144.reuse, R62, R228 ;  /* 0x0000003e90e4723c */ /* 0x040ff000000810e4 */
[C---:B------:R-:W-:Y:S08]  /*1c300*/  HMMA.1688.F32.TF32 R232, R144.reuse, R58, R232 ;  /* 0x0000003a90e8723c */ /* 0x040ff000000810e8 */
[C---:B------:R-:W-:Y:S08]  /*1c310*/  HMMA.1688.F32.TF32 R224, R144.reuse, R54, R224 ;  /* 0x0000003690e0723c */ /* 0x040ff000000810e0 */
[----:B--2---:R-:W-:-:S15]  /*1c320*/  HMMA.1688.F32.TF32 R152, R144, R38, R152 ;  /* 0x000000269098723c */ /* 0x004fde0000081098 */
[----:B------:R-:W-:-:S04]  /*1c330*/  NOP ;  /* 0x0000000000007918 */ /* 0x000fc80000000000 */
[----:B------:R-:W-:Y:S04]  /*1c340*/  STL.64 [R1+0x510], R152 ;  /* 0x0005109801007387 */ /* 0x000fe80000100a00 */
[----:B------:R1:W-:Y:S04]  /*1c350*/  STL.64 [R1+0x518], R154 ;  /* 0x0005189a01007387 */ /* 0x0003e80000100a00 */
[----:B------:R-:W-:Y:S04]  /*1c360*/  STL.64 [R1+0x500], R148 ;  /* 0x0005009401007387 */ /* 0x000fe80000100a00 */
[----:B------:R2:W-:Y:S01]  /*1c370*/  STL.64 [R1+0x508], R150 ;  /* 0x0005089601007387 */ /* 0x0005e20000100a00 */
[C---:B-1----:R-:W-:Y:S08]  /*1c380*/  HMMA.1688.F32.TF32 R152, R144.reuse, R26, R192 ;  /* 0x0000001a9098723c */ /* 0x042ff000000810c0 */
[C---:B--2---:R-:W-:Y:S01]  /*1c390*/  HMMA.1688.F32.TF32 R148, R144.reuse, R22, R188 ;  /* 0x000000169094723c */ /* 0x044fe200000810bc */
[----:B------:R-:W-:Y:S04]  /*1c3a0*/  STL.64 [R1+0x4f0], R236 ;  /* 0x0004f0ec01007387 */ /* 0x000fe80000100a00 */
[----:B------:R-:W-:Y:S04]  /*1c3b0*/  STL.64 [R1+0x4f8], R238 ;  /* 0x0004f8ee01007387 */ /* 0x000fe80000100a00 */
[----:B------:R-:W-:Y:S04]  /*1c3c0*/  LDS R192, [R65+UR12+0x2100] ;  /* 0x0021000c41c07984 */ /* 0x000fe80008000800 */
[----:B------:R-:W-:Y:S04]  /*1c3d0*/  STL.64 [R1+0x4d0], R152 ;  /* 0x0004d09801007387 */ /* 0x000fe80000100a00 */
[----:B------:R1:W-:Y:S04]  /*1c3e0*/  STL.64 [R1+0x4d8], R154 ;  /* 0x0004d89a01007387 */ /* 0x0003e80000100a00 */
[----:B------:R-:W-:Y:S04]  /*1c3f0*/  STL.64 [R1+0x4c0], R148 ;  /* 0x0004c09401007387 */ /* 0x000fe80000100a00 */
[----:B------:R2:W-:Y:S01]  /*1c400*/  STL.64 [R1+0x4c8], R150 ;  /* 0x0004c89601007387 */ /* 0x0005e20000100a00 */
[C---:B-1----:R-:W-:Y:S03]  /*1c410*/  HMMA.1688.F32.TF32 R152, R144.reuse, R14, R244 ;  /* 0x0000000e9098723c */ /* 0x042fe600000810f4 */
[----:B------:R-:W-:Y:S04]  /*1c420*/  LDS R194, [R65+UR12+0x2900] ;  /* 0x0029000c41c27984 */ /* 0x000fe80008000800 */
[----:B------:R-:W-:Y:S01]  /*1c430*/  LDS R188, [R0+UR12+0x2100] ;  /* 0x0021000c00bc7984 */ /* 0x000fe20008000800 */
[C---:B--2---:R-:W-:Y:S03]  /*1c440*/  HMMA.1688.F32.TF32 R148, R144.reuse, R10, R240 ;  /* 0x0000000a9094723c */ /* 0x044fe600000810f0 */
[----:B------:R-:W-:Y:S04]  /*1c450*/  STL.64 [R1+0x4b0], R160 ;  /* 0x0004b0a001007387 */ /* 0x000fe80000100a00 */
[----:B------:R-:W-:Y:S01]  /*1c460*/  LDS R244, [R65+UR12+0x2180] ;  /* 0x0021800c41f47984 */ /* 0x000fe20008000800 */
[----:B------:R-:W-:Y:S03]  /*1c470*/  HMMA.1688.F32.TF32 R144, R144, R6, R248 ;  /* 0x000000069090723c */ /* 0x000fe600000810f8 */
[----:B------:R-:W-:Y:S01]  /*1c480*/  STL.64 [R1+0x4b8], R162 ;  /* 0x0004b8a201007387 */ /* 0x000fe20000100a00 */
[----:B------:R-:W-:-:S03]  /*1c490*/  MOV R243, R2 ;  /* 0x0000000200f37202 */ /* 0x000fc60000000f00 */
[----:B------:R-:W-:Y:S01]  /*1c4a0*/  STL.64 [R1+0x490], R152 ;  /* 0x0004909801007387 */ /* 0x000fe20000100a00 */
[----:B------:R-:W-:Y:S01]  /*1c4b0*/  IMAD.MOV.U32 R248, RZ, RZ, R9 ;  /* 0x000000fffff87224 */ /* 0x000fe200078e0009 */
[----:B----4-:R-:W-:Y:S02]  /*1c4c0*/  LOP3.LUT R2, R252, 0x40, RZ, 0x3c, !PT ;  /* 0x00000040fc027812 */ /* 0x010fe400078e3cff */
[----:B------:R-:W-:Y:S04]  /*1c4d0*/  STL.64 [R1+0x498], R154 ;  /* 0x0004989a01007387 */ /* 0x000fe80000100a00 */
[----:B------:R-:W-:Y:S04]  /*1c4e0*/  STL.64 [R1+0x470], R148 ;  /* 0x0004709401007387 */ /* 0x000fe80000100a00 */
[----:B------:R-:W-:Y:S01]  /*1c4f0*/  STL.64 [R1+0x478], R150 ;  /* 0x0004789601007387 */ /* 0x000fe20000100a00 */
[----:B------:R-:W-:-:S03]  /*1c500*/  IMAD.MOV.U32 R249, RZ, RZ, R64 ;  /* 0x000000fffff97224 */ /* 0x000fc600078e0040 */
[----:B------:R-:W2:Y:S04]  /*1c510*/  LDL.LU R9, [R1+0x1338] ;  /* 0x0013380001097983 */ /* 0x000ea80000300800 */
[----:B------:R-:W-:Y:S04]  /*1c520*/  STL.64 [R1+0x430], R144 ;  /* 0x0004309001007387 */ /* 0x000fe80000100a00 */
[----:B------:R-:W-:Y:S04]  /*1c530*/  STL.64 [R1+0x438], R146 ;  /* 0x0004389201007387 */ /* 0x000fe80000100a00 */
[----:B------:R-:W-:Y:S04]  /*1c540*/  LDS R152, [R65+UR12+0x2000] ;  /* 0x0020000c41987984 */ /* 0x000fe80008000800 */
        /* <DEDUP_REMOVED lines=8> */
[----:B------:R-:W1:Y:S04]  /*1c5d0*/  LDSM.16.M88.4 R64, [R2+UR12+0x8000] ;  /* 0x0080000c0240783b */ /* 0x000e680008000200 */
[----:B------:R-:W-:Y:S04]  /*1c5e0*/  LDS R148, [R0+UR12+0x2080] ;  /* 0x0020800c00947984 */ /* 0x000fe80008000800 */
[----:B------:R-:W-:Y:S04]  /*1c5f0*/  LDS R150, [R0+UR12+0x2880] ;  /* 0x0028800c00967984 */ /* 0x000fe80008000800 */
[----:B------:R-:W-:Y:S04]  /*1c600*/  LDS R149, [R3+UR12+0x2080] ;  /* 0x0020800c03957984 */ /* 0x000fe80008000800 */
[----:B------:R-:W4:Y:S04]  /*1c610*/  LDS R151, [R3+UR12+0x2880] ;  /* 0x0028800c03977984 */ /* 0x000f280008000800 */
[----:B------:R-:W-:Y:S04]  /*1c620*/  LDS R190, [R0+UR12+0x2900] ;  /* 0x0029000c00be7984 */ /* 0x000fe80008000800 */
[----:B------:R-:W-:Y:S04]  /*1c630*/  LDS R189, [R3+UR12+0x2100] ;  /* 0x0021000c03bd7984 */ /* 0x000fe80008000800 */
[----:B------:R-:W3:Y:S01]  /*1c640*/  LDS R191, [R3+UR12+0x2900] ;  /* 0x0029000c03bf7984 */ /* 0x000ee20008000800 */
[----:B------:R-:W-:Y:S01]  /*1c650*/  IMAD.MOV.U32 R250, RZ, RZ, R60 ;  /* 0x000000fffffa7224 */ /* 0x000fe200078e003c */
[----:B------:R-:W-:-:S02]  /*1c660*/  MOV R251, R57 ;  /* 0x0000003900fb7202 */ /* 0x000fc40000000f00 */
[----:B------:R-:W-:Y:S01]  /*1c670*/  LDS R153, [R61+UR12+0x2000] ;  /* 0x0020000c3d997984 */ /* 0x000fe20008000800 */
[----:B------:R-:W-:-:S03]  /*1c680*/  IMAD.MOV.U32 R240, RZ, RZ, R56 ;  /* 0x000000fffff07224 */ /* 0x000fc600078e0038 */
[----:B------:R-:W-:Y:S04]  /*1c690*/  LDS R155, [R61+UR12+0x2800] ;  /* 0x0028000c3d9b7984 */ /* 0x000fe80008000800 */
[----:B------:R-:W-:Y:S04]  /*1c6a0*/  LDS R145, [R61+UR12+0x2080] ;  /* 0x0020800c3d917984 */ /* 0x000fe80008000800 */
[----:B------:R-:W-:Y:S04]  /*1c6b0*/  LDS R147, [R61+UR12+0x2880] ;  /* 0x0028800c3d937984 */ /* 0x000fe80008000800 */
[----:B------:R-:W-:Y:S04]  /*1c6c0*/  LDS R193, [R61+UR12+0x2100] ;  /* 0x0021000c3dc17984 */ /* 0x000fe80008000800 */
[----:B------:R-:W-:Y:S04]  /*1c6d0*/  LDS R195, [R61+UR12+0x2900] ;  /* 0x0029000c3dc37984 */ /* 0x000fe80008000800 */
[----:B------:R-:W-:Y:S04]  /*1c6e0*/  LDS R245, [R61+UR12+0x2180] ;  /* 0x0021800c3df57984 */ /* 0x000fe80008000800 */
[----:B------:R-:W-:Y:S01]  /*1c6f0*/  LDS R247, [R61+UR12+0x2980] ;  /* 0x0029800c3df77984 */ /* 0x000fe20008000800 */
[----:B------:R-:W-:-:S03]  /*1c700*/  IMAD.MOV.U32 R241, RZ, RZ, R53 ;  /* 0x000000fffff17224 */ /* 0x000fc600078e0035 */
[----:B------:R-:W3:Y:S01]  /*1c710*/  LDSM.16.M88.4 R60, [R2+UR12+0x8400] ;  /* 0x0084000c023c783b */ /* 0x000ee20008000200 */
[----:B------:R-:W-:-:S03]  /*1c720*/  IMAD.MOV.U32 R242, RZ, RZ, R52 ;  /* 0x000000fffff27224 */ /* 0x000fc600078e0034 */
[----:B------:R-:W3:Y:S04]  /*1c730*/  LDSM.16.M88.4 R56, [R2+UR12+0x8800] ;  /* 0x0088000c0238783b */ /* 0x000ee80008000200 */
[----:B------:R-:W3:Y:S01]  /*1c740*/  LDSM.16.M88.4 R52, [R2+UR12+0x8c00] ;  /* 0x008c000c0234783b */ /* 0x000ee20008000200 */
[-C--:B-1----:R-:W-:Y:S03]  /*1c750*/  HMMA.1688.F32.TF32 R240, R160, R64.reuse, R240 ;  /* 0x00000040a0f0723c */ /* 0x082fe600000810f0 */
[----:B------:R-:W-:Y:S04]  /*1c760*/  LDS R236, [R0+UR12+0x2180] ;  /* 0x0021800c00ec7984 */ /* 0x000fe80008000800 */
[----:B------:R-:W-:Y:S01]  /*1c770*/  LDS R238, [R0+UR12+0x2980] ;  /* 0x0029800c00ee7984 */ /* 0x000fe20008000800 */
[-C--:B----4-:R-:W-:Y:S03]  /*1c780*/  HMMA.1688.F32.TF32 R248, R148, R64.reuse, R248 ;  /* 0x0000004094f8723c */ /* 0x090fe600000810f8 */
[----:B------:R-:W-:Y:S04]  /*1c790*/  STL [R1+0x1148], R252 ;  /* 0x001148fc01007387 */ /* 0x000fe80000100800 */
[----:B------:R-:W-:Y:S01]  /*1c7a0*/  LDS R237, [R3+UR12+0x2180] ;  /* 0x0021800c03ed7984 */ /* 0x000fe20008000800 */
[-C--:B---3--:R-:W-:Y:S03]  /*1c7b0*/  HMMA.1688.F32.TF32 R80, R188, R64.reuse, R80 ;  /* 0x00000040bc50723c */ /* 0x088fe60000081050 */
[----:B------:R-:W1:Y:S04]  /*1c7c0*/  LDS R239, [R3+UR12+0x2980] ;  /* 0x0029800c03ef7984 */ /* 0x000e680008000800 */
        /* <DEDUP_REMOVED lines=8> */
[----:B------:R-:W-:Y:S04]  /*1c850*/  STL.64 [R1+0x460], R240 ;  /* 0x000460f001007387 */ /* 0x000fe80000100a00 */
[----:B------:R3:W-:Y:S04]  /*1c860*/  STL.64 [R1+0x468], R242 ;  /* 0x000468f201007387 */ /* 0x0007e80000100a00 */
[----:B---3--:R-:W3:Y:S04]  /*1c870*/  LDL.LU.64 R242, [R1+0x1330] ;  /* 0x0013300001f27983 */ /* 0x008ee80000300a00 */
[----:B------:R-:W3:Y:S04]  /*1c880*/  LDL.LU.64 R240, [R1+0x1328] ;  /* 0x0013280001f07983 */ /* 0x000ee80000300a00 */
[----:B------:R-:W-:Y:S04]  /*1c890*/  STL.64 [R1+0x450], R248 ;  /* 0x000450f801007387 */ /* 0x000fe80000100a00 */
[----:B------:R4:W-:Y:S04]  /*1c8a0*/  STL.64 [R1+0x458], R250 ;  /* 0x000458fa01007387 */ /* 0x0009e80000100a00 */
[----:B----4-:R-:W4:Y:S04]  /*1c8b0*/  LDL.LU.64 R250, [R1+0x1320] ;  /* 0x0013200001fa7983 */ /* 0x010f280000300a00 */
[----:B------:R-:W4:Y:S04]  /*1c8c0*/  LDL.LU.64 R248, [R1+0x1318] ;  /* 0x0013180001f87983 */ /* 0x000f280000300a00 */
[----:B------:R1:W-:Y:S04]  /*1c8d0*/  STL.64 [R1+0x480], R80 ;  /* 0x0004805001007387 */ /* 0x0003e80000100a00 */
[----:B------:R1:W-:Y:S04]  /*1c8e0*/  STL.64 [R1+0x488], R82 ;  /* 0x0004885201007387 */ /* 0x0003e80000100a00 */
[----:B-1----:R-:W2:Y:S04]  /*1c8f0*/  LDL.LU R80, [R1+0x570] ;  /* 0x0005700001507983 */ /* 0x002ea80000300800 */
[----:B------:R-:W2:Y:S04]  /*1c900*/  LDL.LU R81, [R1+0x574] ;  /* 0x0005740001517983 */ /* 0x000ea80000300800 */
[----:B------:R-:W2:Y:S04]  /*1c910*/  LDL.LU R82, [R1+0x578] ;  /* 0x0005780001527983 */ /* 0x000ea80000300800 */
[----:B------:R-:W2:Y:S01]  /*1c920*/  LDL.LU R83, [R1+0x57c] ;  /* 0x00057c0001537983 */ /* 0x000ea20000300800 */
[----:B------:R-:W-:-:S15]  /*1c930*/  HMMA.1688.F32.TF32 R92, R236, R64, R92 ;  /* 0x00000040ec5c723c */ /* 0x000fde000008105c */
[----:B------:R-:W-:-:S04]  /*1c940*/  NOP ;  /* 0x0000000000007918 */ /* 0x000fc80000000000 */
[----:B------:R-:W-:Y:S04]  /*1c950*/  STL.64 [R1+0x4e0], R92 ;  /* 0x0004e05c01007387 */ /* 0x000fe80000100a00 */
[----:B------:R1:W-:Y:S02]  /*1c960*/  STL.64 [R1+0x4e8], R94 ;  /* 0x0004e85e01007387 */ /* 0x0003e40000100a00 */
[----:B-1----:R-:W-:Y:S02]  /*1c970*/  HMMA.1688.F32.TF32 R92, R152, R64, R200 ;  /* 0x00000040985c723c */ /* 0x002fe400000810c8 */
[----:B------:R-:W3:-:S15]  /*1c980*/  LDL.LU R200, [R1+0x130] ;  /* 0x0001300001c87983 */ /* 0x000ede0000300800 */
[----:B------:R-:W-:Y:S02]  /*1c990*/  NOP ;  /* 0x0000000000007918 */ /* 0x000fe40000000000 */
[----:B------:R-:W-:Y:S04]  /*1c9a0*/  STL.64 [R1+0x530], R92 ;  /* 0x0005305c01007387 */ /* 0x000fe80000100a00 */
[----:B------:R1:W-:Y:S04]  /*1c9b0*/  STL.64 [R1+0x538], R94 ;  /* 0x0005385e01007387 */ /* 0x0003e80000100a00 */
[----:B------:R-:W3:Y:S04]  /*1c9c0*/  LDL.LU R201, [R1+0x134] ;  /* 0x0001340001c97983 */ /* 0x000ee80000300800 */
[----:B------:R-:W3:Y:S04]  /*1c9d0*/  LDL.LU R202, [R1+0x138] ;  /* 0x0001380001ca7983 */ /* 0x000ee80000300800 */
[----:B------:R-:W3:Y:S01]  /*1c9e0*/  LDL.LU R203, [R1+0x13c] ;  /* 0x00013c0001cb7983 */ /* 0x000ee20000300800 */
[-C--:B-1----:R-:W-:Y:S08]  /*1c9f0*/  HMMA.1688.F32.TF32 R92, R144, R64.reuse, R212 ;  /* 0x00000040905c723c */ /* 0x082ff000000810d4 */
[-C--:B------:R-:W-:Y:S08]  /*1ca00*/  HMMA.1688.F32.TF32 R212, R192, R64.reuse, R216 ;  /* 0x00000040c0d4723c */ /* 0x080ff000000810d8 */
[----:B------:R-:W-:Y:S03]  /*1ca10*/  HMMA.1688.F32.TF32 R64, R244, R64, R220 ;  /* 0x00000040f440723c */ /* 0x000fe600000810dc */
[----:B------:R1:W-:Y:S04]  /*1ca20*/  STL.64 [R1+0x5b0], R92 ;  /* 0x0005b05c01007387 */ /* 0x0003e80000100a00 */
[----:B------:R1:W-:Y:S04]  /*1ca30*/  STL.64 [R1+0x5b8], R94 ;  /* 0x0005b85e01007387 */ /* 0x0003e80000100a00 */
[----:B-1----:R-:W3:Y:S04]  /*1ca40*/  LDL.LU R92, [R1+0xb0] ;  /* 0x0000b000015c7983 */ /* 0x002ee80000300800 */
[----:B------:R-:W-:Y:S04]  /*1ca50*/  STL.64 [R1+0x600], R212 ;  /* 0x000600d401007387 */ /* 0x000fe80000100a00 */
[----:B------:R4:W-:Y:S04]  /*1ca60*/  STL.64 [R1+0x608], R214 ;  /* 0x000608d601007387 */ /* 0x0009e80000100a00 */
[----:B------:R-:W-:Y:S04]  /*1ca70*/  STL.64 [R1+0x610], R64 ;  /* 0x0006104001007387 */ /* 0x000fe80000100a00 */
[----:B------:R2:W-:Y:S04]  /*1ca80*/  STL.64 [R1+0x618], R66 ;  /* 0x0006184201007387 */ /* 0x0005e80000100a00 */
[----:B------:R-:W3:Y:S04]  /*1ca90*/  LDL.LU R93, [R1+0xb4] ;  /* 0x0000b400015d7983 */ /* 0x000ee80000300800 */
[----:B------:R-:W3:Y:S04]  /*1caa0*/  LDL.LU R94, [R1+0xb8] ;  /* 0x0000b800015e7983 */ /* 0x000ee80000300800 */
[----:B------:R-:W3:Y:S01]  /*1cab0*/  LDL.LU R95, [R1+0xbc] ;  /* 0x0000bc00015f7983 */ /* 0x000ee20000300800 */
[-C--:B----4-:R-:W-:Y:S08]  /*1cac0*/  HMMA.1688.F32.TF32 R212, R148, R60.reuse, R248 ;  /* 0x0000003c94d4723c */ /* 0x090ff000000810f8 */
[----:B--2---:R-:W-:-:S15]  /*1cad0*/  HMMA.1688.F32.TF32 R64, R160, R60, R80 ;  /* 0x0000003ca040723c */ /* 0x004fde0000081050 */
[----:B------:R-:W-:-:S04]  /*1cae0*/  NOP ;  /* 0x0000000000007918 */ /* 0x000fc80000000000 */
[----:B------:R-:W-:Y:S01]  /*1caf0*/  STL.64 [R1+0x3c0], R64 ;  /* 0x0003c04001007387 */ /* 0x000fe20000100a00 */
[----:B------:R-:W-:-:S03]  /*1cb00*/  IMAD.MOV.U32 R54, RZ, RZ, R67 ;  /* 0x000000ffff367224 */ /* 0x000fc600078e0043 */
[----:B------:R1:W-:Y:S02]  /*1cb10*/  STL [R1+0x3c8], R66 ;  /* 0x0003c84201007387 */ /* 0x0003e40000100800 */
[----:B-1----:R-:W-:Y:S02]  /*1cb20*/  HMMA.1688.F32.TF32 R64, R188, R60, R68 ;  /* 0x0000003cbc40723c */ /* 0x002fe40000081044 */
[----:B------:R-:W-:Y:S01]  /*1cb30*/  STL [R1+0x1288], R54 ;  /* 0x0012883601007387 */ /* 0x000fe20000100800 */
[----:B------:R-:W-:-:S03]  /*1cb40*/  IMAD.MOV.U32 R80, RZ, RZ, R12 ;  /* 0x000000ffff507224 */ /* 0x000fc600078e000c */
[----:B------:R-:W-:Y:S02]  /*1cb50*/  STL.64 [R1+0x3f0], R212 ;  /* 0x0003f0d401007387 */ /* 0x000fe40000100a00 */
[-C--:B------:R-:W-:Y:S02]  /*1cb60*/  HMMA.1688.F32.TF32 R68, R236, R60.reuse, R88 ;  /* 0x0000003cec44723c */ /* 0x080fe40000081058 */
[----:B------:R-:W-:Y:S04]  /*1cb70*/  STL.64 [R1+0x3f8], R214 ;  /* 0x0003f8d601007387 */ /* 0x000fe80000100a00 */
[----:B------:R-:W2:Y:S02]  /*1cb80*/  LDL.LU R12, [R1+0x1314] ;  /* 0x00131400010c7983 */ /* 0x000ea40000300800 */
[-C--:B------:R-:W-:Y:S03]  /*1cb90*/  HMMA.1688.F32.TF32 R88, R152, R60.reuse, R204 ;  /* 0x0000003c9858723c */ /* 0x080fe600000810cc */
[----:B------:R-:W-:Y:S04]  /*1cba0*/  STL.64 [R1+0x410], R64 ;  /* 0x0004104001007387 */ /* 0x000fe80000100a00 */
[----:B------:R1:W-:Y:S01]  /*1cbb0*/  STL.64 [R1+0x418], R66 ;  /* 0x0004184201007387 */ /* 0x0003e20000100a00 */
[----:B------:R-:W-:Y:S01]  /*1cbc0*/  IMAD.MOV.U32 R81, RZ, RZ, R13 ;  /* 0x000000ffff517224 */ /* 0x000fe200078e000d */
[----:B------:R-:W-:Y:S01]  /*1cbd0*/  MOV R82, R16 ;  /* 0x0000001000527202 */ /* 0x000fe20000000f00 */
[----:B------:R-:W-:Y:S01]  /*1cbe0*/  IMAD.MOV.U32 R83, RZ, RZ, R17 ;  /* 0x000000ffff537224 */ /* 0x000fe200078e0011 */
[----:B------:R-:W4:Y:S04]  /*1cbf0*/  LDL.LU R13, [R1+0x1310] ;  /* 0x00131000010d7983 */ /* 0x000f280000300800 */
[----:B------:R-:W2:Y:S01]  /*1cc00*/  LDL.LU R16, [R1+0x130c] ;  /* 0x00130c0001107983 */ /* 0x000ea20000300800 */
[-C--:B-1----:R-:W-:Y:S03]  /*1cc10*/  HMMA.1688.F32.TF32 R64, R144, R60.reuse, R176 ;  /* 0x0000003c9040723c */ /* 0x082fe600000810b0 */
[----:B------:R-:W2:Y:S04]  /*1cc20*/  LDL.LU R17, [R1+0x1308] ;  /* 0x0013080001117983 */ /* 0x000ea80000300800 */
[----:B------:R-:W-:Y:S04]  /*1cc30*/  STL.64 [R1+0x440], R68 ;  /* 0x0004404401007387 */ /* 0x000fe80000100a00 */
[----:B------:R1:W-:Y:S04]  /*1cc40*/  STL.64 [R1+0x448], R70 ;  /* 0x0004484601007387 */ /* 0x0003e80000100a00 */
[----:B------:R-:W-:Y:S04]  /*1cc50*/  STL.64 [R1+0x4a0], R88 ;  /* 0x0004a05801007387 */ /* 0x000fe80000100a00 */
[----:B------:R-:W-:Y:S01]  /*1cc60*/  STL.64 [R1+0x4a8], R90 ;  /* 0x0004a85a01007387 */ /* 0x000fe20000100a00 */
[-C--:B-1----:R-:W-:Y:S03]  /*1cc70*/  HMMA.1688.F32.TF32 R68, R192, R60.reuse, R184 ;  /* 0x0000003cc044723c */ /* 0x082fe600000810b8 */
[----:B------:R-:W-:Y:S04]  /*1cc80*/  STL.64 [R1+0x580], R64 ;  /* 0x0005804001007387 */ /* 0x000fe80000100a00 */
[----:B------:R3:W-:Y:S01]  /*1cc90*/  STL.64 [R1+0x588], R66 ;  /* 0x0005884201007387 */ /* 0x0007e20000100a00 */
[----:B------:R-:W-:Y:S08]  /*1cca0*/  HMMA.1688.F32.TF32 R60, R244, R60, R228 ;  /* 0x0000003cf43c723c */ /* 0x000ff000000810e4 */
[----:B---3--:R-:W-:Y:S03]  /*1ccb0*/  HMMA.1688.F32.TF32 R64, R160, R56, R200 ;  /* 0x00000038a040723c */ /* 0x008fe600000810c8 */
[----:B------:R-:W-:Y:S04]  /*1ccc0*/  STL.64 [R1+0x5e0], R68 ;  /* 0x0005e04401007387 */ /* 0x000fe80000100a00 */
[----:B------:R-:W-:Y:S04]  /*1ccd0*/  STL.64 [R1+0x5e8], R70 ;  /* 0x0005e84601007387 */ /* 0x000fe80000100a00 */
[----:B------:R-:W-:Y:S04]  /*1cce0*/  STL.64 [R1+0x5f0], R60 ;  /* 0x0005f03c01007387 */ /* 0x000fe80000100a00 */
[----:B------:R1:W-:Y:S04]  /*1ccf0*/  STL.64 [R1+0x5f8], R62 ;  /* 0x0005f83e01007387 */ /* 0x0003e80000100a00 */
[----:B------:R-:W-:Y:S01]  /*1cd00*/  IMAD.MOV.U32 R55, RZ, RZ, R64 ;  /* 0x000000ffff377224 */ /* 0x000fe200078e0040 */
[----:B------:R-:W-:Y:S01]  /*1cd10*/  MOV R59, R66 ;  /* 0x00000042003b7202 */ /* 0x000fe20000000f00 */
[----:B------:R-:W-:-:S02]  /*1cd20*/  IMAD.MOV.U32 R58, RZ, RZ, R65 ;  /* 0x000000ffff3a7224 */ /* 0x000fc400078e0041 */
[----:B-1----:R-:W-:Y:S02]  /*1cd30*/  IMAD.MOV.U32 R62, RZ, RZ, R67 ;  /* 0x000000ffff3e7224 */ /* 0x002fe400078e0043 */
[-C--:B------:R-:W-:Y:S03]  /*1cd40*/  HMMA.1688.F32.TF32 R64, R148, R56.reuse, R240 ;  /* 0x000000389440723c */ /* 0x080fe600000810f0 */
[----:B------:R1:W-:Y:S05]  /*1cd50*/  STL [R1+0x1298], R62 ;  /* 0x0012983e01007387 */ /* 0x0003ea0000100800 */
[-C--:B-1----:R-:W-:Y:S01]  /*1cd60*/  HMMA.1688.F32.TF32 R60, R188, R56.reuse, R72 ;  /* 0x00000038bc3c723c */ /* 0x082fe20000081048 */
[----:B------:R-:W-:Y:S04]  /*1cd70*/  STL [R1+0x1294], R59 ;  /* 0x0012943b01007387 */ /* 0x000fe80000100800 */
[----:B------:R-:W-:Y:S03]  /*1cd80*/  STL [R1+0x1290], R58 ;  /* 0x0012903a01007387 */ /* 0x000fe60000100800 */
[-C--:B------:R-:W-:Y:S01]  /*1cd90*/  HMMA.1688.F32.TF32 R68, R236, R56.reuse, R156 ;  /* 0x00000038ec44723c */ /* 0x080fe2000008109c */
[----:B------:R-:W-:Y:S04]  /*1cda0*/  STL [R1+0x128c], R55 ;  /* 0x00128c3701007387 */ /* 0x000fe80000100800 */
[----:B------:R-:W-:Y:S04]  /*1cdb0*/  STL.64 [R1+0xe0], R64 ;  /* 0x0000e04001007387 */ /* 0x000fe80000100a00 */
[----:B------:R1:W-:Y:S04]  /*1cdc0*/  STL.64 [R1+0xe8], R66 ;  /* 0x0000e84201007387 */ /* 0x0003e80000100a00 */
[----:B------:R-:W-:Y:S04]  /*1cdd0*/  STL.64 [R1+0x160], R60 ;  /* 0x0001603c01007387 */ /* 0x000fe80000100a00 */
[----:B------:R3:W-:Y:S01]  /*1cde0*/  STL.64 [R1+0x168], R62 ;  /* 0x0001683e01007387 */ /* 0x0007e20000100a00 */
[-C--:B-1----:R-:W-:Y:S08]  /*1cdf0*/  HMMA.1688.F32.TF32 R64, R152, R56.reuse, R208 ;  /* 0x000000389840723c */ /* 0x082ff000000810d0 */
[-C--:B---3--:R-:W-:Y:S01]  /*1ce00*/  HMMA.1688.F32.TF32 R60, R144, R56.reuse, R180 ;  /* 0x00000038903c723c */ /* 0x088fe200000810b4 */
[----:B------:R-:W-:Y:S04]  /*1ce10*/  STL.64 [R1+0x3d0], R68 ;  /* 0x0003d04401007387 */ /* 0x000fe80000100a00 */
[----:B------:R1:W-:Y:S06]  /*1ce20*/  STL.64 [R1+0x3d8], R70 ;  /* 0x0003d84601007387 */ /* 0x0003ec0000100a00 */
[----:B------:R-:W-:Y:S04]  /*1ce30*/  STL.64 [R1+0x420], R64 ;  /* 0x0004204001007387 */ /* 0x000fe80000100a00 */
[----:B------:R3:W-:Y:S01]  /*1ce40*/  STL.64 [R1+0x428], R66 ;  /* 0x0004284201007387 */ /* 0x0007e20000100a00 */
[-C--:B-1----:R-:W-:Y:S03]  /*1ce50*/  HMMA.1688.F32.TF32 R68, R192, R56.reuse, R196 ;  /* 0x00000038c044723c */ /* 0x082fe600000810c4 */
[----:B------:R-:W-:Y:S04]  /*1ce60*/  STL.64 [R1+0x570], R60 ;  /* 0x0005703c01007387 */ /* 0x000fe80000100a00 */
[----:B------:R1:W-:Y:S01]  /*1ce70*/  STL.64 [R1+0x578], R62 ;  /* 0x0005783e01007387 */ /* 0x0003e20000100a00 */
[----:B---3--:R-:W-:Y:S08]  /*1ce80*/  HMMA.1688.F32.TF32 R64, R244, R56, R232 ;  /* 0x00000038f440723c */ /* 0x008ff000000810e8 */
[----:B-1----:R-:W-:Y:S03]  /*1ce90*/  HMMA.1688.F32.TF32 R60, R160, R52, R92 ;  /* 0x00000034a03c723c */ /* 0x002fe6000008105c */
[----:B------:R-:W-:Y:S04]  /*1cea0*/  STL.64 [R1+0x5c0], R68 ;  /* 0x0005c04401007387 */ /* 0x000fe80000100a00 */
[----:B------:R-:W-:Y:S04]  /*1ceb0*/  STL.64 [R1+0x5c8], R70 ;  /* 0x0005c84601007387 */ /* 0x000fe80000100a00 */
[----:B------:R-:W-:Y:S04]  /*1cec0*/  STL.64 [R1+0x5d0], R64 ;  /* 0x0005d04001007387 */ /* 0x000fe80000100a00 */
[----:B------:R1:W-:Y:S04]  /*1ced0*/  STL.64 [R1+0x5d8], R66 ;  /* 0x0005d84201007387 */ /* 0x0003e80000100a00 */
[----:B------:R-:W-:Y:S01]  /*1cee0*/  IMAD.MOV.U32 R54, RZ, RZ, R63 ;  /* 0x000000ffff367224 */ /* 0x000fe200078e003f */
[----:B------:R-:W-:Y:S01]  /*1cef0*/  MOV R55, R62 ;  /* 0x0000003e00377202 */ /* 0x000fe20000000f00 */
[----:B------:R-:W-:-:S02]  /*1cf00*/  IMAD.MOV.U32 R58, RZ, RZ, R61 ;  /* 0x000000ffff3a7224 */ /* 0x000fc400078e003d */
[----:B------:R-:W-:Y:S01]  /*1cf10*/  IMAD.MOV.U32 R59, RZ, RZ, R60 ;  /* 0x000000ffff3b7224 */ /* 0x000fe200078e003c */
[----:B------:R-:W-:Y:S01]  /*1cf20*/  STL [R1+0x12a8], R54 ;  /* 0x0012a83601007387 */ /* 0x000fe20000100800 */
[-C--:B-1----:R-:W-:Y:S03]  /*1cf30*/  HMMA.1688.F32.TF32 R64, R148, R52.reuse, R80 ;  /* 0x000000349440723c */ /* 0x082fe60000081050 */
[----:B------:R-:W-:Y:S04]  /*1cf40*/  STL [R1+0x12a4], R55 ;  /* 0x0012a43701007387 */ /* 0x000fe80000100800 */
[----:B------:R-:W-:Y:S01]  /*1cf50*/  STL [R1+0x12a0], R58 ;  /* 0x0012a03a01007387 */ /* 0x000fe20000100800 */
[-C--:B------:R-:W-:Y:S03]  /*1cf60*/  HMMA.1688.F32.TF32 R60, R188, R52.reuse, R76 ;  /* 0x00000034bc3c723c */ /* 0x080fe6000008104c */
[----:B------:R1:W-:Y:S05]  /*1cf70*/  STL [R1+0x129c], R59 ;  /* 0x00129c3b01007387 */ /* 0x0003ea0000100800 */
[-C--:B-1----:R-:W-:Y:S03]  /*1cf80*/  HMMA.1688.F32.TF32 R56, R236, R52.reuse, R84 ;  /* 0x00000034ec38723c */ /* 0x082fe60000081054 */
[----:B------:R-:W-:Y:S04]  /*1cf90*/  STL.64 [R1+0x40], R64 ;  /* 0x0000404001007387 */ /* 0x000fe80000100a00 */
[----:B------:R1:W-:Y:S04]  /*1cfa0*/  STL.64 [R1+0x48], R66 ;  /* 0x0000484201007387 */ /* 0x0003e80000100a00 */
[----:B------:R-:W-:Y:S04]  /*1cfb0*/  STL.64 [R1+0x12d0], R238 ;  /* 0x0012d0ee01007387 */ /* 0x000fe80000100a00 */
[----:B------:R-:W-:Y:S01]  /*1cfc0*/  STL.64 [R1+0x60], R60 ;  /* 0x0000603c01007387 */ /* 0x000fe20000100a00 */
[-C--:B-1----:R-:W-:Y:S03]  /*1cfd0*/  HMMA.1688.F32.TF32 R64, R152, R52.reuse, R164 ;  /* 0x000000349840723c */ /* 0x082fe600000810a4 */
[----:B------:R1:W-:Y:S04]  /*1cfe0*/  STL.64 [R1+0x68], R62 ;  /* 0x0000683e01007387 */ /* 0x0003e80000100a00 */
[----:B------:R-:W-:Y:S04]  /*1cff0*/  STL.64 [R1+0x12c8], R236 ;  /* 0x0012c8ec01007387 */ /* 0x000fe80000100a00 */
[----:B------:R-:W-:Y:S01]  /*1d000*/  STL.64 [R1+0xd0], R56 ;  /* 0x0000d03801007387 */ /* 0x000fe20000100a00 */
[-C--:B-1----:R-:W-:Y:S03]  /*1d010*/  HMMA.1688.F32.TF32 R60, R144, R52.reuse, R168 ;  /* 0x00000034903c723c */ /* 0x082fe600000810a8 */
[----:B------:R1:W-:Y:S05]  /*1d020*/  STL.64 [R1+0xd8], R58 ;  /* 0x0000d83a01007387 */ /* 0x0003ea0000100a00 */
[-C--:B-1----:R-:W-:Y:S08]  /*1d030*/  HMMA.1688.F32.TF32 R56, R192, R52.reuse, R172 ;  /* 0x00000034c038723c */ /* 0x082ff000000810ac */
[----:B------:R-:W-:Y:S01]  /*1d040*/  HMMA.1688.F32.TF32 R52, R244, R52, R224 ;  /* 0x00000034f434723c */ /* 0x000fe200000810e0 */
[----:B------:R1:W-:Y:S04]  /*1d050*/  STL.64 [R1+0x1e0], R64 ;  /* 0x0001e04001007387 */ /* 0x0003e80000100a00 */
[----:B------:R3:W-:Y:S04]  /*1d060*/  STL.64 [R1+0x1e8], R66 ;  /* 0x0001e84201007387 */ /* 0x0007e80000100a00 */
[----:B------:R-:W-:Y:S04]  /*1d070*/  STL.64 [R1+0x12f0], R194 ;  /* 0x0012f0c201007387 */ /* 0x000fe80000100a00 */
[----:B------:R-:W-:Y:S01]  /*1d080*/  STL.64 [R1+0x520], R60 ;  /* 0x0005203c01007387 */ /* 0x000fe20000100a00 */
[----:B------:R-:W-:-:S03]  /*1d090*/  IMAD.MOV.U32 R92, RZ, RZ, R28 ;  /* 0x000000ffff5c7224 */ /* 0x000fc600078e001c */
[----:B------:R-:W-:Y:S04]  /*1d0a0*/  STL.64 [R1+0x528], R62 ;  /* 0x0005283e01007387 */ /* 0x000fe80000100a00 */
[----:B------:R-:W-:Y:S04]  /*1d0b0*/  STL.64 [R1+0x12e8], R192 ;  /* 0x0012e8c001007387 */ /* 0x000fe80000100a00 */
[----:B------:R-:W-:Y:S01]  /*1d0c0*/  STL.64 [R1+0x590], R56 ;  /* 0x0005903801007387 */ /* 0x000fe20000100a00 */
[----:B------:R-:W-:-:S03]  /*1d0d0*/  IMAD.MOV.U32 R93, RZ, RZ, R32 ;  /* 0x000000ffff5d7224 */ /* 0x000fc600078e0020 */
[----:B------:R-:W-:Y:S01]  /*1d0e0*/  STL.64 [R1+0x598], R58 ;  /* 0x0005983a01007387 */ /* 0x000fe20000100a00 */
[----:B------:R-:W-:-:S03]  /*1d0f0*/  MOV R94, R33 ;  /* 0x00000021005e7202 */ /* 0x000fc60000000f00 */
[----:B------:R-:W3:Y:S01]  /*1d100*/  LDL.LU R28, [R1+0x1304] ;  /* 0x00130400011c7983 */ /* 0x000ee20000300800 */
[----:B------:R-:W-:-:S03]  /*1d110*/  IMAD.MOV.U32 R95, RZ, RZ, R29 ;  /* 0x000000ffff5f7224 */ /* 0x000fc600078e001d */
[----:B------:R-:W-:Y:S04]  /*1d120*/  STL.64 [R1+0x5a0], R52 ;  /* 0x0005a03401007387 */ /* 0x000fe80000100a00 */
[----:B------:R-:W-:Y:S04]  /*1d130*/  STL.64 [R1+0x5a8], R54 ;  /* 0x0005a83601007387 */ /* 0x000fe80000100a00 */
[----:B------:R-:W3:Y:S04]  /*1d140*/  LDL.LU R32, [R1+0x1300] ;  /* 0x0013000001207983 */ /* 0x000ee80000300800 */
[----:B------:R-:W3:Y:S04]  /*1d150*/  LDL.LU R33, [R1+0x12fc] ;  /* 0x0012fc0001217983 */ /* 0x000ee80000300800 */
[----:B------:R-:W3:Y:S01]  /*1d160*/  LDL.LU R29, [R1+0x12f8] ;  /* 0x0012f800011d7983 */ /* 0x000ee20000300800 */
[----:B------:R-:W-:-:S02]  /*1d170*/  IMAD.MOV.U32 R212, RZ, RZ, R49 ;  /* 0x000000ffffd47224 */ /* 0x000fc400078e0031 */
[----:B------:R-:W-:Y:S01]  /*1d180*/  IMAD.MOV.U32 R213, RZ, RZ, R48 ;  /* 0x000000ffffd57224 */ /* 0x000fe200078e0030 */
[----:B------:R-:W-:Y:S01]  /*1d190*/  MOV R214, R45 ;  /* 0x0000002d00d67202 */ /* 0x000fe20000000f00 */
[----:B------:R-:W3:Y:S01]  /*1d1a0*/  LDSM.16.M88.4 R48, [R2+UR12+0x9000] ;  /* 0x0090000c0230783b */ /* 0x000ee20008000200 */
[----:B------:R-:W-:Y:S02]  /*1d1b0*/  IMAD.MOV.U32 R215, RZ, RZ, R44 ;  /* 0x000000ffffd77224 */ /* 0x000fe400078e002c */
[----:B------:R-:W-:Y:S01]  /*1d1c0*/  IMAD.MOV.U32 R216, RZ, RZ, R41 ;  /* 0x000000ffffd87224 */ /* 0x000fe200078e0029 */
[----:B------:R-:W3:Y:S01]  /*1d1d0*/  LDSM.16.M88.4 R44, [R2+UR12+0x9400] ;  /* 0x0094000c022c783b */ /* 0x000ee20008000200 */
[----:B------:R-:W-:Y:S01]  /*1d1e0*/  IMAD.MOV.U32 R217, RZ, RZ, R40 ;  /* 0x000000ffffd97224 */ /* 0x000fe200078e0028 */
[----:B------:R-:W-:Y:S01]  /*1d1f0*/  MOV R218, R37 ;  /* 0x0000002500da7202 */ /* 0x000fe20000000f00 */
[----:B------:R-:W-:Y:S01]  /*1d200*/  IMAD.MOV.U32 R219, RZ, RZ, R36 ;  /* 0x000000ffffdb7224 */ /* 0x000fe200078e0024 */
[----:B------:R-:W3:Y:S04]  /*1d210*/  LDSM.16.M88.4 R40, [R2+UR12+0x9800] ;  /* 0x0098000c0228783b */ /* 0x000ee80008000200 */
[----:B------:R-:W3:Y:S01]  /*1d220*/  LDSM.16.M88.4 R36, [R2+UR12+0x9c00] ;  /* 0x009c000c0224783b */ /* 0x000ee20008000200 */
[----:B--2---:R-:W-:Y:S01]  /*1d230*/  IMAD.MOV.U32 R80, RZ, RZ, R17 ;  /* 0x000000ffff507224 */ /* 0x004fe200078e0011 */
[----:B----4-:R-:W-:Y:S01]  /*1d240*/  MOV R82, R13 ;  /* 0x0000000d00527202 */ /* 0x010fe20000000f00 */
[----:B------:R-:W-:Y:S01]  /*1d250*/  IMAD.MOV.U32 R81, RZ, RZ, R16 ;  /* 0x000000ffff517224 */ /* 0x000fe200078e0010 */
[----:B------:R-:W-:Y:S01]  /*1d260*/  STL.64 [R1+0x12e0], R246 ;  /* 0x0012e0f601007387 */ /* 0x000fe20000100a00 */
[----:B------:R-:W-:-:S03]  /*1d270*/  IMAD.MOV.U32 R83, RZ, RZ, R12 ;  /* 0x000000ffff537224 */ /* 0x000fc600078e000c */
[----:B------:R-:W-:Y:S01]  /*1d280*/  STL.64 [R1+0x12d8], R244 ;  /* 0x0012d8f401007387 */ /* 0x000fe20000100a00 */
[----:B-1----:R-:W-:Y:S01]  /*1d290*/  IMAD.MOV.U32 R64, RZ, RZ, R9 ;  /* 0x000000ffff407224 */ /* 0x002fe200078e0009 */
[----:B---3--:R-:W-:Y:S01]  /*1d2a0*/  MOV R66, R5 ;  /* 0x0000000500427202 */ /* 0x008fe20000000f00 */
[----:B------:R-:W-:Y:S01]  /*1d2b0*/  IMAD.MOV.U32 R65, RZ, RZ, R8 ;  /* 0x000000ffff417224 */ /* 0x000fe200078e0008 */
[----:B------:R-:W-:Y:S01]  /*1d2c0*/  MOV R222, R21 ;  /* 0x0000001500de7202 */ /* 0x000fe20000000f00 */
[----:B------:R-:W-:Y:S01]  /*1d2d0*/  IMAD.MOV.U32 R67, RZ, RZ, R4 ;  /* 0x000000ffff437224 */ /* 0x000fe200078e0004 */
[----:B------:R-:W-:Y:S01]  /*1d2e0*/  LDSM.16.M88.4 R16, [R2+UR12+0xb000] ;  /* 0x00b0000c0210783b */ /* 0x000fe20008000200 */
[----:B------:R-:W-:Y:S02]  /*1d2f0*/  IMAD.MOV.U32 R220, RZ, RZ, R25 ;  /* 0x000000ffffdc7224 */ /* 0x000fe400078e0019 */
[----:B------:R-:W-:Y:S01]  /*1d300*/  IMAD.MOV.U32 R221, RZ, RZ, R24 ;  /* 0x000000ffffdd7224 */ /* 0x000fe200078e0018 */
[----:B------:R-:W-:Y:S01]  /*1d310*/  LDSM.16.M88.4 R12, [R2+UR12+0xb400] ;  /* 0x00b4000c020c783b */ /* 0x000fe20008000200 */
[----:B------:R-:W-:-:S03]  /*1d320*/  IMAD.MOV.U32 R223, RZ, RZ, R20 ;  /* 0x000000ffffdf7224 */ /* 0x000fc600078e0014 */
[----:B------:R-:W-:Y:S04]  /*1d330*/  LDSM.16.M88.4 R24, [R2+UR12+0xa800] ;  /* 0x00a8000c0218783b */ /* 0x000fe80008000200 */
[----:B------:R-:W-:Y:S04]  /*1d340*/  LDSM.16.M88.4 R20, [R2+UR12+0xac00] ;  /* 0x00ac000c0214783b */ /* 0x000fe80008000200 */
[----:B------:R-:W-:Y:S04]  /*1d350*/  STL [R1+0x12b0], R50 ;  /* 0x0012b03201007387 */ /* 0x000fe80000100800 */
[----:B------:R-:W-:Y:S04]  /*1d360*/  STL [R1+0x12ac], R51 ;  /* 0x0012ac3301007387 */ /* 0x000fe80000100800 */
[----:B------:R-:W-:Y:S01]  /*1d370*/  STL [R1+0x12b8], R46 ;  /* 0x0012b82e01007387 */ /* 0x000fe20000100800 */
[----:B------:R-:W-:Y:S03]  /*1d380*/  HMMA.1688.F32.TF32 R68, R160, R44, R80 ;  /* 0x0000002ca044723c */ /* 0x000fe60000081050 */
[----:B------:R1:W-:Y:S04]  /*1d390*/  STL [R1+0x12b4], R47 ;  /* 0x0012b42f01007387 */ /* 0x0003e80000100800 */
[----:B------:R-:W-:Y:S04]  /*1d3a0*/  STL [R1+0x12c0], R42 ;  /* 0x0012c02a01007387 */ /* 0x000fe80000100800 */
[----:B------:R-:W-:Y:S04]  /*1d3b0*/  STL [R1+0x12bc], R43 ;  /* 0x0012bc2b01007387 */ /* 0x000fe80000100800 */
[----:B------:R-:W-:Y:S04]  /*1d3c0*/  STL [R1+0x12c4], R39 ;  /* 0x0012c42701007387 */ /* 0x000fe80000100800 */
[----:B------:R-:W2:Y:S04]  /*1d3d0*/  LDL.LU R80, [R1+0x650] ;  /* 0x0006500001507983 */ /* 0x000ea80000300800 */
[----:B------:R-:W2:Y:S04]  /*1d3e0*/  LDL.LU R81, [R1+0x654] ;  /* 0x0006540001517983 */ /* 0x000ea80000300800 */
[----:B------:R-:W2:Y:S04]  /*1d3f0*/  LDL.LU R82, [R1+0x658] ;  /* 0x0006580001527983 */ /* 0x000ea80000300800 */
[----:B------:R-:W2:Y:S01]  /*1d400*/  LDL.LU R83, [R1+0x65c] ;  /* 0x00065c0001537983 */ /* 0x000ea20000300800 */
[----:B------:R-:W-:-:S02]  /*1d410*/  IMAD.MOV.U32 R203, RZ, RZ, R28 ;  /* 0x000000ffffcb7224 */ /* 0x000fc400078e001c */
[----:B------:R-:W-:Y:S02]  /*1d420*/  IMAD.MOV.U32 R201, RZ, RZ, R32 ;  /* 0x000000ffffc97224 */ /* 0x000fe400078e0020 */
[----:B------:R-:W-:Y:S01]  /*1d430*/  IMAD.MOV.U32 R200, RZ, RZ, R33 ;  /* 0x000000ffffc87224 */ /* 0x000fe200078e0021 */
[----:B------:R-:W-:Y:S01]  /*1d440*/  MOV R202, R29 ;  /* 0x0000001d00ca7202 */ /* 0x000fe20000000f00 */
[----:B------:R-:W3:Y:S01]  /*1d450*/  LDSM.16.M88.4 R32, [R2+UR12+0xa000] ;  /* 0x00a0000c0220783b */ /* 0x000ee20008000200 */
[----:B-1----:R-:W-:Y:S01]  /*1d460*/  IMAD.MOV.U32 R47, RZ, RZ, R68 ;  /* 0x000000ffff2f7224 */ /* 0x002fe200078e0044 */
[----:B------:R-:W-:Y:S01]  /*1d470*/  MOV R51, R70 ;  /* 0x0000004600337202 */ /* 0x000fe20000000f00 */
[----:B------:R-:W-:Y:S01]  /*1d480*/  IMAD.MOV.U32 R50, RZ, RZ, R69 ;  /* 0x000000ffff327224 */ /* 0x000fe200078e0045 */
[----:B------:R-:W1:Y:S02]  /*1d490*/  LDSM.16.M88.4 R28, [R2+UR12+0xa400] ;  /* 0x00a4000c021c783b */ /* 0x000e640008000200 */
[----:B------:R-:W-:Y:S02]  /*1d4a0*/  HMMA.1688.F32.TF32 R60, R160, R48, R200 ;  /* 0x00000030a03c723c */ /* 0x000fe400000810c8 */
[----:B------:R-:W4:Y:S04]  /*1d4b0*/  LDL.LU R200, [R1+0x660] ;  /* 0x0006600001c87983 */ /* 0x000f280000300800 */
[----:B------:R-:W4:Y:S04]  /*1d4c0*/  LDL.LU R201, [R1+0x664] ;  /* 0x0006640001c97983 */ /* 0x000f280000300800 */
[----:B------:R-:W4:Y:S04]  /*1d4d0*/  LDL.LU R202, [R1+0x668] ;  /* 0x0006680001ca7983 */ /* 0x000f280000300800 */
[----:B------:R-:W4:Y:S01]  /*1d4e0*/  LDL.LU R203, [R1+0x66c] ;  /* 0x00066c0001cb7983 */ /* 0x000f220000300800 */
[----:B------:R-:W-:-:S02]  /*1d4f0*/  IMAD.MOV.U32 R54, RZ, RZ, R71 ;  /* 0x000000ffff367224 */ /* 0x000fc400078e0047 */
[----:B------:R-:W-:Y:S01]  /*1d500*/  HMMA.1688.F32.TF32 R68, R160, R40, R64 ;  /* 0x00000028a044723c */ /* 0x000fe20000081040 */
[----:B------:R-:W1:Y:S01]  /*1d510*/  LDSM.16.M88.4 R8, [R2+UR12+0xb800] ;  /* 0x00b8000c0208783b */ /* 0x000e620008000200 */
[----:B------:R-:W-:Y:S01]  /*1d520*/  MOV R59, R62 ;  /* 0x0000003e003b7202 */ /* 0x000fe20000000f00 */
[----:B------:R-:W-:Y:S02]  /*1d530*/  IMAD.MOV.U32 R62, RZ, RZ, R63 ;  /* 0x000000ffff3e7224 */ /* 0x000fe400078e003f */
[----:B------:R3:W1:-:S14]  /*1d540*/  LDSM.16.M88.4 R4, [R2+UR12+0xbc00] ;  /* 0x00bc000c0204783b */ /* 0x00065c0008000200 */
[----:B------:R-:W-:Y:S01]  /*1d550*/  IMAD.MOV.U32 R63, RZ, RZ, R68 ;  /* 0x000000ffff3f7224 */ /* 0x000fe200078e0044 */
[----:B------:R-:W-:Y:S01]  /*1d560*/  MOV R67, R70 ;  /* 0x0000004600437202 */ /* 0x000fe20000000f00 */
[----:B------:R-:W-:Y:S02]  /*1d570*/  IMAD.MOV.U32 R66, RZ, RZ, R69 ;  /* 0x000000ffff427224 */ /* 0x000fe400078e0045 */
[----:B---3--:R-:W-:Y:S02]  /*1d580*/  IMAD.MOV.U32 R2, RZ, RZ, R71 ;  /* 0x000000ffff027224 */ /* 0x008fe400078e0047 */
[C---:B------:R-:W-:Y:S08]  /*1d590*/  HMMA.1688.F32.TF32 R68, R160.reuse, R36, R220 ;  /* 0x00000024a044723c */ /* 0x040ff000000810dc */
[----:B------:R-:W-:Y:S11]  /*1d5a0*/  HMMA.1688.F32.TF32 R248, R160, R32, R216 ;  /* 0x00000020a0f8723c */ /* 0x000ff600000810d8 */
[----:B------:R-:W-:Y:S01]  /*1d5b0*/  IMAD.MOV.U32 R39, RZ, RZ, R68 ;  /* 0x000000ffff277224 */ /* 0x000fe200078e0044 */
[----:B------:R-:W-:Y:S01]  /*1d5c0*/  MOV R43, R70 ;  /* 0x00000046002b7202 */ /* 0x000fe20000000f00 */
[----:B------:R-:W-:-:S02]  /*1d5d0*/  IMAD.MOV.U32 R42, RZ, RZ, R69 ;  /* 0x000000ffff2a7224 */ /* 0x000fc400078e0045 */
[----:B------:R-:W-:Y:S02]  /*1d5e0*/  IMAD.MOV.U32 R46, RZ, RZ, R71 ;  /* 0x000000ffff2e7224 */ /* 0x000fe400078e0047 */
[C---:B-1----:R-:W-:Y:S02]  /*1d5f0*/  HMMA.1688.F32.TF32 R68, R160.reuse, R28, R212 ;  /* 0x0000001ca044723c */ /* 0x042fe400000810d4 */
[----:B------:R-:W-:Y:S04]  /*1d600*/  STL.64 [R1+0x11b0], R250 ;  /* 0x0011b0fa01007387 */ /* 0x000fe80000100a00 */
[----:B------:R-:W-:Y:S02]  /*1d610*/  STL.64 [R1+0x11a8], R248 ;  /* 0x0011a8f801007387 */ /* 0x000fe40000100a00 */
[C---:B------:R-:W-:Y:S11]  /*1d620*/  HMMA.1688.F32.TF32 R72, R160.reuse, R24, R92 ;  /* 0x00000018a048723c */ /* 0x040ff6000008105c */
[----:B------:R-:W-:Y:S04]  /*1d630*/  STL.64 [R1+0x11c0], R70 ;  /* 0x0011c04601007387 */ /* 0x000fe80000100a00 */
[----:B------:R-:W-:Y:S04]  /*1d640*/  STL.64 [R1+0x11b8], R68 ;  /* 0x0011b84401007387 */ /* 0x000fe80000100a00 */
        /* <DEDUP_REMOVED lines=12> */
[----:B------:R-:W-:Y:S04]  /*1d710*/  STL.64 [R1+0x11d0], R74 ;  /* 0x0011d04a01007387 */ /* 0x000fe80000100a00 */
[----:B------:R-:W-:Y:S01]  /*1d720*/  STL.64 [R1+0x11c8], R72 ;  /* 0x0011c84801007387 */ /* 0x000fe20000100a00 */
[----:B----4-:R-:W-:-:S15]  /*1d730*/  HMMA.1688.F32.TF32 R76, R160, R20, R200 ;  /* 0x00000014a04c723c */ /* 0x010fde00000810c8 */
[----:B------:R-:W-:-:S04]  /*1d740*/  NOP ;  /* 0x0000000000007918 */ /* 0x000fc80000000000 */
[----:B------:R-:W-:Y:S04]  /*1d750*/  STL.64 [R1+0x11e0], R78 ;  /* 0x0011e04e01007387 */ /* 0x000fe80000100a00 */
        /* <DEDUP_REMOVED lines=16> */
[----:B------:R-:W4:Y:S01]  /*1d860*/  LDL.LU R203, [R1+0x73c] ;  /* 0x00073c0001cb7983 */ /* 0x000f220000300800 */
[C---:B--2---:R-:W-:Y:S08]  /*1d870*/  HMMA.1688.F32.TF32 R80, R160.reuse, R16, R80 ;  /* 0x00000010a050723c */ /* 0x044ff00000081050 */
[----:B---3--:R-:W-:Y:S08]  /*1d880*/  HMMA.1688.F32.TF32 R84, R160, R12, R204 ;  /* 0x0000000ca054723c */ /* 0x008ff000000810cc */
[----:B-1----:R-:W-:Y:S08]  /*1d890*/  HMMA.1688.F32.TF32 R76, R152, R48, R96 ;  /* 0x00000030984c723c */ /* 0x002ff00000081060 */
[----:B------:R-:W-:Y:S08]  /*1d8a0*/  HMMA.1688.F32.TF32 R88, R160, R8, R88 ;  /* 0x00000008a058723c */ /* 0x000ff00000081058 */
[----:B------:R-:W-:Y:S08]  /*1d8b0*/  HMMA.1688.F32.TF32 R72, R152, R44, R100 ;  /* 0x0000002c9848723c */ /* 0x000ff00000081064 */
[----:B------:R-:W-:Y:S01]  /*1d8c0*/  HMMA.1688.F32.TF32 R92, R160, R4, R92 ;  /* 0x00000004a05c723c */ /* 0x000fe2000008105c */
        /* <DEDUP_REMOVED lines=37> */
[----:B------:R-:W-:Y:S04]  /*1db20*/  STL.64 [R1+0x148], R78 ;  /* 0x0001484e01007387 */ /* 0x000fe80000100a00 */
[----:B------:R-:W-:Y:S04]  /*1db30*/  STL.64 [R1+0x130], R72 ;  /* 0x0001304801007387 */ /* 0x000fe80000100a00 */
[----:B------:R-:W-:Y:S01]  /*1db40*/  STL.64 [R1+0x138], R74 ;  /* 0x0001384a01007387 */ /* 0x000fe20000100a00 */
[C---:B----4-:R-:W-:Y:S08]  /*1db50*/  HMMA.1688.F32.TF32 R104, R148.reuse, R40, R212 ;  /* 0x000000289468723c */ /* 0x050ff000000810d4 */
[C---:B------:R-:W-:Y:S08]  /*1db60*/  HMMA.1688.F32.TF32 R96, R148.reuse, R48, R220 ;  /* 0x000000309460723c */ /* 0x040ff000000810dc */
[C---:B------:R-:W-:Y:S11]  /*1db70*/  HMMA.1688.F32.TF32 R100, R148.reuse, R44, R216 ;  /* 0x0000002c9464723c */ /* 0x040ff600000810d8 */
[----:B------:R-:W-:Y:S04]  /*1db80*/  STL.64 [R1+0x1230], R98 ;  /* 0x0012306201007387 */ /* 0x000fe80000100a00 */
[----:B------:R1:W-:Y:S04]  /*1db90*/  STL.64 [R1+0x70], R68 ;  /* 0x0000704401007387 */ /* 0x0003e80000100a00 */
[----:B------:R2:W-:Y:S04]  /*1dba0*/  STL.64 [R1+0x78], R70 ;  /* 0x0000784601007387 */ /* 0x0005e80000100a00 */
[----:B------:R-:W-:Y:S01]  /*1dbb0*/  STL.64 [R1+0x1228], R96 ;  /* 0x0012286001007387 */ /* 0x000fe20000100a00 */
[C---:B------:R-:W-:Y:S03]  /*1dbc0*/  HMMA.1688.F32.TF32 R108, R148.reuse, R36, R200 ;  /* 0x00000024946c723c */ /* 0x040fe600000810c8 */
[----:B------:R-:W-:Y:S04]  /*1dbd0*/  STL.64 [R1+0x1240], R102 ;  /* 0x0012406601007387 */ /* 0x000fe80000100a00 */
[----:B------:R-:W-:Y:S04]  /*1dbe0*/  STL.64 [R1+0x1238], R100 ;  /* 0x0012386401007387 */ /* 0x000fe80000100a00 */
[----:B------:R-:W-:Y:S04]  /*1dbf0*/  STL.64 [R1+0x1250], R106 ;  /* 0x0012506a01007387 */ /* 0x000fe80000100a00 */
[----:B------:R-:W-:Y:S04]  /*1dc00*/  STL.64 [R1+0x1248], R104 ;  /* 0x0012486801007387 */ /* 0x000fe80000100a00 */
[----:B------:R-:W3:Y:S04]  /*1dc10*/  LDL.LU R200, [R1+0x790] ;  /* 0x0007900001c87983 */ /* 0x000ee80000300800 */
[----:B------:R-:W3:Y:S04]  /*1dc20*/  LDL.LU R201, [R1+0x794] ;  /* 0x0007940001c97983 */ /* 0x000ee80000300800 */
[----:B------:R-:W3:Y:S04]  /*1dc30*/  LDL.LU R202, [R1+0x798] ;  /* 0x0007980001ca7983 */ /* 0x000ee80000300800 */
[----:B------:R-:W3:Y:S04]  /*1dc40*/  LDL.LU R203, [R1+0x79c] ;  /* 0x00079c0001cb7983 */ /* 0x000ee80000300800 */
[----:B------:R-:W4:Y:S04]  /*1dc50*/  LDL.LU R216, [R1+0x7b0] ;  /* 0x0007b00001d87983 */ /* 0x000f280000300800 */
[----:B------:R-:W4:Y:S04]  /*1dc60*/  LDL.LU R217, [R1+0x7b4] ;  /* 0x0007b40001d97983 */ /* 0x000f280000300800 */
[----:B------:R-:W4:Y:S04]  /*1dc70*/  LDL.LU R218, [R1+0x7b8] ;  /* 0x0007b80001da7983 */ /* 0x000f280000300800 */
[----:B------:R-:W4:Y:S04]  /*1dc80*/  LDL.LU R219, [R1+0x7bc] ;  /* 0x0007bc0001db7983 */ /* 0x000f280000300800 */
        /* <DEDUP_REMOVED lines=56> */
[----:B-1----:R-:W3:Y:S04]  /*1e010*/  LDL.LU R68, [R1+0x340] ;  /* 0x0003400001447983 */ /* 0x002ee80000300800 */
[----:B------:R-:W3:Y:S04]  /*1e020*/  LDL.LU R69, [R1+0x344] ;  /* 0x0003440001457983 */ /* 0x000ee80000300800 */
[----:B--2---:R-:W3:Y:S04]  /*1e030*/  LDL.LU R70, [R1+0x348] ;  /* 0x0003480001467983 */ /* 0x004ee80000300800 */
[----:B------:R-:W3:Y:S04]  /*1e040*/  LDL.LU R71, [R1+0x34c] ;  /* 0x00034c0001477983 */ /* 0x000ee80000300800 */
[----:B------:R-:W2:Y:S04]  /*1e050*/  LDL.LU R72, [R1+0x6c0] ;  /* 0x0006c00001487983 */ /* 0x000ea80000300800 */
[----:B------:R-:W2:Y:S04]  /*1e060*/  LDL.LU R73, [R1+0x6c4] ;  /* 0x0006c40001497983 */ /* 0x000ea80000300800 */
[----:B------:R-:W2:Y:S04]  /*1e070*/  LDL.LU R74, [R1+0x6c8] ;  /* 0x0006c800014a7983 */ /* 0x000ea80000300800 */
[----:B------:R-:W2:Y:S04]  /*1e080*/  LDL.LU R75, [R1+0x6cc] ;  /* 0x0006cc00014b7983 */ /* 0x000ea80000300800 */
        /* <DEDUP_REMOVED lines=48> */
[----:B------:R-:W-:Y:S04]  /*1e390*/  STL.64 [R1+0x1260], R110 ;  /* 0x0012606e01007387 */ /* 0x000fe80000100a00 */
[----:B------:R-:W-:Y:S01]  /*1e3a0*/  STL.64 [R1+0x1258], R108 ;  /* 0x0012586c01007387 */ /* 0x000fe20000100a00 */
[----:B---3--:R-:W-:Y:S08]  /*1e3b0*/  HMMA.1688.F32.TF32 R140, R148, R4, R68 ;  /* 0x00000004948c723c */ /* 0x008ff00000081044 */
[----:B------:R-:W-:Y:S08]  /*1e3c0*/  HMMA.1688.F32.TF32 R68, R144, R40, R224 ;  /* 0x000000289044723c */ /* 0x000ff000000810e0 */
[----:B--2---:R-:W-:Y:S08]  /*1e3d0*/  HMMA.1688.F32.TF32 R136, R148, R8, R72 ;  /* 0x000000089488723c */ /* 0x004ff00000081048 */
[----:B------:R-:W-:Y:S08]  /*1e3e0*/  HMMA.1688.F32.TF32 R72, R144, R44, R244 ;  /* 0x0000002c9048723c */ /* 0x000ff000000810f4 */
[----:B----4-:R-:W-:Y:S08]  /*1e3f0*/  HMMA.1688.F32.TF32 R132, R148, R12, R76 ;  /* 0x0000000c9484723c */ /* 0x010ff0000008104c */
        /* <DEDUP_REMOVED lines=32> */
[----:B------:R-:W-:Y:S04]  /*1e600*/  STL.64 [R1+0x318], R74 ;  /* 0x0003184a01007387 */ /* 0x000fe80000100a00 */
[----:B------:R1:W-:Y:S04]  /*1e610*/  STL.64 [R1+0x170], R68 ;  /* 0x0001704401007387 */ /* 0x0003e80000100a00 */
[----:B------:R2:W-:Y:S01]  /*1e620*/  STL.64 [R1+0x178], R70 ;  /* 0x0001784601007387 */ /* 0x0005e20000100a00 */
[C---:B------:R-:W-:Y:S03]  /*1e630*/  HMMA.1688.F32.TF32 R152, R188.reuse, R40, R228 ;  /* 0x00000028bc98723c */ /* 0x040fe600000810e4 */
[----:B-1----:R-:W3:Y:S04]  /*1e640*/  LDL.LU R68, [R1+0x830] ;  /* 0x0008300001447983 */ /* 0x002ee80000300800 */
[----:B------:R-:W3:Y:S04]  /*1e650*/  LDL.LU R69, [R1+0x834] ;  /* 0x0008340001457983 */ /* 0x000ee80000300800 */
[----:B--2---:R-:W3:Y:S04]  /*1e660*/  LDL.LU R70, [R1+0x838] ;  /* 0x0008380001467983 */ /* 0x004ee80000300800 */
[----:B------:R-:W3:Y:S04]  /*1e670*/  LDL.LU R71, [R1+0x83c] ;  /* 0x00083c0001477983 */ /* 0x000ee80000300800 */
[----:B------:R-:W2:Y:S04]  /*1e680*/  LDL.LU R232, [R1+0x840] ;  /* 0x0008400001e87983 */ /* 0x000ea80000300800 */
[----:B------:R-:W2:Y:S04]  /*1e690*/  LDL.LU R233, [R1+0x844] ;  /* 0x0008440001e97983 */ /* 0x000ea80000300800 */
[----:B------:R-:W2:Y:S04]  /*1e6a0*/  LDL.LU R234, [R1+0x848] ;  /* 0x0008480001ea7983 */ /* 0x000ea80000300800 */
[----:B------:R-:W2:Y:S01]  /*1e6b0*/  LDL.LU R235, [R1+0x84c] ;  /* 0x00084c0001eb7983 */ /* 0x000ea20000300800 */
[C---:B------:R-:W-:Y:S03]  /*1e6c0*/  HMMA.1688.F32.TF32 R168, R188.reuse, R24, R220 ;  /* 0x00000018bca8723c */ /* 0x040fe600000810dc */
[----:B------:R-:W4:Y:S04]  /*1e6d0*/  LDL.LU R228, [R1+0x850] ;  /* 0x0008500001e47983 */ /* 0x000f280000300800 */
[----:B------:R-:W4:Y:S04]  /*1e6e0*/  LDL.LU R229, [R1+0x854] ;  /* 0x0008540001e57983 */ /* 0x000f280000300800 */
[----:B------:R-:W4:Y:S04]  /*1e6f0*/  LDL.LU R230, [R1+0x858] ;  /* 0x0008580001e67983 */ /* 0x000f280000300800 */
[----:B------:R-:W4:Y:S01]  /*1e700*/  LDL.LU R231, [R1+0x85c] ;  /* 0x00085c0001e77983 */ /* 0x000f220000300800 */
[----:B------:R-:W-:Y:S03]  /*1e710*/  HMMA.1688.F32.TF32 R172, R188, R20, R216 ;  /* 0x00000014bcac723c */ /* 0x000fe600000810d8 */
[----:B------:R-:W2:Y:S04]  /*1e720*/  LDL.LU R220, [R1+0x870] ;  /* 0x0008700001dc7983 */ /* 0x000ea80000300800 */
[----:B------:R-:W2:Y:S01]  /*1e730*/  LDL.LU R221, [R1+0x874] ;  /* 0x0008740001dd7983 */ /* 0x000ea20000300800 */
[----:B------:R-:W-:Y:S03]  /*1e740*/  HMMA.1688.F32.TF32 R116, R148, R28, R160 ;  /* 0x0000001c9474723c */ /* 0x000fe600000810a0 */
        /* <DEDUP_REMOVED lines=73> */
[----:B------:R-:W3:Y:S01]  /*1ebe0*/  LDL.LU R247, [R1+0x27c] ;  /* 0x00027c0001f77983 */ /* 0x000ee20000300800 */
[----:B------:R-:W-:Y:S03]  /*1ebf0*/  HMMA.1688.F32.TF32 R124, R148, R20, R84 ;  /* 0x00000014947c723c */ /* 0x000fe60000081054 */
        /* <DEDUP_REMOVED lines=8> */
[C---:B------:R-:W-:Y:S03]  /*1ec80*/  HMMA.1688.F32.TF32 R164, R188.reuse, R28, R204 ;  /* 0x0000001cbca4723c */ /* 0x040fe600000810cc */
        /* <DEDUP_REMOVED lines=21> */
[C---:B--2---:R-:W-:Y:S08]  /*1ede0*/  HMMA.1688.F32.TF32 R184, R188.reuse, R8, R184 ;  /* 0x00000008bcb8723c */ /* 0x044ff000000810b8 */
[----:B------:R-:W-:Y:S01]  /*1edf0*/  HMMA.1688.F32.TF32 R188, R188, R4, R192 ;  /* 0x00000004bcbc723c */ /* 0x000fe200000810c0 */
[----:B------:R-:W3:Y:S04]  /*1ee00*/  LDL.LU.64 R194, [R1+0x12f0] ;  /* 0x0012f00001c27983 */ /* 0x000ee80000300a00 */
[----:B------:R-:W3:Y:S03]  /*1ee10*/  LDL.LU.64 R192, [R1+0x12e8] ;  /* 0x0012e80001c07983 */ /* 0x000ee60000300a00 */
[C---:B---3--:R-:W-:Y:S08]  /*1ee20*/  HMMA.1688.F32.TF32 R244, R192.reuse, R48, R244 ;  /* 0x00000030c0f4723c */ /* 0x048ff000000810f4 */
[C---:B------:R-:W-:Y:S11]  /*1ee30*/  HMMA.1688.F32.TF32 R236, R192.reuse, R44, R236 ;  /* 0x0000002cc0ec723c */ /* 0x040ff600000810ec */
[----:B------:R-:W-:Y:S04]  /*1ee40*/  STL.64 [R1+0x400], R244 ;  /* 0x000400f401007387 */ /* 0x000fe80000100a00 */
[----:B------:R1:W-:Y:S04]  /*1ee50*/  STL.64 [R1+0x408], R246 ;  /* 0x000408f601007387 */ /* 0x0003e80000100a00 */
[----:B-1----:R-:W2:Y:S04]  /*1ee60*/  LDL.LU.64 R246, [R1+0x12e0] ;  /* 0x0012e00001f67983 */ /* 0x002ea80000300a00 */
[----:B------:R-:W2:Y:S04]  /*1ee70*/  LDL.LU.64 R244, [R1+0x12d8] ;  /* 0x0012d80001f47983 */ /* 0x000ea80000300a00 */
        /* <DEDUP_REMOVED lines=14> */
[----:B------:R-:W-:Y:S07]  /*1ef60*/  STL.64 [R1+0x210], R104 ;  /* 0x0002106801007387 */ /* 0x000fee0000100a00 */
[C---:B------:R-:W-:Y:S01]  /*1ef70*/  HMMA.1688.F32.TF32 R76, R192.reuse, R8, R76 ;  /* 0x00000008c04c723c */ /* 0x040fe2000008104c */
[----:B------:R-:W-:Y:S07]  /*1ef80*/  STL.64 [R1+0x218], R106 ;  /* 0x0002186a01007387 */ /* 0x000fee0000100a00 */
[----:B------:R-:W-:Y:S01]  /*1ef90*/  HMMA.1688.F32.TF32 R72, R192, R4, R72 ;  /* 0x00000004c048723c */ /* 0x000fe20000081048 */
        /* <DEDUP_REMOVED lines=11> */
[----:B------:R1:W-:Y:S04]  /*1f050*/  STL.64 [R1+0x1a8], R82 ;  /* 0x0001a85201007387 */ /* 0x0003e80000100a00 */
[----:B------:R1:W-:Y:S04]  /*1f060*/  STL.64 [R1+0x190], R76 ;  /* 0x0001904c01007387 */ /* 0x0003e80000100a00 */
[----:B------:R1:W-:Y:S04]  /*1f070*/  STL.64 [R1+0x198], R78 ;  /* 0x0001984e01007387 */ /* 0x0003e80000100a00 */
[----:B------:R1:W-:Y:S04]  /*1f080*/  STL.64 [R1+0x180], R72 ;  /* 0x0001804801007387 */ /* 0x0003e80000100a00 */
[----:B------:R1:W-:Y:S01]  /*1f090*/  STL.64 [R1+0x188], R74 ;  /* 0x0001884a01007387 */ /* 0x0003e20000100a00 */
[C---:B---3--:R-:W-:Y:S03]  /*1f0a0*/  HMMA.1688.F32.TF32 R192, R236.reuse, R48, R248 ;  /* 0x00000030ecc0723c */ /* 0x048fe600000810f8 */
[----:B------:R-:W3:Y:S04]  /*1f0b0*/  LDL.LU R248, [R1+0x550] ;  /* 0x0005500001f87983 */ /* 0x000ee80000300800 */
[----:B------:R-:W3:Y:S04]  /*1f0c0*/  LDL.LU R249, [R1+0x554] ;  /* 0x0005540001f97983 */ /* 0x000ee80000300800 */
[----:B------:R-:W3:Y:S04]  /*1f0d0*/  LDL.LU R250, [R1+0x558] ;  /* 0x0005580001fa7983 */ /* 0x000ee80000300800 */
[----:B------:R-:W3:Y:S01]  /*1f0e0*/  LDL.LU R251, [R1+0x55c] ;  /* 0x00055c0001fb7983 */ /* 0x000ee20000300800 */
[C---:B------:R-:W-:Y:S03]  /*1f0f0*/  HMMA.1688.F32.TF32 R196, R236.reuse, R44, R196 ;  /* 0x0000002cecc4723c */ /* 0x040fe600000810c4 */
[----:B-1----:R-:W3:Y:S04]  /*1f100*/  LDL.LU R80, [R1+0x510] ;  /* 0x0005100001507983 */ /* 0x002ee80000300800 */
[----:B------:R-:W3:Y:S01]  /*1f110*/  LDL.LU R81, [R1+0x514] ;  /* 0x0005140001517983 */ /* 0x000ee20000300800 */
[C---:B------:R-:W-:Y:S03]  /*1f120*/  HMMA.1688.F32.TF32 R200, R236.reuse, R40, R200 ;  /* 0x00000028ecc8723c */ /* 0x040fe600000810c8 */
[----:B------:R-:W3:Y:S04]  /*1f130*/  LDL.LU R82, [R1+0x518] ;  /* 0x0005180001527983 */ /* 0x000ee80000300800 */
[----:B------:R-:W3:Y:S01]  /*1f140*/  LDL.LU R83, [R1+0x51c] ;  /* 0x00051c0001537983 */ /* 0x000ee20000300800 */
[C---:B------:R-:W-:Y:S03]  /*1f150*/  HMMA.1688.F32.TF32 R204, R236.reuse, R36, R204 ;  /* 0x00000024eccc723c */ /* 0x040fe600000810cc */
[----:B------:R-:W3:Y:S04]  /*1f160*/  LDL.LU R84, [R1+0x540] ;  /* 0x0005400001547983 */ /* 0x000ee80000300800 */
[----:B------:R-:W3:Y:S01]  /*1f170*/  LDL.LU R85, [R1+0x544] ;  /* 0x0005440001557983 */ /* 0x000ee20000300800 */
[C---:B------:R-:W-:Y:S03]  /*1f180*/  HMMA.1688.F32.TF32 R208, R236.reuse, R32, R208 ;  /* 0x00000020ecd0723c */ /* 0x040fe600000810d0 */
[----:B------:R-:W3:Y:S04]  /*1f190*/  LDL.LU R86, [R1+0x548] ;  /* 0x0005480001567983 */ /* 0x000ee80000300800 */
[----:B------:R-:W3:Y:S01]  /*1f1a0*/  LDL.LU R87, [R1+0x54c] ;  /* 0x00054c0001577983 */ /* 0x000ee20000300800 */
[C---:B------:R-:W-:Y:S08]  /*1f1b0*/  HMMA.1688.F32.TF32 R212, R236.reuse, R28, R212 ;  /* 0x0000001cecd4723c */ /* 0x040ff000000810d4 */
[C---:B------:R-:W-:Y:S08]  /*1f1c0*/  HMMA.1688.F32.TF32 R216, R236.reuse, R24, R216 ;  /* 0x00000018ecd8723c */ /* 0x040ff000000810d8 */
[C---:B------:R-:W-:Y:S08]  /*1f1d0*/  HMMA.1688.F32.TF32 R220, R236.reuse, R20, R220 ;  /* 0x00000014ecdc723c */ /* 0x040ff000000810dc */
[C---:B------:R-:W-:Y:S08]  /*1f1e0*/  HMMA.1688.F32.TF32 R224, R236.reuse, R16, R224 ;  /* 0x00000010ece0723c */ /* 0x040ff000000810e0 */
[C---:B----4-:R-:W-:Y:S08]  /*1f1f0*/  HMMA.1688.F32.TF32 R228, R236.reuse, R12, R228 ;  /* 0x0000000cece4723c */ /* 0x050ff000000810e4 */
[C---:B------:R-:W-:Y:S08]  /*1f200*/  HMMA.1688.F32.TF32 R232, R236.reuse, R8, R232 ;  /* 0x00000008ece8723c */ /* 0x040ff000000810e8 */
[----:B------:R-:W-:Y:S08]  /*1f210*/  HMMA.1688.F32.TF32 R236, R236, R4, R68 ;  /* 0x00000004ecec723c */ /* 0x000ff00000081044 */
[----:B--2---:R-:W-:Y:S01]  /*1f220*/  HMMA.1688.F32.TF32 R68, R244, R48, R240 ;  /* 0x00000030f444723c */ /* 0x004fe200000810f0 */
[----:B------:R-:W-:Y:S01]  /*1f230*/  IMAD.MOV.U32 R55, RZ, RZ, R60 ;  /* 0x000000ffff377224 */ /* 0x000fe200078e003c */
[----:B------:R-:W-:Y:S01]  /*1f240*/  LDS R240, [R0+UR12+0x3000] ;  /* 0x0030000c00f07984 */ /* 0x000fe20008000800 */
[----:B------:R-:W-:-:S03]  /*1f250*/  IMAD.MOV.U32 R58, RZ, RZ, R61 ;  /* 0x000000ffff3a7224 */ /* 0x000fc600078e003d */
[----:B------:R-:W-:Y:S04]  /*1f260*/  LDS R242, [R0+UR12+0x3800] ;  /* 0x0038000c00f27984 */ /* 0x000fe80008000800 */
[----:B------:R-:W-:Y:S04]  /*1f270*/  LDS R241, [R3+UR12+0x3000] ;  /* 0x0030000c03f17984 */ /* 0x000fe80008000800 */
[----:B------:R-:W1:Y:S05]  /*1f280*/  LDS R243, [R3+UR12+0x3800] ;  /* 0x0038000c03f37984 */ /* 0x000e6a0008000800 */
[----:B------:R-:W-:Y:S01]  /*1f290*/  IMAD.MOV.U32 R53, RZ, RZ, R68 ;  /* 0x000000ffff357224 */ /* 0x000fe200078e0044 */
[----:B------:R-:W-:Y:S01]  /*1f2a0*/  MOV R49, R70 ;  /* 0x0000004600317202 */ /* 0x000fe20000000f00 */
[----:B------:R-:W-:-:S02]  /*1f2b0*/  IMAD.MOV.U32 R52, RZ, RZ, R69 ;  /* 0x000000ffff347224 */ /* 0x000fc400078e0045 */
[----:B------:R-:W-:-:S05]  /*1f2c0*/  IMAD.MOV.U32 R48, RZ, RZ, R71 ;  /* 0x000000ffff307224 */ /* 0x000fca00078e0047 */
[----:B------:R-:W-:Y:S04]  /*1f2d0*/  STL [R1+0x1178], R48 ;  /* 0x0011783001007387 */ /* 0x000fe80000100800 */
[----:B------:R-:W-:Y:S04]  /*1f2e0*/  STL [R1+0x1174], R49 ;  /* 0x0011743101007387 */ /* 0x000fe80000100800 */
[----:B------:R-:W-:Y:S04]  /*1f2f0*/  STL [R1+0x1170], R52 ;  /* 0x0011703401007387 */ /* 0x000fe80000100800 */
[----:B------:R-:W-:Y:S04]  /*1f300*/  STL [R1+0x114c], R53 ;  /* 0x00114c3501007387 */ /* 0x000fe80000100800 */
[----:B------:R-:W2:Y:S04]  /*1f310*/  LDL.LU R76, [R1+0x500] ;  /* 0x00050000014c7983 */ /* 0x000ea80000300800 */
[----:B------:R-:W2:Y:S04]  /*1f320*/  LDL.LU R77, [R1+0x504] ;  /* 0x00050400014d7983 */ /* 0x000ea80000300800 */
[----:B------:R-:W2:Y:S04]  /*1f330*/  LDL.LU R78, [R1+0x508] ;  /* 0x00050800014e7983 */ /* 0x000ea80000300800 */
[----:B------:R-:W2:Y:S04]  /*1f340*/  LDL.LU R79, [R1+0x50c] ;  /* 0x00050c00014f7983 */ /* 0x000ea80000300800 */
[----:B------:R-:W4:Y:S04]  /*1f350*/  LDL.LU R72, [R1+0x4f0] ;  /* 0x0004f00001487983 */ /* 0x000f280000300800 */
[----:B------:R-:W4:Y:S04]  /*1f360*/  LDL.LU R73, [R1+0x4f4] ;  /* 0x0004f40001497983 */ /* 0x000f280000300800 */
[----:B------:R-:W4:Y:S04]  /*1f370*/  LDL.LU R74, [R1+0x4f8] ;  /* 0x0004f800014a7983 */ /* 0x000f280000300800 */
[----:B------:R-:W4:Y:S01]  /*1f380*/  LDL.LU R75, [R1+0x4fc] ;  /* 0x0004fc00014b7983 */ /* 0x000f220000300800 */
[----:B---3--:R-:W-:-:S15]  /*1f390*/  HMMA.1688.F32.TF32 R68, R244, R44, R248 ;  /* 0x0000002cf444723c */ /* 0x008fde00000810f8 */
[----:B------:R-:W-:-:S04]  /*1f3a0*/  NOP ;  /* 0x0000000000007918 */ /* 0x000fc80000000000 */
[----:B------:R-:W-:Y:S01]  /*1f3b0*/  IMAD.MOV.U32 R57, RZ, RZ, R68 ;  /* 0x000000ffff397224 */ /* 0x000fe200078e0044 */
[----:B------:R-:W-:Y:S01]  /*1f3c0*/  MOV R45, R70 ;  /* 0x00000046002d7202 */ /* 0x000fe20000000f00 */
[----:B------:R-:W-:Y:S01]  /*1f3d0*/  IMAD.MOV.U32 R56, RZ, RZ, R69 ;  /* 0x000000ffff387224 */ /* 0x000fe200078e0045 */
[----:B------:R-:W3:Y:S01]  /*1f3e0*/  LDL.LU R68, [R1+0x4d0] ;  /* 0x0004d00001447983 */ /* 0x000ee20000300800 */
[----:B------:R-:W-:-:S03]  /*1f3f0*/  IMAD.MOV.U32 R44, RZ, RZ, R71 ;  /* 0x000000ffff2c7224 */ /* 0x000fc600078e0047 */
        /* <DEDUP_REMOVED lines=8> */
[----:B------:R-:W-:Y:S01]  /*1f480*/  HMMA.1688.F32.TF32 R80, R244, R36, R80 ;  /* 0x00000024f450723c */ /* 0x000fe20000081050 */
[----:B------:R-:W-:Y:S04]  /*1f490*/  STL [R1+0x1188], R44 ;  /* 0x0011882c01007387 */ /* 0x000fe80000100800 */
[----:B------:R1:W-:Y:S06]  /*1f4a0*/  STL [R1+0x1184], R45 ;  /* 0x0011842d01007387 */ /* 0x0003ec0000100800 */
[----:B------:R-:W-:Y:S01]  /*1f4b0*/  IMAD.MOV.U32 R40, RZ, RZ, R87 ;  /* 0x000000ffff287224 */ /* 0x000fe200078e0057 */
[----:B------:R-:W-:Y:S01]  /*1f4c0*/  MOV R41, R86 ;  /* 0x0000005600297202 */ /* 0x000fe20000000f00 */
[----:B------:R-:W-:Y:S01]  /*1f4d0*/  IMAD.MOV.U32 R60, RZ, RZ, R85 ;  /* 0x000000ffff3c7224 */ /* 0x000fe200078e0055 */
[----:B------:R1:W-:Y:S01]  /*1f4e0*/  STL [R1+0x1180], R56 ;  /* 0x0011803801007387 */ /* 0x0003e20000100800 */
[----:B------:R-:W-:-:S03]  /*1f4f0*/  IMAD.MOV.U32 R61, RZ, RZ, R84 ;  /* 0x000000ffff3d7224 */ /* 0x000fc600078e0054 */
[----:B------:R-:W-:Y:S01]  /*1f500*/  STL [R1+0x117c], R57 ;  /* 0x00117c3901007387 */ /* 0x000fe20000100800 */
[----:B-1----:R-:W-:-:S03]  /*1f510*/  IMAD.MOV.U32 R45, RZ, RZ, R82 ;  /* 0x000000ffff2d7224 */ /* 0x002fc600078e0052 */
[----:B------:R1:W-:Y:S01]  /*1f520*/  STL [R1+0x1198], R40 ;  /* 0x0011982801007387 */ /* 0x0003e20000100800 */
[----:B------:R-:W-:Y:S01]  /*1f530*/  MOV R56, R83 ;  /* 0x0000005300387202 */ /* 0x000fe20000000f00 */
[----:B------:R-:W-:Y:S02]  /*1f540*/  IMAD.MOV.U32 R44, RZ, RZ, R81 ;  /* 0x000000ffff2c7224 */ /* 0x000fe400078e0051 */
[----:B------:R1:W-:Y:S04]  /*1f550*/  STL [R1+0x1194], R41 ;  /* 0x0011942901007387 */ /* 0x0003e80000100800 */
[----:B------:R1:W-:Y:S04]  /*1f560*/  STL [R1+0x1190], R60 ;  /* 0x0011903c01007387 */ /* 0x0003e80000100800 */
[----:B------:R-:W-:Y:S04]  /*1f570*/  STL [R1+0x118c], R61 ;  /* 0x00118c3d01007387 */ /* 0x000fe80000100800 */
[----:B------:R-:W-:Y:S04]  /*1f580*/  STL [R1+0x230], R80 ;  /* 0x0002305001007387 */ /* 0x000fe80000100800 */
[----:B------:R1:W-:Y:S04]  /*1f590*/  STL [R1+0x11a4], R56 ;  /* 0x0011a43801007387 */ /* 0x0003e80000100800 */
[----:B------:R1:W-:Y:S04]  /*1f5a0*/  STL [R1+0x11a0], R45 ;  /* 0x0011a02d01007387 */ /* 0x0003e80000100800 */
[----:B------:R1:W-:Y:S01]  /*1f5b0*/  STL [R1+0x119c], R44 ;  /* 0x00119c2c01007387 */ /* 0x0003e20000100800 */
[C---:B--2---:R-:W-:Y:S08]  /*1f5c0*/  HMMA.1688.F32.TF32 R76, R244.reuse, R32, R76 ;  /* 0x00000020f44c723c */ /* 0x044ff0000008104c */
[----:B----4-:R-:W-:Y:S11]  /*1f5d0*/  HMMA.1688.F32.TF32 R72, R244, R28, R72 ;  /* 0x0000001cf448723c */ /* 0x010ff60000081048 */
[----:B-1----:R-:W-:Y:S01]  /*1f5e0*/  IMAD.MOV.U32 R40, RZ, RZ, R76 ;  /* 0x000000ffff287224 */ /* 0x002fe200078e004c */
[----:B------:R-:W-:Y:S01]  /*1f5f0*/  MOV R76, R55 ;  /* 0x00000037004c7202 */ /* 0x000fe20000000f00 */
[----:B------:R-:W-:-:S02]  /*1f600*/  IMAD.MOV.U32 R41, RZ, RZ, R77 ;  /* 0x000000ffff297224 */ /* 0x000fc400078e004d */
[----:B------:R-:W-:Y:S02]  /*1f610*/  IMAD.MOV.U32 R60, RZ, RZ, R78 ;  /* 0x000000ffff3c7224 */ /* 0x000fe400078e004e */
[----:B------:R-:W-:Y:S02]  /*1f620*/  IMAD.MOV.U32 R77, RZ, RZ, R58 ;  /* 0x000000ffff4d7224 */ /* 0x000fe400078e003a */
[----:B------:R1:W-:Y:S01]  /*1f630*/  STL [R1+0x270], R72 ;  /* 0x0002704801007387 */ /* 0x0003e20000100800 */
[----:B------:R-:W-:Y:S02]  /*1f640*/  IMAD.MOV.U32 R56, RZ, RZ, R73 ;  /* 0x000000ffff387224 */ /* 0x000fe400078e0049 */
[----:B------:R-:W-:Y:S02]  /*1f650*/  IMAD.MOV.U32 R45, RZ, RZ, R74 ;  /* 0x000000ffff2d7224 */ /* 0x000fe400078e004a */
[----:B------:R-:W-:Y:S02]  /*1f660*/  IMAD.MOV.U32 R73, RZ, RZ, R50 ;  /* 0x000000ffff497224 */ /* 0x000fe400078e0032 */
[----:B------:R-:W-:Y:S01]  /*1f670*/  IMAD.MOV.U32 R44, RZ, RZ, R75 ;  /* 0x000000ffff2c7224 */ /* 0x000fe200078e004b */
[----:B-1----:R-:W-:Y:S01]  /*1f680*/  MOV R72, R47 ;  /* 0x0000002f00487202 */ /* 0x002fe20000000f00 */
[----:B------:R-:W-:-:S02]  /*1f690*/  IMAD.MOV.U32 R74, RZ, RZ, R51 ;  /* 0x000000ffff4a7224 */ /* 0x000fc400078e0033 */
[----:B------:R-:W-:Y:S02]  /*1f6a0*/  IMAD.MOV.U32 R75, RZ, RZ, R54 ;  /* 0x000000ffff4b7224 */ /* 0x000fe400078e0036 */
[----:B------:R-:W-:Y:S01]  /*1f6b0*/  IMAD.MOV.U32 R78, RZ, RZ, R59 ;  /* 0x000000ffff4e7224 */ /* 0x000fe200078e003b */
[----:B---3--:R-:W-:-:S15]  /*1f6c0*/  HMMA.1688.F32.TF32 R68, R244, R24, R68 ;  /* 0x00000018f444723c */ /* 0x008fde0000081044 */
[----:B------:R-:W-:-:S04]  /*1f6d0*/  NOP ;  /* 0x0000000000007918 */ /* 0x000fc80000000000 */
[----:B------:R-:W-:Y:S01]  /*1f6e0*/  MOV R57, R68 ;  /* 0x0000004400397202 */ /* 0x000fe20000000f00 */
[----:B------:R-:W-:Y:S02]  /*1f6f0*/  IMAD.MOV.U32 R48, RZ, RZ, R69 ;  /* 0x000000ffff307224 */ /* 0x000fe400078e0045 */
[----:B------:R-:W-:Y:S02]  /*1f700*/  IMAD.MOV.U32 R49, RZ, RZ, R70 ;  /* 0x000000ffff317224 */ /* 0x000fe400078e0046 */
[----:B------:R-:W-:Y:S02]  /*1f710*/  IMAD.MOV.U32 R52, RZ, RZ, R71 ;  /* 0x000000ffff347224 */ /* 0x000fe400078e0047 */
[----:B------:R-:W-:Y:S01]  /*1f720*/  HMMA.1688.F32.TF32 R68, R244, R20, R248 ;  /* 0x00000014f444723c */ /* 0x000fe200000810f8 */
[----:B------:R-:W-:Y:S01]  /*1f730*/  MOV R248, R39 ;  /* 0x0000002700f87202 */ /* 0x000fe20000000f00 */
[----:B------:R-:W-:Y:S01]  /*1f740*/  IMAD.MOV.U32 R249, RZ, RZ, R42 ;  /* 0x000000fffff97224 */ /* 0x000fe200078e002a */
[----:B------:R-:W2:Y:S01]  /*1f750*/  LDL.LU R39, [R1+0x12c4] ;  /* 0x0012c40001277983 */ /* 0x000ea20000300800 */
[----:B------:R-:W-:-:S02]  /*1f760*/  IMAD.MOV.U32 R250, RZ, RZ, R43 ;  /* 0x000000fffffa7224 */ /* 0x000fc400078e002b */
[----:B------:R-:W-:Y:S01]  /*1f770*/  IMAD.MOV.U32 R251, RZ, RZ, R46 ;  /* 0x000000fffffb7224 */ /* 0x000fe200078e002e */
[----:B------:R-:W3:Y:S04]  /*1f780*/  LDL.LU R42, [R1+0x12c0] ;  /* 0x0012c000012a7983 */ /* 0x000ee80000300800 */
[----:B------:R-:W3:Y:S04]  /*1f790*/  LDL.LU R43, [R1+0x12bc] ;  /* 0x0012bc00012b7983 */ /* 0x000ee80000300800 */
[----:B------:R-:W4:Y:S04]  /*1f7a0*/  LDL.LU R46, [R1+0x12b8] ;  /* 0x0012b800012e7983 */ /* 0x000f280000300800 */
[----:B------:R-:W4:Y:S04]  /*1f7b0*/  LDL.LU R47, [R1+0x12b4] ;  /* 0x0012b400012f7983 */ /* 0x000f280000300800 */
[----:B------:R-:W2:Y:S04]  /*1f7c0*/  LDL.LU R50, [R1+0x12b0] ;  /* 0x0012b00001327983 */ /* 0x000ea80000300800 */
[----:B------:R-:W2:Y:S04]  /*1f7d0*/  LDL.LU R51, [R1+0x12ac] ;  /* 0x0012ac0001337983 */ /* 0x000ea80000300800 */
[----:B------:R-:W2:Y:S04]  /*1f7e0*/  LDL.LU R54, [R1+0x12a8] ;  /* 0x0012a80001367983 */ /* 0x000ea80000300800 */
[----:B------:R-:W3:Y:S04]  /*1f7f0*/  LDL.LU R55, [R1+0x12a4] ;  /* 0x0012a40001377983 */ /* 0x000ee80000300800 */
[----:B------:R-:W4:Y:S04]  /*1f800*/  LDL.LU R58, [R1+0x12a0] ;  /* 0x0012a000013a7983 */ /* 0x000f280000300800 */
[----:B------:R-:W4:Y:S01]  /*1f810*/  LDL.LU R59, [R1+0x129c] ;  /* 0x00129c00013b7983 */ /* 0x000f220000300800 */
[----:B------:R-:W-:Y:S01]  /*1f820*/  MOV R61, R79 ;  /* 0x0000004f003d7202 */ /* 0x000fe20000000f00 */
[----:B------:R-:W-:-:S02]  /*1f830*/  IMAD.MOV.U32 R79, RZ, RZ, R62 ;  /* 0x000000ffff4f7224 */ /* 0x000fc400078e003e */
        /* <DEDUP_REMOVED lines=9> */
[----:B--2---:R-:W-:-:S02]  /*1f8d0*/  IMAD.MOV.U32 R83, RZ, RZ, R54 ;  /* 0x000000ffff537224 */ /* 0x004fc400078e0036 */
[----:B---3--:R-:W-:Y:S02]  /*1f8e0*/  IMAD.MOV.U32 R82, RZ, RZ, R55 ;  /* 0x000000ffff527224 */ /* 0x008fe400078e0037 */
[----:B----4-:R-:W-:Y:S01]  /*1f8f0*/  IMAD.MOV.U32 R81, RZ, RZ, R58 ;  /* 0x000000ffff517224 */ /* 0x010fe200078e003a */
[----:B------:R-:W-:Y:S02]  /*1f900*/  MOV R80, R59 ;  /* 0x0000003b00507202 */ /* 0x000fe40000000f00 */
[----:B------:R-:W2:Y:S04]  /*1f910*/  LDL.LU R59, [R1+0x1294] ;  /* 0x00129400013b7983 */ /* 0x000ea80000300800 */
[----:B------:R-:W3:Y:S04]  /*1f920*/  LDL.LU R58, [R1+0x1290] ;  /* 0x00129000013a7983 */ /* 0x000ee80000300800 */
        /* <DEDUP_REMOVED lines=13> */
[----:B------:R-:W-:Y:S01]  /*1fa00*/  MOV R53, R68 ;  /* 0x0000004400357202 */ /* 0x000fe20000000f00 */
[----:B------:R-:W-:Y:S01]  /*1fa10*/  IMAD.MOV.U32 R252, RZ, RZ, R69 ;  /* 0x000000fffffc7224 */ /* 0x000fe200078e0045 */
[----:B------:R-:W-:Y:S01]  /*1fa20*/  MOV R87, R62 ;  /* 0x0000003e00577202 */ /* 0x000fe20000000f00 */
[----:B------:R-:W-:-:S02]  /*1fa30*/  IMAD.MOV.U32 R68, RZ, RZ, R63 ;  /* 0x000000ffff447224 */ /* 0x000fc400078e003f */
[----:B------:R-:W-:Y:S02]  /*1fa40*/  IMAD.MOV.U32 R65, RZ, RZ, R70 ;  /* 0x000000ffff417224 */ /* 0x000fe400078e0046 */
[----:B------:R-:W-:Y:S02]  /*1fa50*/  IMAD.MOV.U32 R69, RZ, RZ, R66 ;  /* 0x000000ffff457224 */ /* 0x000fe400078e0042 */
[----:B------:R-:W-:Y:S02]  /*1fa60*/  IMAD.MOV.U32 R70, RZ, RZ, R67 ;  /* 0x000000ffff467224 */ /* 0x000fe400078e0043 */
[----:B--2---:R-:W-:Y:S02]  /*1fa70*/  IMAD.MOV.U32 R86, RZ, RZ, R59 ;  /* 0x000000ffff567224 */ /* 0x004fe400078e003b */
[----:B---3--:R-:W-:Y:S01]  /*1fa80*/  IMAD.MOV.U32 R85, RZ, RZ, R58 ;  /* 0x000000ffff557224 */ /* 0x008fe200078e003a */
[----:B----4-:R-:W-:Y:S02]  /*1fa90*/  MOV R91, R54 ;  /* 0x00000036005b7202 */ /* 0x010fe40000000f00 */
[----:B------:R-:W2:Y:S01]  /*1faa0*/  LDL.LU R54, [R1+0x1284] ;  /* 0x0012840001367983 */ /* 0x000ea20000300800 */
[----:B------:R-:W-:-:S03]  /*1fab0*/  IMAD.MOV.U32 R84, RZ, RZ, R55 ;  /* 0x000000ffff547224 */ /* 0x000fc600078e0037 */
[----:B------:R-:W3:Y:S04]  /*1fac0*/  LDL.LU R92, [R1+0x460] ;  /* 0x00046000015c7983 */ /* 0x000ee80000300800 */
[----:B------:R-:W3:Y:S04]  /*1fad0*/  LDL.LU R93, [R1+0x464] ;  /* 0x00046400015d7983 */ /* 0x000ee80000300800 */
[----:B------:R-:W3:Y:S04]  /*1fae0*/  LDL.LU R94, [R1+0x468] ;  /* 0x00046800015e7983 */ /* 0x000ee80000300800 */
[----:B------:R-:W3:Y:S04]  /*1faf0*/  LDL.LU R95, [R1+0x46c] ;  /* 0x00046c00015f7983 */ /* 0x000ee80000300800 */
[----:B------:R-:W2:Y:S04]  /*1fb00*/  LDL.LU R55, [R1+0x1280] ;  /* 0x0012800001377983 */ /* 0x000ea80000300800 */
[----:B------:R-:W4:Y:S04]  /*1fb10*/  LDL.LU R58, [R1+0x127c] ;  /* 0x00127c00013a7983 */ /* 0x000f280000300800 */
[----:B------:R-:W4:Y:S04]  /*1fb20*/  LDL.LU R59, [R1+0x1278] ;  /* 0x00127800013b7983 */ /* 0x000f280000300800 */
[----:B------:R-:W3:Y:S04]  /*1fb30*/  LDL.LU R62, [R1+0x1274] ;  /* 0x00127400013e7983 */ /* 0x000ee80000300800 */
[----:B------:R-:W3:Y:S04]  /*1fb40*/  LDL.LU R63, [R1+0x1270] ;  /* 0x00127000013f7983 */ /* 0x000ee80000300800 */
[----:B------:R-:W3:Y:S04]  /*1fb50*/  LDL.LU R66, [R1+0x126c] ;  /* 0x00126c0001427983 */ /* 0x000ee80000300800 */
[----:B------:R-:W3:Y:S01]  /*1fb60*/  LDL.LU R67, [R1+0x1268] ;  /* 0x0012680001437983 */ /* 0x000ee20000300800 */
[C---:B------:R-:W-:Y:S08]  /*1fb70*/  HMMA.1688.F32.TF32 R108, R244.reuse, R16, R108 ;  /* 0x00000010f46c723c */ /* 0x040ff0000008106c */
[C---:B------:R-:W-:Y:S08]  /*1fb80*/  HMMA.1688.F32.TF32 R104, R244.reuse, R12, R104 ;  /* 0x0000000cf468723c */ /* 0x040ff00000081068 */
[----:B------:R-:W-:Y:S01]  /*1fb90*/  HMMA.1688.F32.TF32 R100, R244, R8, R100 ;  /* 0x00000008f464723c */ /* 0x000fe20000081064 */
[----:B------:R-:W-:Y:S01]  /*1fba0*/  IMAD.MOV.U32 R64, RZ, RZ, R71 ;  /* 0x000000ffff407224 */ /* 0x000fe200078e0047 */
[----:B------:R-:W-:Y:S01]  /*1fbb0*/  MOV R71, R2 ;  /* 0x0000000200477202 */ /* 0x000fe20000000f00 */
[----:B------:R-:W-:Y:S01]  /*1fbc0*/  IMAD.MOV.U32 R33, RZ, RZ, R110 ;  /* 0x000000ffff217224 */ /* 0x000fe200078e006e */
[----:B------:R-:W-:Y:S01]  /*1fbd0*/  MOV R32, R111 ;  /* 0x0000006f00207202 */ /* 0x000fe20000000f00 */
[----:B------:R-:W-:Y:S01]  /*1fbe0*/  IMAD.MOV.U32 R37, RZ, RZ, R108 ;  /* 0x000000ffff257224 */ /* 0x000fe200078e006c */
[----:B------:R-:W3:Y:S01]  /*1fbf0*/  LDL.LU.64 R110, [R1+0x1260] ;  /* 0x00126000016e7983 */ /* 0x000ee20000300a00 */
[----:B------:R-:W-:-:S03]  /*1fc00*/  IMAD.MOV.U32 R36, RZ, RZ, R109 ;  /* 0x000000ffff247224 */ /* 0x000fc600078e006d */
[----:B------:R-:W3:Y:S01]  /*1fc10*/  LDL.LU.64 R108, [R1+0x1258] ;  /* 0x00125800016c7983 */ /* 0x000ee20000300a00 */
[----:B------:R-:W-:Y:S01]  /*1fc20*/  IMAD.MOV.U32 R16, RZ, RZ, R106 ;  /* 0x000000ffff107224 */ /* 0x000fe200078e006a */
[----:B------:R-:W-:Y:S01]  /*1fc30*/  MOV R2, R107 ;  /* 0x0000006b00027202 */ /* 0x000fe20000000f00 */
[----:B------:R-:W-:Y:S01]  /*1fc40*/  IMAD.MOV.U32 R21, RZ, RZ, R104 ;  /* 0x000000ffff157224 */ /* 0x000fe200078e0068 */
[----:B------:R-:W3:Y:S01]  /*1fc50*/  LDL.LU.64 R106, [R1+0x1250] ;  /* 0x00125000016a7983 */ /* 0x000ee20000300a00 */
[----:B------:R-:W-:Y:S01]  /*1fc60*/  IMAD.MOV.U32 R20, RZ, RZ, R105 ;  /* 0x000000ffff147224 */ /* 0x000fe200078e0069 */
[----:B------:R-:W-:Y:S02]  /*1fc70*/  HMMA.1688.F32.TF32 R244, R244, R4, R96 ;  /* 0x00000004f4f4723c */ /* 0x000fe40000081060 */
[----:B------:R-:W3:Y:S01]  /*1fc80*/  LDL.LU.64 R104, [R1+0x1248] ;  /* 0x0012480001687983 */ /* 0x000ee20000300a00 */
[----:B------:R-:W-:Y:S01]  /*1fc90*/  IMAD.MOV.U32 R12, RZ, RZ, R102 ;  /* 0x000000ffff0c7224 */ /* 0x000fe200078e0066 */
[----:B------:R-:W-:Y:S01]  /*1fca0*/  MOV R9, R103 ;  /* 0x0000006700097202 */ /* 0x000fe20000000f00 */
[----:B------:R-:W-:Y:S01]  /*1fcb0*/  IMAD.MOV.U32 R17, RZ, RZ, R100 ;  /* 0x000000ffff117224 */ /* 0x000fe200078e0064 */
[----:B------:R-:W3:Y:S01]  /*1fcc0*/  LDL.LU.64 R102, [R1+0x1240] ;  /* 0x0012400001667983 */ /* 0x000ee20000300a00 */
[----:B------:R-:W-:Y:S01]  /*1fcd0*/  IMAD.MOV.U32 R13, RZ, RZ, R101 ;  /* 0x000000ffff0d7224 */ /* 0x000fe200078e0065 */
[C---:B------:R-:W-:Y:S02]  /*1fce0*/  HMMA.1688.F32.TF32 R76, R240.reuse, R50, R76 ;  /* 0x00000032f04c723c */ /* 0x040fe4000008104c */
[----:B------:R-:W3:Y:S04]  /*1fcf0*/  LDL.LU.64 R100, [R1+0x1238] ;  /* 0x0012380001647983 */ /* 0x000ee80000300a00 */
[----:B------:R-:W3:Y:S02]  /*1fd00*/  LDL.LU.64 R98, [R1+0x1230] ;  /* 0x0012300001627983 */ /* 0x000ee40000300a00 */
[C---:B------:R-:W-:Y:S02]  /*1fd10*/  HMMA.1688.F32.TF32 R72, R240.reuse, R46, R72 ;  /* 0x0000002ef048723c */ /* 0x040fe40000081048 */
[----:B------:R-:W3:Y:S06]  /*1fd20*/  LDL.LU.64 R96, [R1+0x1228] ;  /* 0x0012280001607983 */ /* 0x000eec0000300a00 */
[C---:B------:R-:W-:Y:S08]  /*1fd30*/  HMMA.1688.F32.TF32 R68, R240.reuse, R42, R68 ;  /* 0x0000002af044723c */ /* 0x040ff00000081044 */
[C---:B------:R-:W-:Y:S08]  /*1fd40*/  HMMA.1688.F32.TF32 R248, R240.reuse, R38, R248 ;  /* 0x00000026f0f8723c */ /* 0x040ff000000810f8 */
[C---:B--2---:R-:W-:Y:S08]  /*1fd50*/  HMMA.1688.F32.TF32 R80, R240.reuse, R54, R80 ;  /* 0x00000036f050723c */ /* 0x044ff00000081050 */
[C---:B----4-:R-:W-:Y:S08]  /*1fd60*/  HMMA.1688.F32.TF32 R84, R240.reuse, R58, R84 ;  /* 0x0000003af054723c */ /* 0x050ff00000081054 */
[C---:B---3--:R-:W-:Y:S08]  /*1fd70*/  HMMA.1688.F32.TF32 R88, R240.reuse, R62, R88 ;  /* 0x0000003ef058723c */ /* 0x048ff00000081058 */
[----:B------:R-:W-:-:S15]  /*1fd80*/  HMMA.1688.F32.TF32 R92, R240, R66, R92 ;  /* 0x00000042f05c723c */ /* 0x000fde000008105c */
[----:B------:R-:W-:-:S04]  /*1fd90*/  NOP ;  /* 0x0000000000007918 */ /* 0x000fc80000000000 */
[----:B------:R-:W-:Y:S04]  /*1fda0*/  STL.64 [R1+0x2f0], R92 ;  /* 0x0002f05c01007387 */ /* 0x000fe80000100a00 */
[----:B------:R1:W-:Y:S04]  /*1fdb0*/  STL.64 [R1+0x2f8], R94 ;  /* 0x0002f85e01007387 */ /* 0x0003e80000100a00 */
[----:B-1----:R-:W2:Y:S04]  /*1fdc0*/  LDL.LU.64 R94, [R1+0x1220] ;  /* 0x00122000015e7983 */ /* 0x002ea80000300a00 */
[----:B------:R-:W2:Y:S04]  /*1fdd0*/  LDL.LU.64 R92, [R1+0x1218] ;  /* 0x00121800015c7983 */ /* 0x000ea80000300a00 */
[----:B------:R-:W-:Y:S04]  /*1fde0*/  STL.64 [R1+0x470], R88 ;  /* 0x0004705801007387 */ /* 0x000fe80000100a00 */
[----:B------:R1:W-:Y:S04]  /*1fdf0*/  STL.64 [R1+0x478], R90 ;  /* 0x0004785a01007387 */ /* 0x0003e80000100a00 */
[----:B-1----:R-:W3:Y:S04]  /*1fe00*/  LDL.LU.64 R90, [R1+0x1210] ;  /* 0x00121000015a7983 */ /* 0x002ee80000300a00 */
[----:B------:R-:W3:Y:S04]  /*1fe10*/  LDL.LU.64 R88, [R1+0x1208] ;  /* 0x0012080001587983 */ /* 0x000ee80000300a00 */
        /* <DEDUP_REMOVED lines=22> */
[----:B-1----:R-:W4:Y:S04]  /*1ff80*/  LDL.LU.64 R250, [R1+0x11b0] ;  /* 0x0011b00001fa7983 */ /* 0x002f280000300a00 */
[----:B------:R-:W4:Y:S01]  /*1ff90*/  LDL.LU.64 R248, [R1+0x11a8] ;  /* 0x0011a80001f87983 */ /* 0x000f220000300a00 */
[C---:B--2---:R-:W-:Y:S08]  /*1ffa0*/  HMMA.1688.F32.TF32 R80, R240.reuse, R18, R80 ;  /* 0x00000012f050723c */ /* 0x044ff00000081050 */
[C---:B---3--:R-:W-:Y:S08]  /*1ffb0*/  HMMA.1688.F32.TF32 R68, R240.reuse, R30, R68 ;  /* 0x0000001ef044723c */ /* 0x048ff00000081044 */
[----:B----4-:R-:W-:-:S15]  /*1ffc0*/  HMMA.1688.F32.TF32 R248, R240, R34, R248 ;  /* 0x00000022f0f8723c */ /* 0x010fde00000810f8 */
[----:B------:R-:W-:-:S04]  /*1ffd0*/  NOP ;  /* 0x0000000000007918 */ /* 0x000fc80000000000 */
[----:B------:R1:W-:Y:S04]  /*1ffe0*/  STL.64 [R1+0x680], R248 ;  /* 0x000680f801007387 */ /* 0x0003e80000100a00 */
[----:B------:R2:W-:Y:S04]  /*1fff0*/  STL.64 [R1+0x688], R250 ;  /* 0x000688fa01007387 */ /* 0x0005e80000100a00 */
[----:B-1----:R-:W3:Y:S04]  /*20000*/  LDL.LU R248, [R1+0x3f0] ;  /* 0x0003f00001f87983 */ /* 0x002ee80000300800 */
[----:B------:R-:W3:Y:S04]  /*20010*/  LDL.LU R249, [R1+0x3f4] ;  /* 0x0003f40001f97983 */ /* 0x000ee80000300800 */
[----:B--2---:R-:W3:Y:S04]  /*20020*/  LDL.LU R250, [R1+0x3f8] ;  /* 0x0003f80001fa7983 */ /* 0x004ee80000300800 */
[----:B------:R-:W3:Y:S04]  /*20030*/  LDL.LU R251, [R1+0x3fc] ;  /* 0x0003fc0001fb7983 */ /* 0x000ee80000300800 */
[----:B------:R-:W-:Y:S04]  /*20040*/  STL.64 [R1+0x670], R68 ;  /* 0x0006704401007387 */ /* 0x000fe80000100a00 */
[----:B------:R1:W-:Y:S02]  /*20050*/  STL.64 [R1+0x678], R70 ;  /* 0x0006784601007387 */ /* 0x0003e40000100a00 */
[----:B-1----:R-:W-:Y:S02]  /*20060*/  HMMA.1688.F32.TF32 R68, R240, R26, R72 ;  /* 0x0000001af044723c */ /* 0x002fe40000081048 */
[----:B------:R-:W2:-:S15]  /*20070*/  LDL.LU R72, [R1+0x40] ;  /* 0x0000400001487983 */ /* 0x000e9e0000300800 */
[----:B------:R-:W-:Y:S02]  /*20080*/  NOP ;  /* 0x0000000000007918 */ /* 0x000fe40000000000 */
[----:B------:R-:W-:Y:S04]  /*20090*/  STL.64 [R1+0x660], R68 ;  /* 0x0006604401007387 */ /* 0x000fe80000100a00 */
[----:B------:R1:W-:Y:S04]  /*200a0*/  STL.64 [R1+0x668], R70 ;  /* 0x0006684601007387 */ /* 0x0003e80000100a00 */
[----:B------:R-:W2:Y:S04]  /*200b0*/  LDL.LU R73, [R1+0x44] ;  /* 0x0000440001497983 */ /* 0x000ea80000300800 */
[----:B------:R-:W2:Y:S01]  /*200c0*/  LDL.LU R74, [R1+0x48] ;  /* 0x00004800014a7983 */ /* 0x000ea20000300800 */
[----:B-1----:R-:W-:Y:S03]  /*200d0*/  HMMA.1688.F32.TF32 R68, R240, R22, R76 ;  /* 0x00000016f044723c */ /* 0x002fe6000008104c */
[----:B------:R-:W2:Y:S04]  /*200e0*/  LDL.LU R75, [R1+0x4c] ;  /* 0x00004c00014b7983 */ /* 0x000ea80000300800 */
[----:B------:R-:W4:-:S12]  /*200f0*/  LDL.LU R76, [R1+0xe0] ;  /* 0x0000e000014c7983 */ /* 0x000f180000300800 */
[----:B------:R1:W-:Y:S04]  /*20100*/  STL.64 [R1+0x650], R68 ;  /* 0x0006504401007387 */ /* 0x0003e80000100a00 */
[----:B------:R1:W-:Y:S04]  /*20110*/  STL.64 [R1+0x658], R70 ;  /* 0x0006584601007387 */ /* 0x0003e80000100a00 */
[----:B------:R-:W4:Y:S04]  /*20120*/  LDL.LU R77, [R1+0xe4] ;  /* 0x0000e400014d7983 */ /* 0x000f280000300800 */
[----:B------:R-:W4:Y:S04]  /*20130*/  LDL.LU R78, [R1+0xe8] ;  /* 0x0000e800014e7983 */ /* 0x000f280000300800 */
[----:B------:R-:W4:Y:S04]  /*20140*/  LDL.LU R79, [R1+0xec] ;  /* 0x0000ec00014f7983 */ /* 0x000f280000300800 */
[----:B-1----:R-:W4:Y:S04]  /*20150*/  LDL.LU R68, [R1+0x480] ;  /* 0x0004800001447983 */ /* 0x002f280000300800 */
[----:B------:R-:W4:Y:S04]  /*20160*/  LDL.LU R69, [R1+0x484] ;  /* 0x0004840001457983 */ /* 0x000f280000300800 */
[----:B------:R-:W4:Y:S04]  /*20170*/  LDL.LU R70, [R1+0x488] ;  /* 0x0004880001467983 */ /* 0x000f280000300800 */
[----:B------:R-:W4:Y:S04]  /*20180*/  LDL.LU R71, [R1+0x48c] ;  /* 0x00048c0001477983 */ /* 0x000f280000300800 */
[----:B------:R1:W-:Y:S04]  /*20190*/  STL.64 [R1+0x640], R80 ;  /* 0x0006405001007387 */ /* 0x0003e80000100a00 */
[----:B------:R1:W-:Y:S04]  /*201a0*/  STL.64 [R1+0x648], R82 ;  /* 0x0006485201007387 */ /* 0x0003e80000100a00 */
[----:B-1----:R-:W4:Y:S04]  /*201b0*/  LDL.LU R80, [R1+0x450] ;  /* 0x0004500001507983 */ /* 0x002f280000300800 */
[----:B------:R-:W4:Y:S04]  /*201c0*/  LDL.LU R81, [R1+0x454] ;  /* 0x0004540001517983 */ /* 0x000f280000300800 */
[----:B------:R-:W4:Y:S04]  /*201d0*/  LDL.LU R82, [R1+0x458] ;  /* 0x0004580001527983 */ /* 0x000f280000300800 */
[----:B------:R-:W4:Y:S01]  /*201e0*/  LDL.LU R83, [R1+0x45c] ;  /* 0x00045c0001537983 */ /* 0x000f220000300800 */
[----:B------:R-:W-:Y:S01]  /*201f0*/  IMAD.MOV.U32 R29, RZ, RZ, R244 ;  /* 0x000000ffff1d7224 */ /* 0x000fe200078e00f4 */
[----:B------:R-:W-:Y:S01]  /*20200*/  MOV R24, R247 ;  /* 0x000000f700187202 */ /* 0x000fe20000000f00 */
[----:B------:R-:W-:Y:S01]  /*20210*/  IMAD.MOV.U32 R28, RZ, RZ, R245 ;  /* 0x000000ffff1c7224 */ /* 0x000fe200078e00f5 */
[----:B------:R-:W-:Y:S01]  /*20220*/  LDS R244, [R0+UR12+0x3080] ;  /* 0x0030800c00f47984 */ /* 0x000fe20008000800 */
[----:B------:R-:W-:-:S03]  /*20230*/  IMAD.MOV.U32 R25, RZ, RZ, R246 ;  /* 0x000000ffff197224 */ /* 0x000fc600078e00f6 */
[----:B------:R-:W-:Y:S04]  /*20240*/  LDS R246, [R0+UR12+0x3880] ;  /* 0x0038800c00f67984 */ /* 0x000fe80008000800 */
[----:B------:R-:W-:Y:S04]  /*20250*/  LDS R245, [R3+UR12+0x3080] ;  /* 0x0030800c03f57984 */ /* 0x000fe80008000800 */
[----:B------:R-:W3:Y:S01]  /*20260*/  LDS R247, [R3+UR12+0x3880] ;  /* 0x0038800c03f77984 */ /* 0x000ee20008000800 */
[----:B------:R-:W-:-:S15]  /*20270*/  HMMA.1688.F32.TF32 R84, R240, R14, R84 ;  /* 0x0000000ef054723c */ /* 0x000fde0000081054 */
[----:B------:R-:W-:-:S04]  /*20280*/  NOP ;  /* 0x0000000000007918 */ /* 0x000fc80000000000 */
[----:B------:R-:W-:Y:S04]  /*20290*/  STL.64 [R1+0x630], R84 ;  /* 0x0006305401007387 */ /* 0x000fe80000100a00 */
[----:B------:R1:W-:Y:S02]  /*202a0*/  STL.64 [R1+0x638], R86 ;  /* 0x0006385601007387 */ /* 0x0003e40000100a00 */
[C---:B-1----:R-:W-:Y:S08]  /*202b0*/  HMMA.1688.F32.TF32 R84, R240.reuse, R10, R88 ;  /* 0x0000000af054723c */ /* 0x042ff00000081058 */
[----:B------:R-:W-:Y:S11]  /*202c0*/  HMMA.1688.F32.TF32 R88, R240, R6, R92 ;  /* 0x00000006f058723c */ /* 0x000ff6000008105c */
[----:B------:R-:W-:Y:S04]  /*202d0*/  STL.64 [R1+0x620], R84 ;  /* 0x0006205401007387 */ /* 0x000fe80000100a00 */
[----:B------:R-:W-:Y:S04]  /*202e0*/  STL.64 [R1+0x628], R86 ;  /* 0x0006285601007387 */ /* 0x000fe80000100a00 */
[----:B------:R-:W-:Y:S04]  /*202f0*/  STL.64 [R1+0x4d0], R88 ;  /* 0x0004d05801007387 */ /* 0x000fe80000100a00 */
[----:B------:R-:W-:Y:S04]  /*20300*/  STL.64 [R1+0x4d8], R90 ;  /* 0x0004d85a01007387 */ /* 0x000fe80000100a00 */
[----:B------:R-:W-:Y:S04]  /*20310*/  LDS R84, [R0+UR12+0x3100] ;  /* 0x0031000c00547984 */ /* 0x000fe80008000800 */
[----:B------:R-:W-:Y:S04]  /*20320*/  LDS R86, [R0+UR12+0x3900] ;  /* 0x0039000c00567984 */ /* 0x000fe80008000800 */
[----:B------:R-:W-:Y:S04]  /*20330*/  LDS R85, [R3+UR12+0x3100] ;  /* 0x0031000c03557984 */ /* 0x000fe80008000800 */
[----:B------:R-:W1:Y:S01]  /*20340*/  LDS R87, [R3+UR12+0x3900] ;  /* 0x0039000c03577984 */ /* 0x000e620008000800 */
[----:B---3--:R-:W-:-:S15]  /*20350*/  HMMA.1688.F32.TF32 R248, R244, R62, R248 ;  /* 0x0000003ef4f8723c */ /* 0x008fde00000810f8 */
[----:B------:R-:W-:-:S04]  /*20360*/  NOP ;  /* 0x0000000000007918 */ /* 0x000fc80000000000 */
[----:B------:R-:W-:Y:S01]  /*20370*/  STL.64 [R1+0x1120], R250 ;  /* 0x001120fa01007387 */ /* 0x000fe20000100a00 */
[C---:B--2---:R-:W-:Y:S08]  /*20380*/  HMMA.1688.F32.TF32 R72, R244.reuse, R54, R72 ;  /* 0x00000036f448723c */ /* 0x044ff00000081048 */
[C---:B----4-:R-:W-:Y:S08]  /*20390*/  HMMA.1688.F32.TF32 R76, R244.reuse, R58, R76 ;  /* 0x0000003af44c723c */ /* 0x050ff0000008104c */
[----:B------:R-:W-:-:S15]  /*203a0*/  HMMA.1688.F32.TF32 R80, R244, R66, R80 ;  /* 0x00000042f450723c */ /* 0x000fde0000081050 */
[----:B------:R-:W-:-:S04]  /*203b0*/  NOP ;  /* 0x0000000000007918 */ /* 0x000fc80000000000 */
[----:B------:R-:W-:Y:S04]  /*203c0*/  STL.64 [R1], R80 ;  /* 0x0000005001007387 */ /* 0x000fe80000100a00 */
[----:B------:R2:W-:Y:S04]  /*203d0*/  STL.64 [R1+0x8], R82 ;  /* 0x0000085201007387 */ /* 0x0005e80000100a00 */
[----:B------:R-:W-:Y:S04]  /*203e0*/  STL.64 [R1+0x1118], R248 ;  /* 0x001118f801007387 */ /* 0x000fe80000100a00 */
[----:B------:R-:W-:Y:S01]  /*203f0*/  STL.64 [R1+0x10], R76 ;  /* 0x0000104c01007387 */ /* 0x000fe20000100a00 */
[C---:B--2---:R-:W-:Y:S03]  /*20400*/  HMMA.1688.F32.TF32 R80, R244.reuse, R50, R96 ;  /* 0x00000032f450723c */ /* 0x044fe60000081060 */
[----:B------:R2:W-:Y:S04]  /*20410*/  STL.64 [R1+0x18], R78 ;  /* 0x0000184e01007387 */ /* 0x0005e80000100a00 */
[----:B------:R-:W-:Y:S04]  /*20420*/  STL.64 [R1+0x20], R72 ;  /* 0x0000204801007387 */ /* 0x000fe80000100a00 */
[----:B------:R3:W-:Y:S01]  /*20430*/  STL.64 [R1+0x28], R74 ;  /* 0x0000284a01007387 */ /* 0x0007e20000100a00 */
[C---:B--2---:R-:W-:Y:S03]  /*20440*/  HMMA.1688.F32.TF32 R76, R244.reuse, R46, R100 ;  /* 0x0000002ef44c723c */ /* 0x044fe60000081064 */
[----:B------:R-:W-:Y:S04]  /*20450*/  LDS R101, [R3+UR12+0x3180] ;  /* 0x0031800c03657984 */ /* 0x000fe80008000800 */
[----:B------:R-:W-:Y:S01]  /*20460*/  LDS R103, [R3+UR12+0x3980] ;  /* 0x0039800c03677984 */ /* 0x000fe20008000800 */
[----:B---3--:R-:W-:Y:S03]  /*20470*/  HMMA.1688.F32.TF32 R72, R244, R42, R104 ;  /* 0x0000002af448723c */ /* 0x008fe60000081068 */
[----:B------:R-:W-:Y:S04]  /*20480*/  STL.64 [R1+0x760], R80 ;  /* 0x0007605001007387 */ /* 0x000fe80000100a00 */
[----:B------:R2:W-:Y:S01]  /*20490*/  STL.64 [R1+0x768], R82 ;  /* 0x0007685201007387 */ /* 0x0005e20000100a00 */
[----:B-1----:R-:W-:Y:S03]  /*204a0*/  HMMA.1688.F32.TF32 R68, R84, R66, R68 ;  /* 0x000000425444723c */ /* 0x002fe60000081044 */
[----:B------:R-:W-:Y:S04]  /*204b0*/  LDS R100, [R0+UR12+0x3180] ;  /* 0x0031800c00647984 */ /* 0x000fe80008000800 */
[----:B------:R-:W-:Y:S01]  /*204c0*/  STL.64 [R1+0x750], R76 ;  /* 0x0007504c01007387 */ /* 0x000fe20000100a00 */
[C---:B--2---:R-:W-:Y:S03]  /*204d0*/  HMMA.1688.F32.TF32 R80, R244.reuse, R38, R108 ;  /* 0x00000026f450723c */ /* 0x044fe6000008106c */
[----:B------:R1:W-:Y:S04]  /*204e0*/  STL.64 [R1+0x758], R78 ;  /* 0x0007584e01007387 */ /* 0x0003e80000100a00 */
[----:B------:R-:W-:Y:S04]  /*204f0*/  STL.64 [R1+0x740], R72 ;  /* 0x0007404801007387 */ /* 0x000fe80000100a00 */
[----:B------:R2:W-:Y:S01]  /*20500*/  STL.64 [R1+0x748], R74 ;  /* 0x0007484a01007387 */ /* 0x0005e20000100a00 */
[C---:B-1----:R-:W-:Y:S03]  /*20510*/  HMMA.1688.F32.TF32 R76, R244.reuse, R34, R112 ;  /* 0x00000022f44c723c */ /* 0x042fe60000081070 */
[----:B------:R-:W1:Y:S05]  /*20520*/  LDS R102, [R0+UR12+0x3980] ;  /* 0x0039800c00667984 */ /* 0x000e6a0008000800 */
[C---:B--2---:R-:W-:Y:S01]  /*20530*/  HMMA.1688.F32.TF32 R72, R244.reuse, R30, R116 ;  /* 0x0000001ef448723c */ /* 0x044fe20000081074 */
[----:B------:R-:W-:Y:S04]  /*20540*/  STL.64 [R1+0x730], R80 ;  /* 0x0007305001007387 */ /* 0x000fe80000100a00 */
[----:B------:R2:W-:Y:S06]  /*20550*/  STL.64 [R1+0x738], R82 ;  /* 0x0007385201007387 */ /* 0x0005ec0000100a00 */
[----:B------:R-:W-:Y:S04]  /*20560*/  STL.64 [R1+0x720], R76 ;  /* 0x0007204c01007387 */ /* 0x000fe80000100a00 */
[----:B------:R3:W-:Y:S01]  /*20570*/  STL.64 [R1+0x728], R78 ;  /* 0x0007284e01007387 */ /* 0x0007e20000100a00 */
[C---:B--2---:R-:W-:Y:S03]  /*20580*/  HMMA.1688.F32.TF32 R80, R244.reuse, R26, R120 ;  /* 0x0000001af450723c */ /* 0x044fe60000081078 */
[----:B------:R-:W-:Y:S04]  /*20590*/  STL.64 [R1+0x710], R72 ;  /* 0x0007104801007387 */ /* 0x000fe80000100a00 */
[----:B------:R2:W-:Y:S01]  /*205a0*/  STL.64 [R1+0x718], R74 ;  /* 0x0007184a01007387 */ /* 0x0005e20000100a00 */
[C---:B---3--:R-:W-:Y:S08]  /*205b0*/  HMMA.1688.F32.TF32 R76, R244.reuse, R22, R124 ;  /* 0x00000016f44c723c */ /* 0x048ff0000008107c */
[C---:B--2---:R-:W-:Y:S03]  /*205c0*/  HMMA.1688.F32.TF32 R72, R244.reuse, R18, R128 ;  /* 0x00000012f448723c */ /* 0x044fe60000081080 */
[----:B------:R-:W-:Y:S04]  /*205d0*/  STL.64 [R1+0x700], R80 ;  /* 0x0007005001007387 */ /* 0x000fe80000100a00 */
[----:B------:R2:W-:Y:S04]  /*205e0*/  STL.64 [R1+0x708], R82 ;  /* 0x0007085201007387 */ /* 0x0005e80000100a00 */
[----:B------:R-:W-:Y:S04]  /*205f0*/  STL.64 [R1+0x6f0], R76 ;  /* 0x0006f04c01007387 */ /* 0x000fe80000100a00 */
[----:B------:R3:W-:Y:S01]  /*20600*/  STL.64 [R1+0x6f8], R78 ;  /* 0x0006f84e01007387 */ /* 0x0007e20000100a00 */
[C---:B--2---:R-:W-:Y:S03]  /*20610*/  HMMA.1688.F32.TF32 R80, R244.reuse, R14, R132 ;  /* 0x0000000ef450723c */ /* 0x044fe60000081084 */
[----:B------:R-:W-:Y:S04]  /*20620*/  STL.64 [R1+0x6e0], R72 ;  /* 0x0006e04801007387 */ /* 0x000fe80000100a00 */
[----:B------:R2:W-:Y:S01]  /*20630*/  STL.64 [R1+0x6e8], R74 ;  /* 0x0006e84a01007387 */ /* 0x0005e20000100a00 */
[C---:B---3--:R-:W-:Y:S08]  /*20640*/  HMMA.1688.F32.TF32 R76, R244.reuse, R10, R136 ;  /* 0x0000000af44c723c */ /* 0x048ff00000081088 */
[----:B--2---:R-:W-:Y:S03]  /*20650*/  HMMA.1688.F32.TF32 R72, R244, R6, R140 ;  /* 0x00000006f448723c */ /* 0x004fe6000008108c */
[----:B------:R-:W-:Y:S04]  /*20660*/  STL.64 [R1+0x6d0], R80 ;  /* 0x0006d05001007387 */ /* 0x000fe80000100a00 */
[----:B------:R-:W-:Y:S04]  /*20670*/  STL.64 [R1+0x6d8], R82 ;  /* 0x0006d85201007387 */ /* 0x000fe80000100a00 */
[----:B------:R-:W-:Y:S04]  /*20680*/  STL.64 [R1+0x6c0], R76 ;  /* 0x0006c04c01007387 */ /* 0x000fe80000100a00 */
[----:B------:R-:W-:Y:S04]  /*20690*/  STL.64 [R1+0x6c8], R78 ;  /* 0x0006c84e01007387 */ /* 0x000fe80000100a00 */
[----:B------:R2:W-:Y:S04]  /*206a0*/  STL.64 [R1+0x450], R72 ;  /* 0x0004504801007387 */ /* 0x0005e80000100a00 */
[----:B------:R3:W-:Y:S04]  /*206b0*/  STL.64 [R1+0x458], R74 ;  /* 0x0004584a01007387 */ /* 0x0007e80000100a00 */
[----:B--2---:R-:W2:Y:S04]  /*206c0*/  LDL.LU R72, [R1+0x410] ;  /* 0x0004100001487983 */ /* 0x004ea80000300800 */
[----:B------:R-:W2:Y:S04]  /*206d0*/  LDL.LU R73, [R1+0x414] ;  /* 0x0004140001497983 */ /* 0x000ea80000300800 */
[----:B---3--:R-:W2:Y:S04]  /*206e0*/  LDL.LU R74, [R1+0x418] ;  /* 0x00041800014a7983 */ /* 0x008ea80000300800 */
[----:B------:R-:W2:Y:S04]  /*206f0*/  LDL.LU R75, [R1+0x41c] ;  /* 0x00041c00014b7983 */ /* 0x000ea80000300800 */
        /* <DEDUP_REMOVED lines=25> */
[----:B------:R1:W-:Y:S02]  /*20890*/  STL.64 [R1+0x1128], R68 ;  /* 0x0011284401007387 */ /* 0x0003e40000100a00 */
[C---:B-1----:R-:W-:Y:S08]  /*208a0*/  HMMA.1688.F32.TF32 R68, R84.reuse, R42, R152 ;  /* 0x0000002a5444723c */ /* 0x042ff00000081098 */
[C---:B--2---:R-:W-:Y:S08]  /*208b0*/  HMMA.1688.F32.TF32 R72, R84.reuse, R62, R72 ;  /* 0x0000003e5448723c */ /* 0x044ff00000081048 */
[C---:B---3--:R-:W-:Y:S11]  /*208c0*/  HMMA.1688.F32.TF32 R76, R84.reuse, R58, R76 ;  /* 0x0000003a544c723c */ /* 0x048ff6000008104c */
[----:B------:R-:W-:Y:S04]  /*208d0*/  STL.64 [R1+0x1140], R74 ;  /* 0x0011404a01007387 */ /* 0x000fe80000100a00 */
[----:B------:R1:W-:Y:S01]  /*208e0*/  STL.64 [R1+0x1138], R72 ;  /* 0x0011384801007387 */ /* 0x0003e20000100a00 */
[C---:B----4-:R-:W-:Y:S03]  /*208f0*/  HMMA.1688.F32.TF32 R80, R84.reuse, R54, R80 ;  /* 0x000000365450723c */ /* 0x050fe60000081050 */
[----:B------:R-:W-:Y:S04]  /*20900*/  STL.64 [R1+0x1158], R78 ;  /* 0x0011584e01007387 */ /* 0x000fe80000100a00 */
[----:B------:R2:W-:Y:S01]  /*20910*/  STL.64 [R1+0x1150], R76 ;  /* 0x0011504c01007387 */ /* 0x0005e20000100a00 */
[C---:B-1----:R-:W-:Y:S08]  /*20920*/  HMMA.1688.F32.TF32 R72, R84.reuse, R46, R148 ;  /* 0x0000002e5448723c */ /* 0x042ff00000081094 */
[----:B--2---:R-:W-:Y:S03]  /*20930*/  HMMA.1688.F32.TF32 R76, R84, R50, R144 ;  /* 0x00000032544c723c */ /* 0x004fe60000081090 */
[----:B------:R-:W-:Y:S04]  /*20940*/  STL.64 [R1+0x1168], R82 ;  /* 0x0011685201007387 */ /* 0x000fe80000100a00 */
[----:B------:R-:W-:-:S12]  /*20950*/  STL.64 [R1+0x1160], R80 ;  /* 0x0011605001007387 */ /* 0x000fd80000100a00 */
        /* <DEDUP_REMOVED lines=31> */
[----:B------:R-:W-:Y:S04]  /*20b50*/  STL.64 [R1+0x770], R68 ;  /* 0x0007704401007387 */ /* 0x000fe80000100a00 */
[----:B------:R1:W-:Y:S04]  /*20b60*/  STL.64 [R1+0x778], R70 ;  /* 0x0007784601007387 */ /* 0x0003e80000100a00 */
[----:B------:R-:W2:Y:S01]  /*20b70*/  LDL.LU R124, [R1+0xf0] ;  /* 0x0000f000017c7983 */ /* 0x000ea20000300800 */
[----:B-1----:R-:W-:-:S15]  /*20b80*/  HMMA.1688.F32.TF32 R68, R100, R50, R192 ;  /* 0x000000326444723c */ /* 0x002fde00000810c0 */
[----:B------:R-:W-:-:S04]  /*20b90*/  NOP ;  /* 0x0000000000007918 */ /* 0x000fc80000000000 */
[----:B------:R1:W-:Y:S04]  /*20ba0*/  STL.64 [R1+0x8d0], R68 ;  /* 0x0008d04401007387 */ /* 0x0003e80000100a00 */
[----:B------:R3:W-:Y:S04]  /*20bb0*/  STL.64 [R1+0x8d8], R70 ;  /* 0x0008d84601007387 */ /* 0x0007e80000100a00 */
[----:B------:R-:W2:Y:S04]  /*20bc0*/  LDL.LU R125, [R1+0xf4] ;  /* 0x0000f400017d7983 */ /* 0x000ea80000300800 */
[----:B------:R-:W2:Y:S04]  /*20bd0*/  LDL.LU R126, [R1+0xf8] ;  /* 0x0000f800017e7983 */ /* 0x000ea80000300800 */
[----:B------:R-:W2:Y:S04]  /*20be0*/  LDL.LU R127, [R1+0xfc] ;  /* 0x0000fc00017f7983 */ /* 0x000ea80000300800 */
[----:B------:R-:W4:Y:S04]  /*20bf0*/  LDL.LU R120, [R1+0x100] ;  /* 0x0001000001787983 */ /* 0x000f280000300800 */
[----:B------:R-:W4:Y:S04]  /*20c00*/  LDL.LU R121, [R1+0x104] ;  /* 0x0001040001797983 */ /* 0x000f280000300800 */
[----:B------:R-:W4:Y:S04]  /*20c10*/  LDL.LU R122, [R1+0x108] ;  /* 0x00010800017a7983 */ /* 0x000f280000300800 */
[----:B------:R-:W4:Y:S04]  /*20c20*/  LDL.LU R123, [R1+0x10c] ;  /* 0x00010c00017b7983 */ /* 0x000f280000300800 */
        /* <DEDUP_REMOVED lines=20> */
[----:B-1----:R-:W4:Y:S04]  /*20d70*/  LDL.LU R68, [R1+0x530] ;  /* 0x0005300001447983 */ /* 0x002f280000300800 */
[----:B------:R-:W4:Y:S04]  /*20d80*/  LDL.LU R69, [R1+0x534] ;  /* 0x0005340001457983 */ /* 0x000f280000300800 */
[----:B---3--:R-:W4:Y:S04]  /*20d90*/  LDL.LU R70, [R1+0x538] ;  /* 0x0005380001467983 */ /* 0x008f280000300800 */
[----:B------:R-:W4:Y:S01]  /*20da0*/  LDL.LU R71, [R1+0x53c] ;  /* 0x00053c0001477983 */ /* 0x000f220000300800 */
        /* <DEDUP_REMOVED lines=20> */
[----:B------:R-:W-:Y:S04]  /*20ef0*/  STL.64 [R1+0x8c0], R72 ;  /* 0x0008c04801007387 */ /* 0x000fe80000100a00 */
[----:B------:R1:W-:Y:S04]  /*20f00*/  STL.64 [R1+0x8c8], R74 ;  /* 0x0008c84a01007387 */ /* 0x0003e80000100a00 */
[----:B------:R-:W3:Y:S04]  /*20f10*/  LDL.LU R241, [R1+0x154] ;  /* 0x0001540001f17983 */ /* 0x000ee80000300800 */
[----:B------:R-:W3:Y:S04]  /*20f20*/  LDL.LU R242, [R1+0x158] ;  /* 0x0001580001f27983 */ /* 0x000ee80000300800 */
[----:B------:R-:W3:Y:S01]  /*20f30*/  LDL.LU R243, [R1+0x15c] ;  /* 0x00015c0001f37983 */ /* 0x000ee20000300800 */
[C---:B-1----:R-:W-:Y:S08]  /*20f40*/  HMMA.1688.F32.TF32 R72, R100.reuse, R42, R200 ;  /* 0x0000002a6448723c */ /* 0x042ff000000810c8 */
[C---:B------:R-:W-:Y:S08]  /*20f50*/  HMMA.1688.F32.TF32 R80, R100.reuse, R38, R204 ;  /* 0x000000266450723c */ /* 0x040ff000000810cc */
[C---:B------:R-:W-:Y:S03]  /*20f60*/  HMMA.1688.F32.TF32 R76, R100.reuse, R34, R208 ;  /* 0x00000022644c723c */ /* 0x040fe600000810d0 */
[----:B------:R-:W-:Y:S04]  /*20f70*/  STL.64 [R1+0x8b0], R72 ;  /* 0x0008b04801007387 */ /* 0x000fe80000100a00 */
[----:B------:R1:W-:Y:S02]  /*20f80*/  STL.64 [R1+0x8b8], R74 ;  /* 0x0008b84a01007387 */ /* 0x0003e40000100a00 */
[----:B-1----:R-:W-:Y:S02]  /*20f90*/  HMMA.1688.F32.TF32 R72, R100, R30, R212 ;  /* 0x0000001e6448723c */ /* 0x002fe400000810d4 */
[----:B------:R-:W-:Y:S01]  /*20fa0*/  STL.64 [R1+0x8a0], R80 ;  /* 0x0008a05001007387 */ /* 0x000fe20000100a00 */
[----:B------:R-:W-:-:S02]  /*20fb0*/  LOP3.LUT R5, R0, 0x40, RZ, 0x3c, !PT ;  /* 0x0000004000057812 */ /* 0x000fc400078e3cff */
[----:B------:R-:W-:Y:S01]  /*20fc0*/  LOP3.LUT R8, R0, 0x60, RZ, 0x3c, !PT ;  /* 0x0000006000087812 */ /* 0x000fe200078e3cff */
[----:B------:R1:W-:Y:S04]  /*20fd0*/  STL.64 [R1+0x8a8], R82 ;  /* 0x0008a85201007387 */ /* 0x0003e80000100a00 */
[----:B------:R-:W-:Y:S04]  /*20fe0*/  STL.64 [R1+0x890], R76 ;  /* 0x0008904c01007387 */ /* 0x000fe80000100a00 */
[----:B------:R1:W-:Y:S02]  /*20ff0*/  STL.64 [R1+0x898], R78 ;  /* 0x0008984e01007387 */ /* 0x0003e40000100a00 */
[C---:B-1----:R-:W-:Y:S02]  /*21000*/  HMMA.1688.F32.TF32 R80, R100.reuse, R26, R216 ;  /* 0x0000001a6450723c */ /* 0x042fe400000810d8 */
[----:B------:R-:W-:Y:S04]  /*21010*/  LDS R128, [R5+UR12+0x3000] ;  /* 0x0030000c05807984 */ /* 0x000fe80008000800 */
[----:B------:R-:W-:Y:S02]  /*21020*/  STL.64 [R1+0x880], R72 ;  /* 0x0008804801007387 */ /* 0x000fe40000100a00 */
[C---:B------:R-:W-:Y:S02]  /*21030*/  HMMA.1688.F32.TF32 R76, R100.reuse, R22, R220 ;  /* 0x00000016644c723c */ /* 0x040fe400000810dc */
[----:B------:R1:W-:Y:S04]  /*21040*/  STL.64 [R1+0x888], R74 ;  /* 0x0008884a01007387 */ /* 0x0003e80000100a00 */
[----:B------:R-:W-:Y:S04]  /*21050*/  LDS R130, [R5+UR12+0x3800] ;  /* 0x0038000c05827984 */ /* 0x000fe80008000800 */
[----:B------:R-:W-:Y:S01]  /*21060*/  LDS R129, [R8+UR12+0x3000] ;  /* 0x0030000c08817984 */ /* 0x000fe20008000800 */
[C---:B-1----:R-:W-:Y:S03]  /*21070*/  HMMA.1688.F32.TF32 R72, R100.reuse, R18, R224 ;  /* 0x000000126448723c */ /* 0x042fe600000810e0 */
[----:B------:R-:W2:Y:S04]  /*21080*/  LDS R131, [R8+UR12+0x3800] ;  /* 0x0038000c08837984 */ /* 0x000ea80008000800 */
[----:B------:R-:W-:Y:S04]  /*21090*/  STL.64 [R1+0x870], R80 ;  /* 0x0008705001007387 */ /* 0x000fe80000100a00 */
[----:B------:R1:W-:Y:S04]  /*210a0*/  STL.64 [R1+0x878], R82 ;  /* 0x0008785201007387 */ /* 0x0003e80000100a00 */
[----:B------:R-:W-:Y:S04]  /*210b0*/  STL.64 [R1+0x860], R76 ;  /* 0x0008604c01007387 */ /* 0x000fe80000100a00 */
[----:B------:R1:W-:Y:S02]  /*210c0*/  STL.64 [R1+0x868], R78 ;  /* 0x0008684e01007387 */ /* 0x0003e40000100a00 */
[C---:B-1----:R-:W-:Y:S02]  /*210d0*/  HMMA.1688.F32.TF32 R80, R100.reuse, R14, R228 ;  /* 0x0000000e6450723c */ /* 0x042fe400000810e4 */
[----:B------:R-:W-:Y:S04]  /*210e0*/  STL.64 [R1+0x850], R72 ;  /* 0x0008504801007387 */ /* 0x000fe80000100a00 */
[----:B------:R1:W-:Y:S02]  /*210f0*/  STL.64 [R1+0x858], R74 ;  /* 0x0008584a01007387 */ /* 0x0003e40000100a00 */
[C---:B------:R-:W-:Y:S02]  /*21100*/  HMMA.1688.F32.TF32 R76, R100.reuse, R10, R232 ;  /* 0x0000000a644c723c */ /* 0x040fe400000810e8 */
[----:B------:R-:W-:Y:S04]  /*21110*/  LDS R156, [R5+UR12+0x3100] ;  /* 0x0031000c059c7984 */ /* 0x000fe80008000800 */
[----:B------:R-:W-:Y:S02]  /*21120*/  LDS R158, [R5+UR12+0x3900] ;  /* 0x0039000c059e7984 */ /* 0x000fe40008000800 */
[C---:B-1----:R-:W-:Y:S02]  /*21130*/  HMMA.1688.F32.TF32 R72, R100.reuse, R6, R236 ;  /* 0x000000066448723c */ /* 0x042fe400000810ec */
[----:B------:R-:W-:Y:S04]  /*21140*/  LDS R157, [R8+UR12+0x3100] ;  /* 0x0031000c089d7984 */ /* 0x000fe80008000800 */
[----:B------:R-:W-:Y:S04]  /*21150*/  STL.64 [R1+0x840], R80 ;  /* 0x0008405001007387 */ /* 0x000fe80000100a00 */
[----:B------:R-:W-:Y:S04]  /*21160*/  STL.64 [R1+0x848], R82 ;  /* 0x0008485201007387 */ /* 0x000fe80000100a00 */
[----:B------:R-:W-:Y:S04]  /*21170*/  STL.64 [R1+0x830], R76 ;  /* 0x0008304c01007387 */ /* 0x000fe80000100a00 */
[----:B------:R-:W-:Y:S04]  /*21180*/  STL.64 [R1+0x838], R78 ;  /* 0x0008384e01007387 */ /* 0x000fe80000100a00 */
[----:B------:R1:W-:Y:S04]  /*21190*/  STL.64 [R1+0x4e0], R72 ;  /* 0x0004e04801007387 */ /* 0x0003e80000100a00 */
[----:B------:R1:W-:Y:S01]  /*211a0*/  STL.64 [R1+0x4e8], R74 ;  /* 0x0004e84a01007387 */ /* 0x0003e20000100a00 */
[C---:B------:R-:W-:Y:S03]  /*211b0*/  HMMA.1688.F32.TF32 R92, R100.reuse, R66, R92 ;  /* 0x00000042645c723c */ /* 0x040fe6000008105c */
[----:B------:R-:W-:Y:S05]  /*211c0*/  LDS R159, [R8+UR12+0x3900] ;  /* 0x0039000c089f7984 */ /* 0x000fea0008000800 */
[----:B------:R-:W-:Y:S08]  /*211d0*/  HMMA.1688.F32.TF32 R88, R100, R54, R88 ;  /* 0x000000366458723c */ /* 0x000ff00000081058 */
[C---:B--2---:R-:W-:Y:S01]  /*211e0*/  HMMA.1688.F32.TF32 R180, R128.reuse, R62, R244 ;  /* 0x0000003e80b4723c */ /* 0x044fe200000810f4 */
        /* <DEDUP_REMOVED lines=8> */
[----:B------:R-:W4:Y:S04]  /*21270*/  LDL.LU R71, [R1+0x5ec] ;  /* 0x0005ec0001477983 */ /* 0x000f280000300800 */
        /* <DEDUP_REMOVED lines=22> */
[----:B------:R-:W4:Y:S01]  /*213e0*/  LDL.LU R194, [R1+0x368] ;  /* 0x0003680001c27983 */ /* 0x000f220000300800 */
[C---:B------:R-:W-:Y:S03]  /*213f0*/  HMMA.1688.F32.TF32 R100, R128.reuse, R50, R132 ;  /* 0x000000328064723c */ /* 0x040fe60000081084 */
[----:B------:R-:W4:Y:S04]  /*21400*/  LDL.LU R195, [R1+0x36c] ;  /* 0x00036c0001c37983 */ /* 0x000f280000300800 */
[----:B------:R-:W4:Y:S01]  /*21410*/  LDL.LU R196, [R1+0x370] ;  /* 0x0003700001c47983 */ /* 0x000f220000300800 */
[C---:B---3--:R-:W-:Y:S03]  /*21420*/  HMMA.1688.F32.TF32 R132, R128.reuse, R18, R240 ;  /* 0x000000128084723c */ /* 0x048fe600000810f0 */
        /* <DEDUP_REMOVED lines=55> */
[----:B------:R-:W3:Y:S01]  /*217a0*/  LDL.LU R77, [R1+0x174] ;  /* 0x00017400014d7983 */ /* 0x000ee20000300800 */
[C---:B------:R-:W-:Y:S03]  /*217b0*/  HMMA.1688.F32.TF32 R112, R128.reuse, R38, R104 ;  /* 0x000000268070723c */ /* 0x040fe60000081068 */
[----:B------:R-:W-:Y:S04]  /*217c0*/  LDS R104, [R5+UR12+0x3080] ;  /* 0x0030800c05687984 */ /* 0x000fe80008000800 */
[----:B------:R-:W-:Y:S04]  /*217d0*/  LDS R106, [R5+UR12+0x3880] ;  /* 0x0038800c056a7984 */ /* 0x000fe80008000800 */
[----:B------:R-:W-:Y:S04]  /*217e0*/  LDS R105, [R8+UR12+0x3080] ;  /* 0x0030800c08697984 */ /* 0x000fe80008000800 */
[----:B------:R-:W2:Y:S01]  /*217f0*/  LDS R107, [R8+UR12+0x3880] ;  /* 0x0038800c086b7984 */ /* 0x000ea20008000800 */
[----:B------:R-:W-:Y:S03]  /*21800*/  HMMA.1688.F32.TF32 R144, R128, R22, R248 ;  /* 0x000000168090723c */ /* 0x000fe600000810f8 */
[----:B------:R-:W3:Y:S04]  /*21810*/  LDL.LU R78, [R1+0x178] ;  /* 0x00017800014e7983 */ /* 0x000ee80000300800 */
[----:B------:R-:W3:Y:S04]  /*21820*/  LDL.LU R79, [R1+0x17c] ;  /* 0x00017c00014f7983 */ /* 0x000ee80000300800 */
[----:B------:R-:W3:Y:S04]  /*21830*/  LDL.LU R248, [R1+0x590] ;  /* 0x0005900001f87983 */ /* 0x000ee80000300800 */
[----:B------:R-:W3:Y:S04]  /*21840*/  LDL.LU R249, [R1+0x594] ;  /* 0x0005940001f97983 */ /* 0x000ee80000300800 */
[----:B------:R-:W3:Y:S04]  /*21850*/  LDL.LU R250, [R1+0x598] ;  /* 0x0005980001fa7983 */ /* 0x000ee80000300800 */
[----:B------:R-:W3:Y:S01]  /*21860*/  LDL.LU R251, [R1+0x59c] ;  /* 0x00059c0001fb7983 */ /* 0x000ee20000300800 */
[C---:B--2---:R-:W-:Y:S08]  /*21870*/  HMMA.1688.F32.TF32 R164, R104.reuse, R18, R164 ;  /* 0x0000001268a4723c */ /* 0x044ff000000810a4 */
[C---:B----4-:R-:W-:Y:S08]  /*21880*/  HMMA.1688.F32.TF32 R188, R104.reuse, R26, R188 ;  /* 0x0000001a68bc723c */ /* 0x050ff000000810bc */
[C---:B------:R-:W-:Y:S08]  /*21890*/  HMMA.1688.F32.TF32 R160, R104.reuse, R14, R160 ;  /* 0x0000000e68a0723c */ /* 0x040ff000000810a0 */
[C---:B------:R-:W-:Y:S08]  /*218a0*/  HMMA.1688.F32.TF32 R192, R104.reuse, R30, R192 ;  /* 0x0000001e68c0723c */ /* 0x040ff000000810c0 */
[C---:B---3--:R-:W-:Y:S08]  /*218b0*/  HMMA.1688.F32.TF32 R196, R104.reuse, R34, R196 ;  /* 0x0000002268c4723c */ /* 0x048ff000000810c4 */
[C---:B------:R-:W-:Y:S08]  /*218c0*/  HMMA.1688.F32.TF32 R80, R104.reuse, R10, R80 ;  /* 0x0000000a6850723c */ /* 0x040ff00000081050 */
[C---:B------:R-:W-:Y:S08]  /*218d0*/  HMMA.1688.F32.TF32 R228, R104.reuse, R50, R224 ;  /* 0x0000003268e4723c */ /* 0x040ff000000810e0 */
[C---:B------:R-:W-:Y:S01]  /*218e0*/  HMMA.1688.F32.TF32 R224, R104.reuse, R46, R240 ;  /* 0x0000002e68e0723c */ /* 0x040fe200000810f0 */
[----:B------:R-:W2:Y:S10]  /*218f0*/  LDL.LU R240, [R1+0x400] ;  /* 0x0004000001f07983 */ /* 0x000eb40000300800 */
[----:B------:R-:W-:Y:S04]  /*21900*/  STL.64 [R1+0xf0], R228 ;  /* 0x0000f0e401007387 */ /* 0x000fe80000100a00 */
[----:B------:R-:W-:Y:S04]  /*21910*/  STL.64 [R1+0xf8], R230 ;  /* 0x0000f8e601007387 */ /* 0x000fe80000100a00 */
[----:B------:R-:W-:Y:S04]  /*21920*/  STL.64 [R1+0xe0], R224 ;  /* 0x0000e0e001007387 */ /* 0x000fe80000100a00 */
[----:B------:R-:W-:Y:S04]  /*21930*/  STL.64 [R1+0xe8], R226 ;  /* 0x0000e8e201007387 */ /* 0x000fe80000100a00 */
[----:B------:R-:W2:Y:S04]  /*21940*/  LDL.LU R241, [R1+0x404] ;  /* 0x0004040001f17983 */ /* 0x000ea80000300800 */
[----:B------:R-:W2:Y:S04]  /*21950*/  LDL.LU R242, [R1+0x408] ;  /* 0x0004080001f27983 */ /* 0x000ea80000300800 */
[----:B------:R-:W2:Y:S01]  /*21960*/  LDL.LU R243, [R1+0x40c] ;  /* 0x00040c0001f37983 */ /* 0x000ea20000300800 */
[C---:B------:R-:W-:Y:S08]  /*21970*/  HMMA.1688.F32.TF32 R204, R104.reuse, R42, R204 ;  /* 0x0000002a68cc723c */ /* 0x040ff000000810cc */
[C---:B------:R-:W-:Y:S11]  /*21980*/  HMMA.1688.F32.TF32 R200, R104.reuse, R38, R200 ;  /* 0x0000002668c8723c */ /* 0x040ff600000810c8 */
[----:B------:R-:W-:Y:S01]  /*21990*/  STL.64 [R1+0xd0], R204 ;  /* 0x0000d0cc01007387 */ /* 0x000fe20000100a00 */
[----:B------:R-:W-:Y:S03]  /*219a0*/  HMMA.1688.F32.TF32 R168, R104, R22, R168 ;  /* 0x0000001668a8723c */ /* 0x000fe600000810a8 */
        /* <DEDUP_REMOVED lines=11> */
[----:B------:R-:W-:Y:S04]  /*21a60*/  STL.64 [R1+0x60], R164 ;  /* 0x000060a401007387 */ /* 0x000fe80000100a00 */
[----:B------:R-:W-:Y:S04]  /*21a70*/  STL.64 [R1+0x68], R166 ;  /* 0x000068a601007387 */ /* 0x000fe80000100a00 */
[----:B------:R4:W-:Y:S01]  /*21a80*/  STL.64 [R1+0x50], R160 ;  /* 0x000050a001007387 */ /* 0x0009e20000100a00 */
[----:B-1----:R-:W-:-:S03]  /*21a90*/  IMAD.MOV.U32 R169, RZ, RZ, R56 ;  /* 0x000000ffffa97224 */ /* 0x002fc600078e0038 */
[----:B------:R1:W-:Y:S01]  /*21aa0*/  STL.64 [R1+0x58], R162 ;  /* 0x000058a201007387 */ /* 0x0003e20000100a00 */
[----:B---3--:R-:W-:-:S03]  /*21ab0*/  IMAD.MOV.U32 R170, RZ, RZ, R45 ;  /* 0x000000ffffaa7224 */ /* 0x008fc600078e002d */
[----:B------:R-:W-:Y:S01]  /*21ac0*/  STL.64 [R1+0x40], R80 ;  /* 0x0000405001007387 */ /* 0x000fe20000100a00 */
[----:B------:R-:W-:-:S03]  /*21ad0*/  IMAD.MOV.U32 R171, RZ, RZ, R44 ;  /* 0x000000ffffab7224 */ /* 0x000fc600078e002c */
[----:B------:R-:W-:Y:S04]  /*21ae0*/  STL.64 [R1+0x48], R82 ;  /* 0x0000485201007387 */ /* 0x000fe80000100a00 */
[----:B------:R-:W3:Y:S04]  /*21af0*/  LDL.LU R168, [R1+0x270] ;  /* 0x0002700001a87983 */ /* 0x000ee80000300800 */
[----:B------:R-:W3:Y:S04]  /*21b00*/  LDL.LU R56, [R1+0x11a4] ;  /* 0x0011a40001387983 */ /* 0x000ee80000300800 */
[----:B------:R-:W3:Y:S04]  /*21b10*/  LDL.LU R45, [R1+0x11a0] ;  /* 0x0011a000012d7983 */ /* 0x000ee80000300800 */
[----:B------:R-:W3:Y:S01]  /*21b20*/  LDL.LU R44, [R1+0x119c] ;  /* 0x00119c00012c7983 */ /* 0x000ee20000300800 */
[----:B------:R-:W-:Y:S01]  /*21b30*/  HMMA.1688.F32.TF32 R200, R156, R62, R68 ;  /* 0x0000003e9cc8723c */ /* 0x000fe20000081044 */
[----:B------:R-:W-:Y:S01]  /*21b40*/  MOV R192, R40 ;  /* 0x0000002800c07202 */ /* 0x000fe20000000f00 */
[----:B------:R-:W-:Y:S01]  /*21b50*/  IMAD.MOV.U32 R193, RZ, RZ, R41 ;  /* 0x000000ffffc17224 */ /* 0x000fe200078e0029 */
[----:B------:R-:W3:Y:S01]  /*21b60*/  LDL.LU R40, [R1+0x1198] ;  /* 0x0011980001287983 */ /* 0x000ee20000300800 */
[----:B------:R-:W-:-:S02]  /*21b70*/  IMAD.MOV.U32 R194, RZ, RZ, R60 ;  /* 0x000000ffffc27224 */ /* 0x000fc400078e003c */
[----:B------:R-:W-:Y:S01]  /*21b80*/  IMAD.MOV.U32 R195, RZ, RZ, R61 ;  /* 0x000000ffffc37224 */ /* 0x000fe200078e003d */
[----:B------:R-:W3:Y:S04]  /*21b90*/  LDL.LU R41, [R1+0x1194] ;  /* 0x0011940001297983 */ /* 0x000ee80000300800 */
[----:B------:R-:W3:Y:S04]  /*21ba0*/  LDL.LU R60, [R1+0x1190] ;  /* 0x00119000013c7983 */ /* 0x000ee80000300800 */
[----:B------:R-:W3:Y:S01]  /*21bb0*/  LDL.LU R61, [R1+0x118c] ;  /* 0x00118c00013d7983 */ /* 0x000ee20000300800 */
[----:B----4-:R-:W-:-:S03]  /*21bc0*/  IMAD.MOV.U32 R160, RZ, RZ, R57 ;  /* 0x000000ffffa07224 */ /* 0x010fc600078e0039 */
[----:B------:R-:W4:Y:S01]  /*21bd0*/  LDL.LU R236, [R1+0x230] ;  /* 0x0002300001ec7983 */ /* 0x000f220000300800 */
[----:B------:R-:W-:Y:S01]  /*21be0*/  MOV R161, R48 ;  /* 0x0000003000a17202 */ /* 0x000fe20000000f00 */
[----:B-1----:R-:W-:Y:S01]  /*21bf0*/  IMAD.MOV.U32 R162, RZ, RZ, R49 ;  /* 0x000000ffffa27224 */ /* 0x002fe200078e0031 */
[----:B------:R-:W-:Y:S01]  /*21c00*/  HMMA.1688.F32.TF32 R188, R156, R54, R248 ;  /* 0x000000369cbc723c */ /* 0x000fe200000810f8 */
[----:B------:R-:W-:-:S07]  /*21c10*/  IMAD.MOV.U32 R163, RZ, RZ, R52 ;  /* 0x000000ffffa37224 */ /* 0x000fce00078e0034 */
[C---:B------:R-:W-:Y:S08]  /*21c20*/  HMMA.1688.F32.TF32 R220, R104.reuse, R66, R220 ;  /* 0x0000004268dc723c */ /* 0x040ff000000810dc */
[C---:B------:R-:W-:Y:S08]  /*21c30*/  HMMA.1688.F32.TF32 R216, R104.reuse, R62, R216 ;  /* 0x0000003e68d8723c */ /* 0x040ff000000810d8 */
[C---:B------:R-:W-:Y:S08]  /*21c40*/  HMMA.1688.F32.TF32 R212, R104.reuse, R58, R212 ;  /* 0x0000003a68d4723c */ /* 0x040ff000000810d4 */
[C---:B------:R-:W-:Y:S08]  /*21c50*/  HMMA.1688.F32.TF32 R208, R104.reuse, R54, R208 ;  /* 0x0000003668d0723c */ /* 0x040ff000000810d0 */
[----:B------:R-:W-:Y:S08]  /*21c60*/  HMMA.1688.F32.TF32 R104, R104, R6, R76 ;  /* 0x000000066868723c */ /* 0x000ff0000008104c */
[C---:B--2---:R-:W-:Y:S08]  /*21c70*/  HMMA.1688.F32.TF32 R68, R156.reuse, R50, R240 ;  /* 0x000000329c44723c */ /* 0x044ff000000810f0 */
[----:B------:R-:W-:Y:S01]  /*21c80*/  HMMA.1688.F32.TF32 R196, R156, R58, R244 ;  /* 0x0000003a9cc4723c */ /* 0x000fe200000810f4 */
[----:B---3--:R-:W-:-:S02]  /*21c90*/  IMAD.MOV.U32 R239, RZ, RZ, R56 ;  /* 0x000000ffffef7224 */ /* 0x008fc400078e0038 */
[----:B------:R-:W-:Y:S01]  /*21ca0*/  IMAD.MOV.U32 R238, RZ, RZ, R45 ;  /* 0x000000ffffee7224 */ /* 0x000fe200078e002d */
[----:B------:R-:W-:Y:S02]  /*21cb0*/  MOV R237, R44 ;  /* 0x0000002c00ed7202 */ /* 0x000fe40000000f00 */
[----:B------:R-:W2:Y:S04]  /*21cc0*/  LDL.LU R44, [R1+0x1188] ;  /* 0x00118800012c7983 */ /* 0x000ea80000300800 */
[----:B------:R-:W3:Y:S04]  /*21cd0*/  LDL.LU R45, [R1+0x1184] ;  /* 0x00118400012d7983 */ /* 0x000ee80000300800 */
[----:B------:R-:W2:Y:S04]  /*21ce0*/  LDL.LU R56, [R1+0x1180] ;  /* 0x0011800001387983 */ /* 0x000ea80000300800 */
[----:B------:R-:W2:Y:S04]  /*21cf0*/  LDL.LU R57, [R1+0x117c] ;  /* 0x00117c0001397983 */ /* 0x000ea80000300800 */
[----:B------:R-:W2:Y:S04]  /*21d00*/  LDL.LU R48, [R1+0x1178] ;  /* 0x0011780001307983 */ /* 0x000ea80000300800 */
[----:B------:R-:W2:Y:S04]  /*21d10*/  LDL.LU R49, [R1+0x1174] ;  /* 0x0011740001317983 */ /* 0x000ea80000300800 */
[----:B------:R-:W2:Y:S04]  /*21d20*/  LDL.LU R52, [R1+0x1170] ;  /* 0x0011700001347983 */ /* 0x000ea80000300800 */
[----:B------:R-:W2:Y:S04]  /*21d30*/  LDL.LU R248, [R1+0x190] ;  /* 0x0001900001f87983 */ /* 0x000ea80000300800 */
[----:B------:R1:W-:Y:S04]  /*21d40*/  STL.64 [R1+0x320], R68 ;  /* 0x0003204401007387 */ /* 0x0003e80000100a00 */
[----:B------:R1:W-:Y:S04]  /*21d50*/  STL.64 [R1+0x328], R70 ;  /* 0x0003284601007387 */ /* 0x0003e80000100a00 */
        /* <DEDUP_REMOVED lines=45> */
[C---:B---3--:R-:W-:Y:S11]  /*22030*/  HMMA.1688.F32.TF32 R228, R156.reuse, R42, R228 ;  /* 0x0000002a9ce4723c */ /* 0x048ff600000810e4 */
[----:B------:R1:W-:Y:S04]  /*22040*/  STL.64 [R1+0x330], R224 ;  /* 0x000330e001007387 */ /* 0x0003e80000100a00 */
[----:B------:R2:W-:Y:S04]  /*22050*/  STL.64 [R1+0x338], R226 ;  /* 0x000338e201007387 */ /* 0x0005e80000100a00 */
[----:B-1----:R-:W3:Y:S04]  /*22060*/  LDL.LU R224, [R1+0x610] ;  /* 0x0006100001e07983 */ /* 0x002ee80000300800 */
[----:B------:R-:W3:Y:S04]  /*22070*/  LDL.LU R225, [R1+0x614] ;  /* 0x0006140001e17983 */ /* 0x000ee80000300800 */
[----:B--2---:R-:W3:Y:S04]  /*22080*/  LDL.LU R226, [R1+0x618] ;  /* 0x0006180001e27983 */ /* 0x004ee80000300800 */
[----:B------:R-:W3:Y:S01]  /*22090*/  LDL.LU R227, [R1+0x61c] ;  /* 0x00061c0001e37983 */ /* 0x000ee20000300800 */
[C---:B----4-:R-:W-:Y:S03]  /*220a0*/  HMMA.1688.F32.TF32 R244, R156.reuse, R38, R244 ;  /* 0x000000269cf4723c */ /* 0x050fe600000810f4 */
[----:B------:R1:W-:Y:S04]  /*220b0*/  STL.64 [R1+0x350], R228 ;  /* 0x000350e401007387 */ /* 0x0003e80000100a00 */
[----:B------:R2:W-:Y:S01]  /*220c0*/  STL.64 [R1+0x358], R230 ;  /* 0x000358e601007387 */ /* 0x0005e20000100a00 */
[C---:B------:R-:W-:Y:S03]  /*220d0*/  HMMA.1688.F32.TF32 R76, R156.reuse, R26, R76 ;  /* 0x0000001a9c4c723c */ /* 0x040fe6000008104c */
[----:B-1----:R-:W4:Y:S05]  /*220e0*/  LDL.LU R228, [R1+0x5f0] ;  /* 0x0005f00001e47983 */ /* 0x002f2a0000300800 */
[C---:B------:R-:W-:Y:S01]  /*220f0*/  HMMA.1688.F32.TF32 R240, R156.reuse, R34, R240 ;  /* 0x000000229cf0723c */ /* 0x040fe200000810f0 */
[----:B------:R-:W4:Y:S04]  /*22100*/  LDL.LU R229, [R1+0x5f4] ;  /* 0x0005f40001e57983 */ /* 0x000f280000300800 */
[----:B--2---:R-:W4:Y:S04]  /*22110*/  LDL.LU R230, [R1+0x5f8] ;  /* 0x0005f80001e67983 */ /* 0x004f280000300800 */
[----:B------:R-:W4:Y:S01]  /*22120*/  LDL.LU R231, [R1+0x5fc] ;  /* 0x0005fc0001e77983 */ /* 0x000f220000300800 */
[C---:B------:R-:W-:Y:S03]  /*22130*/  HMMA.1688.F32.TF32 R80, R156.reuse, R30, R80 ;  /* 0x0000001e9c50723c */ /* 0x040fe60000081050 */
[----:B------:R1:W-:Y:S04]  /*22140*/  STL.64 [R1+0x370], R244 ;  /* 0x000370f401007387 */ /* 0x0003e80000100a00 */
[----:B------:R2:W-:Y:S04]  /*22150*/  STL.64 [R1+0x378], R246 ;  /* 0x000378f601007387 */ /* 0x0005e80000100a00 */
[----:B-1----:R-:W4:Y:S01]  /*22160*/  LDL.LU R244, [R1+0x5d0] ;  /* 0x0005d00001f47983 */ /* 0x002f220000300800 */
[----:B------:R-:W-:Y:S03]  /*22170*/  HMMA.1688.F32.TF32 R164, R156, R22, R164 ;  /* 0x000000169ca4723c */ /* 0x000fe600000810a4 */
[----:B------:R-:W4:Y:S04]  /*22180*/  LDL.LU R245, [R1+0x5d4] ;  /* 0x0005d40001f57983 */ /* 0x000f280000300800 */
[----:B--2---:R-:W2:Y:S04]  /*22190*/  LDL.LU R246, [R1+0x5d8] ;  /* 0x0005d80001f67983 */ /* 0x004ea80000300800 */
[----:B------:R-:W2:Y:S04]  /*221a0*/  LDL.LU R247, [R1+0x5dc] ;  /* 0x0005dc0001f77983 */ /* 0x000ea80000300800 */
[----:B------:R1:W-:Y:S04]  /*221b0*/  STL.64 [R1+0x390], R240 ;  /* 0x000390f001007387 */ /* 0x0003e80000100a00 */
[----:B------:R1:W-:Y:S04]  /*221c0*/  STL.64 [R1+0x398], R242 ;  /* 0x000398f201007387 */ /* 0x0003e80000100a00 */
[----:B-1----:R-:W2:Y:S04]  /*221d0*/  LDL.LU R240, [R1+0x5a0] ;  /* 0x0005a00001f07983 */ /* 0x002ea80000300800 */
[----:B------:R-:W2:Y:S04]  /*221e0*/  LDL.LU R241, [R1+0x5a4] ;  /* 0x0005a40001f17983 */ /* 0x000ea80000300800 */
[----:B------:R-:W2:Y:S04]  /*221f0*/  LDL.LU R242, [R1+0x5a8] ;  /* 0x0005a80001f27983 */ /* 0x000ea80000300800 */
[----:B------:R-:W2:Y:S04]  /*22200*/  LDL.LU R243, [R1+0x5ac] ;  /* 0x0005ac0001f37983 */ /* 0x000ea80000300800 */
[----:B------:R-:W-:Y:S04]  /*22210*/  STL.64 [R1+0x3b0], R80 ;  /* 0x0003b05001007387 */ /* 0x000fe80000100a00 */
[----:B------:R1:W-:Y:S04]  /*22220*/  STL.64 [R1+0x3b8], R82 ;  /* 0x0003b85201007387 */ /* 0x0003e80000100a00 */
[----:B-1----:R-:W5:Y:S04]  /*22230*/  LDL.LU.64 R82, [R1+0x1168] ;  /* 0x0011680001527983 */ /* 0x002f680000300a00 */
[----:B------:R-:W5:Y:S04]  /*22240*/  LDL.LU.64 R80, [R1+0x1160] ;  /* 0x0011600001507983 */ /* 0x000f680000300a00 */
[----:B------:R-:W-:Y:S04]  /*22250*/  STL.64 [R1+0x3e0], R76 ;  /* 0x0003e04c01007387 */ /* 0x000fe80000100a00 */
[----:B------:R1:W-:Y:S04]  /*22260*/  STL.64 [R1+0x3e8], R78 ;  /* 0x0003e84e01007387 */ /* 0x0003e80000100a00 */
[----:B-1----:R-:W5:Y:S04]  /*22270*/  LDL.LU.64 R78, [R1+0x1158] ;  /* 0x00115800014e7983 */ /* 0x002f680000300a00 */
[----:B------:R-:W5:Y:S04]  /*22280*/  LDL.LU.64 R76, [R1+0x1150] ;  /* 0x00115000014c7983 */ /* 0x000f680000300a00 */
[----:B------:R1:W-:Y:S04]  /*22290*/  STL.64 [R1+0x400], R164 ;  /* 0x000400a401007387 */ /* 0x0003e80000100a00 */
[----:B------:R1:W-:Y:S02]  /*222a0*/  STL.64 [R1+0x408], R166 ;  /* 0x000408a601007387 */ /* 0x0003e40000100a00 */
[----:B-1----:R-:W-:-:S02]  /*222b0*/  IMAD.MOV.U32 R164, RZ, RZ, R53 ;  /* 0x000000ffffa47224 */ /* 0x002fc400078e0035 */
[----:B------:R-:W2:Y:S01]  /*222c0*/  LDL.LU R53, [R1+0x114c] ;  /* 0x00114c0001357983 */ /* 0x000ea20000300800 */
[C---:B------:R-:W-:Y:S08]  /*222d0*/  HMMA.1688.F32.TF32 R108, R128.reuse, R42, R108 ;  /* 0x0000002a806c723c */ /* 0x040ff0000008106c */
[C---:B------:R-:W-:Y:S08]  /*222e0*/  HMMA.1688.F32.TF32 R116, R128.reuse, R34, R116 ;  /* 0x000000228074723c */ /* 0x040ff00000081074 */
[C---:B------:R-:W-:Y:S08]  /*222f0*/  HMMA.1688.F32.TF32 R120, R128.reuse, R30, R120 ;  /* 0x0000001e8078723c */ /* 0x040ff00000081078 */
[C---:B------:R-:W-:Y:S08]  /*22300*/  HMMA.1688.F32.TF32 R124, R128.reuse, R26, R124 ;  /* 0x0000001a807c723c */ /* 0x040ff0000008107c */
[C---:B------:R-:W-:Y:S08]  /*22310*/  HMMA.1688.F32.TF32 R136, R128.reuse, R14, R136 ;  /* 0x0000000e8088723c */ /* 0x040ff00000081088 */
[C---:B------:R-:W-:Y:S08]  /*22320*/  HMMA.1688.F32.TF32 R140, R128.reuse, R10, R140 ;  /* 0x0000000a808c723c */ /* 0x040ff0000008108c */
[----:B------:R-:W-:Y:S01]  /*22330*/  HMMA.1688.F32.TF32 R128, R128, R6, R152 ;  /* 0x000000068080723c */ /* 0x000fe20000081098 */
[----:B------:R-:W-:Y:S04]  /*22340*/  LDS R152, [R5+UR12+0x3180] ;  /* 0x0031800c05987984 */ /* 0x000fe80008000800 */
[----:B------:R-:W-:Y:S04]  /*22350*/  LDS R154, [R5+UR12+0x3980] ;  /* 0x0039800c059a7984 */ /* 0x000fe80008000800 */
[----:B------:R-:W-:Y:S04]  /*22360*/  LDS R153, [R8+UR12+0x3180] ;  /* 0x0031800c08997984 */ /* 0x000fe80008000800 */
[----:B------:R-:W3:Y:S01]  /*22370*/  LDS R155, [R8+UR12+0x3980] ;  /* 0x0039800c089b7984 */ /* 0x000ee20008000800 */
[C---:B------:R-:W-:Y:S08]  /*22380*/  HMMA.1688.F32.TF32 R72, R156.reuse, R18, R72 ;  /* 0x000000129c48723c */ /* 0x040ff00000081048 */
[C---:B------:R-:W-:Y:S08]  /*22390*/  HMMA.1688.F32.TF32 R68, R156.reuse, R14, R68 ;  /* 0x0000000e9c44723c */ /* 0x040ff00000081044 */
[----:B------:R-:W-:Y:S01]  /*223a0*/  HMMA.1688.F32.TF32 R248, R156, R10, R248 ;  /* 0x0000000a9cf8723c */ /* 0x000fe200000810f8 */
[----:B------:R-:W-:-:S02]  /*223b0*/  MOV R165, R252 ;  /* 0x000000fc00a57202 */ /* 0x000fc40000000f00 */
[----:B------:R-:W5:Y:S05]  /*223c0*/  LDL.LU R252, [R1+0x1148] ;  /* 0x0011480001fc7983 */ /* 0x000f6a0000300800 */
[----:B------:R-:W-:Y:S01]  /*223d0*/  HMMA.1688.F32.TF32 R232, R156, R6, R232 ;  /* 0x000000069ce8723c */ /* 0x000fe200000810e8 */
[----:B------:R-:W-:Y:S04]  /*223e0*/  STL.64 [R1+0x420], R72 ;  /* 0x0004204801007387 */ /* 0x000fe80000100a00 */
[----:B------:R1:W-:Y:S01]  /*223f0*/  STL.64 [R1+0x428], R74 ;  /* 0x0004284a01007387 */ /* 0x0003e20000100a00 */
[----:B------:R-:W-:Y:S01]  /*22400*/  IMAD.MOV.U32 R156, RZ, RZ, R61 ;  /* 0x000000ffff9c7224 */ /* 0x000fe200078e003d */
[----:B------:R-:W-:Y:S01]  /*22410*/  MOV R157, R60 ;  /* 0x0000003c009d7202 */ /* 0x000fe20000000f00 */
[----:B------:R-:W-:Y:S01]  /*22420*/  IMAD.MOV.U32 R166, RZ, RZ, R65 ;  /* 0x000000ffffa67224 */ /* 0x000fe200078e0041 */
[----:B------:R-:W-:Y:S01]  /*22430*/  MOV R61, R52 ;  /* 0x00000034003d7202 */ /* 0x000fe20000000f00 */
[----:B------:R-:W-:Y:S01]  /*22440*/  IMAD.MOV.U32 R167, RZ, RZ, R64 ;  /* 0x000000ffffa77224 */ /* 0x000fe200078e0040 */
[----:B-1----:R-:W5:Y:S04]  /*22450*/  LDL.LU.64 R74, [R1+0x1140] ;  /* 0x00114000014a7983 */ /* 0x002f680000300a00 */
[----:B------:R-:W5:Y:S04]  /*22460*/  LDL.LU.64 R72, [R1+0x1138] ;  /* 0x0011380001487983 */ /* 0x000f680000300a00 */
[----:B------:R-:W-:Y:S04]  /*22470*/  STL.64 [R1+0x410], R68 ;  /* 0x0004104401007387 */ /* 0x000fe80000100a00 */
[----:B------:R1:W-:Y:S01]  /*22480*/  STL.64 [R1+0x418], R70 ;  /* 0x0004184601007387 */ /* 0x0003e20000100a00 */
[----:B------:R-:W-:Y:S01]  /*22490*/  IMAD.MOV.U32 R64, RZ, RZ, R57 ;  /* 0x000000ffff407224 */ /* 0x000fe200078e0039 */
[----:B------:R-:W-:Y:S01]  /*224a0*/  MOV R65, R56 ;  /* 0x0000003800417202 */ /* 0x000fe20000000f00 */
[----:B------:R-:W-:-:S02]  /*224b0*/  IMAD.MOV.U32 R158, RZ, RZ, R41 ;  /* 0x000000ffff9e7224 */ /* 0x000fc400078e0029 */
[----:B------:R-:W-:Y:S01]  /*224c0*/  IMAD.MOV.U32 R159, RZ, RZ, R40 ;  /* 0x000000ffff9f7224 */ /* 0x000fe200078e0028 */
[----:B-1----:R-:W5:Y:S04]  /*224d0*/  LDL.LU.64 R70, [R1+0x1130] ;  /* 0x0011300001467983 */ /* 0x002f680000300a00 */
[----:B------:R-:W5:Y:S04]  /*224e0*/  LDL.LU.64 R68, [R1+0x1128] ;  /* 0x0011280001447983 */ /* 0x000f680000300a00 */
[----:B------:R-:W-:Y:S04]  /*224f0*/  STL.64 [R1+0x3f0], R248 ;  /* 0x0003f0f801007387 */ /* 0x000fe80000100a00 */
[----:B------:R1:W-:Y:S01]  /*22500*/  STL.64 [R1+0x3f8], R250 ;  /* 0x0003f8fa01007387 */ /* 0x0003e20000100a00 */
[----:B---3--:R-:W-:Y:S01]  /*22510*/  HMMA.1688.F32.TF32 R224, R152, R66, R224 ;  /* 0x0000004298e0723c */ /* 0x008fe200000810e0 */
[----:B------:R-:W-:-:S02]  /*22520*/  IMAD.MOV.U32 R66, RZ, RZ, R45 ;  /* 0x000000ffff427224 */ /* 0x000fc400078e002d */
[----:B------:R-:W-:Y:S01]  /*22530*/  IMAD.MOV.U32 R67, RZ, RZ, R44 ;  /* 0x000000ffff437224 */ /* 0x000fe200078e002c */
[----:B-1----:R-:W5:Y:S04]  /*22540*/  LDL.LU.64 R250, [R1+0x1120] ;  /* 0x0011200001fa7983 */ /* 0x002f680000300a00 */
[----:B------:R-:W5:Y:S04]  /*22550*/  LDL.LU.64 R248, [R1+0x1118] ;  /* 0x0011180001f87983 */ /* 0x000f680000300a00 */
[----:B------:R-:W-:Y:S04]  /*22560*/  STL.64 [R1+0x1d0], R232 ;  /* 0x0001d0e801007387 */ /* 0x000fe80000100a00 */
[----:B------:R2:W-:Y:S01]  /*22570*/  STL.64 [R1+0x1d8], R234 ;  /* 0x0001d8ea01007387 */ /* 0x0005e20000100a00 */
[----:B----4-:R-:W-:Y:S01]  /*22580*/  HMMA.1688.F32.TF32 R228, R152, R62, R228 ;  /* 0x0000003e98e4723c */ /* 0x010fe200000810e4 */
[----:B------:R-:W-:-:S02]  /*22590*/  IMAD.MOV.U32 R62, RZ, RZ, R49 ;  /* 0x000000ffff3e7224 */ /* 0x000fc400078e0031 */
[----:B------:R-:W-:-:S05]  /*225a0*/  IMAD.MOV.U32 R63, RZ, RZ, R48 ;  /* 0x000000ffff3f7224 */ /* 0x000fca00078e0030 */
[----:B--2---:R-:W-:Y:S01]  /*225b0*/  HMMA.1688.F32.TF32 R232, R152, R58, R244 ;  /* 0x0000003a98e8723c */ /* 0x004fe200000810f4 */
[----:B------:R-:W-:Y:S01]  /*225c0*/  IMAD.MOV.U32 R244, RZ, RZ, R37 ;  /* 0x000000fffff47224 */ /* 0x000fe200078e0025 */
[----:B------:R-:W-:Y:S01]  /*225d0*/  MOV R245, R36 ;  /* 0x0000002400f57202 */ /* 0x000fe20000000f00 */
[----:B------:R-:W-:Y:S02]  /*225e0*/  IMAD.MOV.U32 R246, RZ, RZ, R33 ;  /* 0x000000fffff67224 */ /* 0x000fe400078e0021 */
[----:B------:R-:W-:-:S03]  /*225f0*/  IMAD.MOV.U32 R247, RZ, RZ, R32 ;  /* 0x000000fffff77224 */ /* 0x000fc600078e0020 */
[----:B------:R-:W-:Y:S01]  /*22600*/  HMMA.1688.F32.TF32 R240, R152, R54, R240 ;  /* 0x0000003698f0723c */ /* 0x000fe200000810f0 */
[----:B------:R-:W-:-:S07]  /*22610*/  IMAD.MOV.U32 R60, RZ, RZ, R53 ;  /* 0x000000ffff3c7224 */ /* 0x000fce00078e0035 */
        /* <DEDUP_REMOVED lines=8> */
[----:B------:R-:W-:Y:S01]  /*226a0*/  IMAD.MOV.U32 R160, RZ, RZ, R21 ;  /* 0x000000ffffa07224 */ /* 0x000fe200078e0015 */
[----:B------:R-:W-:Y:S01]  /*226b0*/  MOV R161, R20 ;  /* 0x0000001400a17202 */ /* 0x000fe20000000f00 */
[----:B------:R-:W-:Y:S04]  /*226c0*/  STL.64 [R1+0x498], R58 ;  /* 0x0004983a01007387 */ /* 0x000fe80000100a00 */
        /* <DEDUP_REMOVED lines=13> */
[----:B------:R-:W2:Y:S04]  /*227a0*/  LDL.LU R4, [R1+0x908] ;  /* 0x0009080001047983 */ /* 0x000ea80000300800 */
[----:B------:R-:W3:Y:S04]  /*227b0*/  LDL.LU R30, [R1+0x910] ;  /* 0x00091000011e7983 */ /* 0x000ee80000300800 */
[----:B------:R-:W4:Y:S01]  /*227c0*/  LDL.LU R5, [R1+0x904] ;  /* 0x0009040001057983 */ /* 0x000f220000300800 */
[----:B------:R-:W-:-:S03]  /*227d0*/  IMAD.MOV.U32 R162, RZ, RZ, R16 ;  /* 0x000000ffffa27224 */ /* 0x000fc600078e0010 */
[----:B------:R-:W4:Y:S04]  /*227e0*/  LDL.LU R26, [R1+0x90c] ;  /* 0x00090c00011a7983 */ /* 0x000f280000300800 */
[----:B------:R-:W-:Y:S04]  /*227f0*/  STL.64 [R1+0x270], R20 ;  /* 0x0002701401007387 */ /* 0x000fe80000100a00 */
[----:B------:R1:W-:Y:S04]  /*22800*/  STL.64 [R1+0x278], R22 ;  /* 0x0002781601007387 */ /* 0x0003e80000100a00 */
[----:B------:R-:W4:Y:S04]  /*22810*/  LDL.LU R16, [R1+0x918] ;  /* 0x0009180001107983 */ /* 0x000f280000300800 */
[----:B------:R-:W4:Y:S01]  /*22820*/  LDL.LU R8, [R1+0x920] ;  /* 0x0009200001087983 */ /* 0x000f220000300800 */
[----:B-1----:R-:W-:Y:S01]  /*22830*/  HMMA.1688.F32.TF32 R20, R152, R18, R244 ;  /* 0x000000129814723c */ /* 0x002fe200000810f4 */
[----:B------:R-:W-:-:S02]  /*22840*/  IMAD.MOV.U32 R244, RZ, RZ, R17 ;  /* 0x000000fffff47224 */ /* 0x000fc400078e0011 */
[----:B------:R-:W-:-:S15]  /*22850*/  IMAD.MOV.U32 R246, RZ, RZ, R12 ;  /* 0x000000fffff67224 */ /* 0x000fde00078e000c */
[----:B------:R-:W-:Y:S01]  /*22860*/  NOP ;  /* 0x0000000000007918 */ /* 0x000fe20000000000 */
[----:B------:R-:W-:Y:S04]  /*22870*/  STL.64 [R1+0x1c0], R20 ;  /* 0x0001c01401007387 */ /* 0x000fe80000100a00 */
[----:B------:R1:W-:Y:S04]  /*22880*/  STL.64 [R1+0x1c8], R22 ;  /* 0x0001c81601007387 */ /* 0x0003e80000100a00 */
[----:B------:R-:W4:Y:S04]  /*22890*/  LDL.LU R17, [R1+0x914] ;  /* 0x0009140001117983 */ /* 0x000f280000300800 */
[----:B------:R-:W4:Y:S04]  /*228a0*/  LDL.LU R12, [R1+0x91c] ;  /* 0x00091c00010c7983 */ /* 0x000f280000300800 */
[----:B-1----:R-:W4:Y:S01]  /*228b0*/  LDL.LU R22, [R1+0x988] ;  /* 0x0009880001167983 */ /* 0x002f220000300800 */
[----:B------:R-:W1:Y:S01]  /*228c0*/  S2R R65, SR_TID.X ;  /* 0x0000000000417919 */ /* 0x000e620000002100 */
[----:B------:R-:W-:-:S07]  /*228d0*/  IMAD.MOV.U32 R163, RZ, RZ, R2 ;  /* 0x000000ffffa37224 */ /* 0x000fce00078e0002 */
[----:B------:R-:W-:Y:S01]  /*228e0*/  HMMA.1688.F32.TF32 R32, R152, R14, R160 ;  /* 0x0000000e9820723c */ /* 0x000fe200000810a0 */
[----:B------:R-:W-:Y:S02]  /*228f0*/  UIMAD UR15, UR4, -0x20, UR6 ;  /* 0xffffffe0040f78a4 */ /* 0x000fe4000f8e0206 */
[----:B------:R-:W-:Y:S02]  /*22900*/  UIADD3 UR12, UPT, UPT, UR10, -0x2, URZ ;  /* 0xfffffffe0a0c7890 */ /* 0x000fe4000fffe0ff */
[----:B------:R-:W-:Y:S02]  /*22910*/  UISETP.GT.AND UP1, UPT, UR15, URZ, UPT ;  /* 0x000000ff0f00728c */ /* 0x000fe4000bf24270 */
[----:B------:R-:W-:Y:S01]  /*22920*/  UISETP.GE.AND UP0, UPT, UR4, UR12, UPT ;  /* 0x0000000c0400728c */ /* 0x000fe2000bf06270 */
[----:B------:R-:W-:Y:S01]  /*22930*/  IMAD.MOV.U32 R247, RZ, RZ, R9 ;  /* 0x000000fffff77224 */ /* 0x000fe200078e0009 */
[----:B------:R-:W-:Y:S02]  /*22940*/  UIADD3 UR7, UPT, UPT, UR7, 0x1, URZ ;  /* 0x0000000107077890 */ /* 0x000fe4000fffe0ff */
[----:B------:R-:W-:Y:S01]  /*22950*/  USEL UR12, URZ, 0x4, !UP1 ;  /* 0x00000004ff0c7887 */ /* 0x000fe2000c800000 */
[----:B------:R-:W-:Y:S01]  /*22960*/  MOV R245, R13 ;  /* 0x0000000d00f57202 */ /* 0x000fe20000000f00 */
[----:B------:R-:W-:Y:S01]  /*22970*/  UISETP.GT.AND UP1, UPT, UR7, 0x1, UPT ;  /* 0x000000010700788c */ /* 0x000fe2000bf24270 */
[----:B------:R-:W-:Y:S01]  /*22980*/  BAR.SYNC.DEFER_BLOCKING 0x0 ;  /* 0x0000000000007b1d */ /* 0x000fe20000010000 */
[----:B------:R-:W-:Y:S01]  /*22990*/  USEL UR12, UR12, URZ, !UP0 ;  /* 0x000000ff0c0c7287 */ /* 0x000fe2000c000000 */
[----:B------:R-:W-:-:S02]  /*229a0*/  PLOP3.LUT P1, PT, PT, PT, UP0, 0x40, 0x4 ;  /* 0x000000000004781c */ /* 0x000fc40003f2e808 */
[----:B-1----:R-:W-:-:S04]  /*229b0*/  LOP3.LUT R3, R65, 0x1f, RZ, 0xc0, !PT ;  /* 0x0000001f41037812 */ /* 0x002fc800078ec0ff */
[C---:B------:R-:W-:Y:S01]  /*229c0*/  ISETP.GE.AND P0, PT, R3.reuse, UR15, PT ;  /* 0x0000000f03007c0c */ /* 0x040fe2000bf06270 */
[----:B------:R-:W-:-:S03]  /*229d0*/  IMAD.SHL.U32 R21, R3, 0x4, RZ ;  /* 0x0000000403157824 */ /* 0x000fc600078e00ff */
[----:B------:R-:W-:Y:S01]  /*229e0*/  SEL R2, RZ, 0x4, P0 ;  /* 0x00000004ff027807 */ /* 0x000fe20000000000 */
[----:B------:R-:W-:-:S03]  /*229f0*/  USEL UR7, UR7, URZ, !UP1 ;  /* 0x000000ff07077287 */ /* 0x000fc6000c800000 */
[----:B------:R-:W-:Y:S02]  /*22a00*/  SEL R2, R2, RZ, P1 ;  /* 0x000000ff02027207 */ /* 0x000fe40000800000 */
[----:B------:R-:W-:Y:S01]  /*22a10*/  ISETP.NE.U32.AND P1, PT, RZ, UR12, PT ;  /* 0x0000000cff007c0c */ /* 0x000fe2000bf25070 */
[----:B------:R-:W-:Y:S01]  /*22a20*/  ULEA UR16, UR7, UR5, 0xe ;  /* 0x0000000507107291 */ /* 0x000fe2000f8e70ff */
[----:B------:R-:W-:-:S05]  /*22a30*/  ISETP.NE.U32.AND P0, PT, R2, RZ, PT ;  /* 0x000000ff0200720c */ /* 0x000fca0003f05070 */
[----:B------:R-:W-:Y:S02]  /*22a40*/  IADD3 R2, PT, PT, R21, UR16, RZ ;  /* 0x0000001015027c10 */ /* 0x000fe4000fffe0ff */
[----:B--2---:R-:W-:Y:S02]  /*22a50*/  IADD3 R4, P2, PT, R4, UR13, RZ ;  /* 0x0000000d04047c10 */ /* 0x004fe4000ff5e0ff */
[----:B---3--:R-:W-:-:S03]  /*22a60*/  IADD3 R30, P3, PT, R30, UR13, RZ ;  /* 0x0000000d1e1e7c10 */ /* 0x008fc6000ff7e0ff */
[----:B------:R-:W-:Y:S04]  /*22a70*/  STL [R1+0x908], R4 ;  /* 0x0009080401007387 */ /* 0x000fe80000100800 */
[----:B------:R-:W-:Y:S01]  /*22a80*/  STL.64 [R1+0x1b0], R32 ;  /* 0x0001b02001007387 */ /* 0x000fe20000100a00 */
[----:B----4-:R-:W-:-:S03]  /*22a90*/  IADD3.X R5, PT, PT, R5, UR8, RZ, P2, !PT ;  /* 0x0000000805057c10 */ /* 0x010fc600097fe4ff */
[----:B------:R1:W-:Y:S01]  /*22aa0*/  STL.64 [R1+0x1b8], R34 ;  /* 0x0001b82201007387 */ /* 0x0003e20000100a00 */
[----:B------:R-:W-:-:S03]  /*22ab0*/  IADD3.X R26, PT, PT, R26, UR8, RZ, P3, !PT ;  /* 0x000000081a1a7c10 */ /* 0x000fc60009ffe4ff */
[----:B------:R-:W2:Y:S04]  /*22ac0*/  LDL.LU R23, [R1+0x984] ;  /* 0x0009840001177983 */ /* 0x000ea80000300800 */
[----:B------:R-:W3:Y:S01]  /*22ad0*/  LDL.LU R9, [R1+0x990] ;  /* 0x0009900001097983 */ /* 0x000ee20000300800 */
[----:B------:R-:W-:-:S03]  /*22ae0*/  IADD3 R16, P2, PT, R16, UR13, RZ ;  /* 0x0000000d10107c10 */ /* 0x000fc6000ff5e0ff */
[----:B------:R-:W-:Y:S04]  /*22af0*/  STL [R1+0x910], R30 ;  /* 0x0009101e01007387 */ /* 0x000fe80000100800 */
[----:B------:R-:W4:Y:S04]  /*22b00*/  LDL.LU R18, [R1+0x998] ;  /* 0x0009980001127983 */ /* 0x000f280000300800 */
[----:B------:R-:W4:Y:S01]  /*22b10*/  LDL.LU R3, [R1+0x9a0] ;  /* 0x0009a00001037983 */ /* 0x000f220000300800 */
[----:B-1----:R-:W-:Y:S03]  /*22b20*/  HMMA.1688.F32.TF32 R32, R152, R10, R244 ;  /* 0x0000000a9820723c */ /* 0x002fe600000810f4 */
[----:B------:R1:W-:Y:S04]  /*22b30*/  STL [R1+0x904], R5 ;  /* 0x0009040501007387 */ /* 0x0003e80000100800 */
[----:B------:R-:W-:Y:S04]  /*22b40*/  STL [R1+0x918], R16 ;  /* 0x0009181001007387 */ /* 0x000fe80000100800 */
[----:B------:R-:W-:Y:S04]  /*22b50*/  STL [R1+0x90c], R26 ;  /* 0x00090c1a01007387 */ /* 0x000fe80000100800 */
[----:B------:R-:W4:Y:S04]  /*22b60*/  LDL.LU R20, [R1+0x98c] ;  /* 0x00098c0001147983 */ /* 0x000f280000300800 */
[----:B------:R-:W4:Y:S01]  /*22b70*/  LDL.LU R19, [R1+0x994] ;  /* 0x0009940001137983 */ /* 0x000f220000300800 */
[----:B------:R-:W-:-:S03]  /*22b80*/  IADD3 R8, P3, PT, R8, UR13, RZ ;  /* 0x0000000d08087c10 */ /* 0x000fc6000ff7e0ff */
[----:B------:R-:W4:Y:S01]  /*22b90*/  LDL.LU R13, [R1+0x99c] ;  /* 0x00099c00010d7983 */ /* 0x000f220000300800 */
[----:B------:R-:W-:-:S03]  /*22ba0*/  IADD3.X R17, PT, PT, R17, UR8, RZ, P2, !PT ;  /* 0x0000000811117c10 */ /* 0x000fc600097fe4ff */
[----:B------:R-:W-:Y:S01]  /*22bb0*/  @!PT LDS RZ, [RZ] ;  /* 0x00000000fffff984 */ /* 0x000fe20000000800 */
[----:B------:R-:W-:Y:S01]  /*22bc0*/  @!PT LDS RZ, [RZ] ;  /* 0x00000000fffff984 */ /* 0x000fe20000000800 */
[----:B------:R-:W-:Y:S01]  /*22bd0*/  @!PT LDS RZ, [RZ] ;  /* 0x00000000fffff984 */ /* 0x000fe20000000800 */
[----:B------:R1:W-:Y:S01]  /*22be0*/  LDGSTS.E [R2], desc[UR28][R4.64], P1 ;  /* 0x0000000004027fae */ /* 0x0003e200089a101c */
[----:B------:R-:W-:-:S03]  /*22bf0*/  IADD3.X R12, PT, PT, R12, UR8, RZ, P3, !PT ;  /* 0x000000080c0c7c10 */ /* 0x000fc60009ffe4ff */
[----:B------:R-:W-:Y:S01]  /*22c00*/  STL [R1+0x920], R8 ;  /* 0x0009200801007387 */ /* 0x000fe20000100800 */
[----:B------:R-:W-:-:S03]  /*22c10*/  IADD3 R22, P3, PT, R22, UR13, RZ ;  /* 0x0000000d16167c10 */ /* 0x000fc6000ff7e0ff */
[----:B------:R1:W-:Y:S02]  /*22c20*/  STL [R1+0x914], R17 ;  /* 0x0009141101007387 */ /* 0x0003e40000100800 */
[----:B-1----:R-:W-:Y:S02]  /*22c30*/  IMAD.MOV.U32 R4, RZ, RZ, R30 ;  /* 0x000000ffff047224 */ /* 0x002fe400078e001e */
[----:B------:R-:W-:Y:S01]  /*22c40*/  IMAD.MOV.U32 R5, RZ, RZ, R26 ;  /* 0x000000ffff057224 */ /* 0x000fe200078e001a */
[----:B------:R-:W-:Y:S04]  /*22c50*/  STL.64 [R1+0x1a0], R32 ;  /* 0x0001a02001007387 */ /* 0x000fe80000100a00 */
[----:B------:R1:W-:Y:S04]  /*22c60*/  LDGSTS.E [R2+0x80], desc[UR28][R4.64], P1 ;  /* 0x0008000004027fae */ /* 0x0003e800089a101c */
[----:B------:R-:W-:Y:S04]  /*22c70*/  STL.64 [R1+0x1a8], R34 ;  /* 0x0001a82201007387 */ /* 0x000fe80000100a00 */
[----:B------:R1:W-:Y:S02]  /*22c80*/  STL [R1+0x91c], R12 ;  /* 0x00091c0c01007387 */ /* 0x0003e40000100800 */
[----:B-1----:R-:W-:Y:S01]  /*22c90*/  IMAD.MOV.U32 R4, RZ, RZ, R16 ;  /* 0x000000ffff047224 */ /* 0x002fe200078e0010 */
[----:B------:R-:W-:-:S02]  /*22ca0*/  MOV R5, R17 ;  /* 0x0000001100057202 */ /* 0x000fc40000000f00 */
[----:B------:R-:W4:Y:S04]  /*22cb0*/  LDL.LU R17, [R1+0xa04] ;  /* 0x000a040001117983 */ /* 0x000f280000300800 */
[----:B------:R-:W4:Y:S04]  /*22cc0*/  LDL.LU R11, [R1+0xa08] ;  /* 0x000a0800010b7983 */ /* 0x000f280000300800 */
[----:B------:R-:W-:Y:S04]  /*22cd0*/  STL [R1+0x988], R22 ;  /* 0x0009881601007387 */ /* 0x000fe80000100800 */
[----:B------:R-:W4:Y:S04]  /*22ce0*/  LDL.LU R16, [R1+0xa0c] ;  /* 0x000a0c0001107983 */ /* 0x000f280000300800 */
[----:B------:R1:W-:Y:S04]  /*22cf0*/  LDGSTS.E [R2+0x100], desc[UR28][R4.64], P1 ;  /* 0x0010000004027fae */ /* 0x0003e800089a101c */
[----:B------:R-:W4:Y:S04]  /*22d00*/  LDL.LU R15, [R1+0xa10] ;  /* 0x000a1000010f7983 */ /* 0x000f280000300800 */
[----:B------:R-:W4:Y:S01]  /*22d10*/  LDL.LU R14, [R1+0xa14] ;  /* 0x000a1400010e7983 */ /* 0x000f220000300800 */
[----:B-1----:R-:W-:-:S02]  /*22d20*/  IMAD.MOV.U32 R5, RZ, RZ, R12 ;  /* 0x000000ffff057224 */ /* 0x002fc400078e000c */
[----:B------:R-:W-:Y:S01]  /*22d30*/  IMAD.MOV.U32 R4, RZ, RZ, R8 ;  /* 0x000000ffff047224 */ /* 0x000fe200078e0008 */
[----:B------:R-:W4:Y:S04]  /*22d40*/  LDL.LU R12, [R1+0xa18] ;  /* 0x000a1800010c7983 */ /* 0x000f280000300800 */
[----:B------:R-:W4:Y:S01]  /*22d50*/  LDL.LU R8, [R1+0xa20] ;  /* 0x000a200001087983 */ /* 0x000f220000300800 */
[----:B------:R-:W-:-:S03]  /*22d60*/  UISETP.GT.AND UP1, UPT, UR15, 0x4, UPT ;  /* 0x000000040f00788c */ /* 0x000fc6000bf24270 */
[----:B------:R1:W-:Y:S01]  /*22d70*/  LDGSTS.E [R2+0x180], desc[UR28][R4.64], P1 ;  /* 0x0018000004027fae */ /* 0x0003e200089a101c */
[----:B------:R-:W-:-:S04]  /*22d80*/  USEL UR12, URZ, 0x4, !UP1 ;  /* 0x00000004ff0c7887 */ /* 0x000fc8000c800000 */
[----:B------:R-:W-:-:S06]  /*22d90*/  USEL UR12, UR12, URZ, !UP0 ;  /* 0x000000ff0c0c7287 */ /* 0x000fcc000c000000 */
[----:B------:R-:W-:Y:S01]  /*22da0*/  ISETP.NE.U32.AND P2, PT, RZ, UR12, PT ;  /* 0x0000000cff007c0c */ /* 0x000fe2000bf45070 */
[----:B-1----:R-:W-:Y:S01]  /*22db0*/  IMAD.MOV.U32 R4, RZ, RZ, R22 ;  /* 0x000000ffff047224 */ /* 0x002fe200078e0016 */
[----:B--2---:R-:W-:Y:S02]  /*22dc0*/  IADD3.X R23, PT, PT, R23, UR8, RZ, P3, !PT ;  /* 0x0000000817177c10 */ /* 0x004fe40009ffe4ff */
[----:B---3--:R-:W-:Y:S02]  /*22dd0*/  IADD3 R9, P1, PT, R9, UR13, RZ ;  /* 0x0000000d09097c10 */ /* 0x008fe4000ff3e0ff */
[----:B------:R-:W-:-:S07]  /*22de0*/  MOV R5, R23 ;  /* 0x0000001700057202 */ /* 0x000fce0000000f00 */
[----:B------:R1:W-:Y:S01]  /*22df0*/  LDGSTS.E [R2+0x800], desc[UR28][R4.64], P2 ;  /* 0x0080000004027fae */ /* 0x0003e200091a101c */
[----:B----4-:R-:W-:-:S03]  /*22e00*/  IADD3 R18, P3, PT, R18, UR13, RZ ;  /* 0x0000000d12127c10 */ /* 0x010fc6000ff7e0ff */
[----:B------:R2:W-:Y:S01]  /*22e10*/  STL [R1+0x990], R9 ;  /* 0x0009900901007387 */ /* 0x0005e20000100800 */
[----:B------:R-:W-:-:S03]  /*22e20*/  IADD3 R3, P4, PT, R3, UR13, RZ ;  /* 0x0000000d03037c10 */ /* 0x000fc6000ff9e0ff */
[----:B------:R-:W-:Y:S01]  /*22e30*/  STL [R1+0x984], R23 ;  /* 0x0009841701007387 */ /* 0x000fe20000100800 */
[----:B-1----:R-:W-:Y:S01]  /*22e40*/  IMAD.MOV.U32 R4, RZ, RZ, R9 ;  /* 0x000000ffff047224 */ /* 0x002fe200078e0009 */
[----:B------:R-:W-:Y:S02]  /*22e50*/  IADD3.X R20, PT, PT, R20, UR8, RZ, P1, !PT ;  /* 0x0000000814147c10 */ /* 0x000fe40008ffe4ff */
[----:B------:R-:W-:Y:S03]  /*22e60*/  STL [R1+0x998], R18 ;  /* 0x0009981201007387 */ /* 0x000fe60000100800 */
[----:B------:R-:W-:Y:S01]  /*22e70*/  IMAD.MOV.U32 R5, RZ, RZ, R20 ;  /* 0x000000ffff057224 */ /* 0x000fe200078e0014 */
[----:B------:R-:W-:Y:S01]  /*22e80*/  IADD3.X R19, PT, PT, R19, UR8, RZ, P3, !PT ;  /* 0x0000000813137c10 */ /* 0x000fe20009ffe4ff */
[----:B------:R1:W-:Y:S01]  /*22e90*/  STL [R1+0x98c], R20 ;  /* 0x00098c1401007387 */ /* 0x0003e20000100800 */
[----:B------:R-:W-:-:S03]  /*22ea0*/  IADD3.X R13, PT, PT, R13, UR8, RZ, P4, !PT ;  /* 0x000000080d0d7c10 */ /* 0x000fc6000a7fe4ff */
[----:B------:R3:W-:Y:S04]  /*22eb0*/  LDGSTS.E [R2+0x880], desc[UR28][R4.64], P2 ;  /* 0x0088000004027fae */ /* 0x0007e800091a101c */
[----:B------:R-:W-:Y:S04]  /*22ec0*/  STL [R1+0x9a0], R3 ;  /* 0x0009a00301007387 */ /* 0x000fe80000100800 */
[----:B------:R-:W-:Y:S01]  /*22ed0*/  STL [R1+0x994], R19 ;  /* 0x0009941301007387 */ /* 0x000fe20000100800 */
[----:B---3--:R-:W-:Y:S01]  /*22ee0*/  IMAD.MOV.U32 R4, RZ, RZ, R18 ;  /* 0x000000ffff047224 */ /* 0x008fe200078e0012 */
[----:B------:R-:W-:-:S02]  /*22ef0*/  MOV R5, R19 ;  /* 0x0000001300057202 */ /* 0x000fc40000000f00 */
[----:B--2---:R-:W2:Y:S04]  /*22f00*/  LDL.LU R9, [R1+0xa1c] ;  /* 0x000a1c0001097983 */ /* 0x004ea80000300800 */
[----:B------:R3:W-:Y:S04]  /*22f10*/  STL [R1+0x99c], R13 ;  /* 0x00099c0d01007387 */ /* 0x0007e80000100800 */
[----:B-1----:R-:W4:Y:S04]  /*22f20*/  LDL.LU R20, [R1+0xa88] ;  /* 0x000a880001147983 */ /* 0x002f280000300800 */
[----:B------:R1:W-:Y:S04]  /*22f30*/  LDGSTS.E [R2+0x900], desc[UR28][R4.64], P2 ;  /* 0x0090000004027fae */ /* 0x0003e800091a101c */
[----:B------:R-:W4:Y:S04]  /*22f40*/  LDL.LU R22, [R1+0xa84] ;  /* 0x000a840001167983 */ /* 0x000f280000300800 */
[----:B------:R-:W4:Y:S01]  /*22f50*/  LDL.LU R18, [R1+0xa8c] ;  /* 0x000a8c0001127983 */ /* 0x000f220000300800 */
[----:B-1----:R-:W-:-:S03]  /*22f60*/  IMAD.MOV.U32 R4, RZ, RZ, R3 ;  /* 0x000000ffff047224 */ /* 0x002fc600078e0003 */
[----:B------:R-:W4:Y:S01]  /*22f70*/  LDL.LU R10, [R1+0xa90] ;  /* 0x000a9000010a7983 */ /* 0x000f220000300800 */
[----:B------:R-:W-:-:S03]  /*22f80*/  IMAD.MOV.U32 R5, RZ, RZ, R13 ;  /* 0x000000ffff057224 */ /* 0x000fc600078e000d */
[----:B---3--:R-:W3:Y:S04]  /*22f90*/  LDL.LU R13, [R1+0xa98] ;  /* 0x000a9800010d7983 */ /* 0x008ee80000300800 */
[----:B------:R1:W-:Y:S01]  /*22fa0*/  LDGSTS.E [R2+0x980], desc[UR28][R4.64], P2 ;  /* 0x0098000004027fae */ /* 0x0003e200091a101c */
[----:B------:R-:W-:-:S03]  /*22fb0*/  IADD3 R11, P2, PT, R11, UR13, RZ ;  /* 0x0000000d0b0b7c10 */ /* 0x000fc6000ff5e0ff */
[----:B------:R-:W3:Y:S01]  /*22fc0*/  LDL.LU R3, [R1+0xaa0] ;  /* 0x000aa00001037983 */ /* 0x000ee20000300800 */
[----:B------:R-:W-:Y:S02]  /*22fd0*/  IADD3.X R17, PT, PT, R17, UR8, RZ, P2, !PT ;  /* 0x0000000811117c10 */ /* 0x000fe400097fe4ff */
[----:B------:R-:W-:Y:S01]  /*22fe0*/  IADD3 R15, P3, PT, R15, UR13, RZ ;  /* 0x0000000d0f0f7c10 */ /* 0x000fe2000ff7e0ff */
[----:B------:R-:W-:Y:S03]  /*22ff0*/  STL [R1+0xa08], R11 ;  /* 0x000a080b01007387 */ /* 0x000fe60000100800 */
[----:B------:R-:W-:Y:S01]  /*23000*/  IADD3.X R16, PT, PT, R16, UR8, RZ, P3, !PT ;  /* 0x0000000810107c10 */ /* 0x000fe20009ffe4ff */
[----:B------:R-:W-:Y:S01]  /*23010*/  STL [R1+0xa10], R15 ;  /* 0x000a100f01007387 */ /* 0x000fe20000100800 */
[----:B------:R-:W-:-:S03]  /*23020*/  IADD3 R12, P4, PT, R12, UR13, RZ ;  /* 0x0000000d0c0c7c10 */ /* 0x000fc6000ff9e0ff */
[----:B------:R1:W-:Y:S01]  /*23030*/  STL [R1+0xa04], R17 ;  /* 0x000a041101007387 */ /* 0x0003e20000100800 */
[----:B------:R-:W-:-:S03]  /*23040*/  IADD3 R8, P2, PT, R8, UR13, RZ ;  /* 0x0000000d08087c10 */ /* 0x000fc6000ff5e0ff */
[----:B------:R-:W-:Y:S01]  /*23050*/  STL [R1+0xa18], R12 ;  /* 0x000a180c01007387 */ /* 0x000fe20000100800 */
[----:B------:R-:W-:Y:S02]  /*23060*/  IADD3.X R14, PT, PT, R14, UR8, RZ, P4, !PT ;  /* 0x000000080e0e7c10 */ /* 0x000fe4000a7fe4ff */
[----:B-1----:R-:W-:Y:S01]  /*23070*/  MOV R5, R17 ;  /* 0x0000001100057202 */ /* 0x002fe20000000f00 */
[----:B------:R-:W-:Y:S01]  /*23080*/  STL [R1+0xa20], R8 ;  /* 0x000a200801007387 */ /* 0x000fe20000100800 */
[----:B------:R-:W-:-:S03]  /*23090*/  IMAD.MOV.U32 R4, RZ, RZ, R11 ;  /* 0x000000ffff047224 */ /* 0x000fc600078e000b */
[----:B------:R-:W-:Y:S04]  /*230a0*/  STL [R1+0xa0c], R16 ;  /* 0x000a0c1001007387 */ /* 0x000fe80000100800 */
[----:B------:R-:W3:Y:S04]  /*230b0*/  LDL.LU R17, [R1+0xa94] ;  /* 0x000a940001117983 */ /* 0x000ee80000300800 */
[----:B------:R1:W-:Y:S04]  /*230c0*/  STL [R1+0xa14], R14 ;  /* 0x000a140e01007387 */ /* 0x0003e80000100800 */
[----:B------:R-:W3:Y:S01]  /*230d0*/  LDL.LU R11, [R1+0xa9c] ;  /* 0x000a9c00010b7983 */ /* 0x000ee20000300800 */
[----:B------:R-:W-:-:S04]  /*230e0*/  UISETP.GT.AND UP1, UPT, UR15, 0x8, UPT ;  /* 0x000000080f00788c */ /* 0x000fc8000bf24270 */
[----:B------:R-:W-:-:S04]  /*230f0*/  USEL UR12, URZ, 0x4, !UP1 ;  /* 0x00000004ff0c7887 */ /* 0x000fc8000c800000 */
[----:B------:R-:W-:-:S06]  /*23100*/  USEL UR12, UR12, URZ, !UP0 ;  /* 0x000000ff0c0c7287 */ /* 0x000fcc000c000000 */
[----:B------:R-:W-:Y:S01]  /*23110*/  ISETP.NE.U32.AND P1, PT, RZ, UR12, PT ;  /* 0x0000000cff007c0c */ /* 0x000fe2000bf25070 */
[----:B------:R-:W-:-:S12]  /*23120*/  UISETP.GT.AND UP1, UPT, UR15, 0xc, UPT ;  /* 0x0000000c0f00788c */ /* 0x000fd8000bf24270 */
[----:B------:R1:W-:Y:S01]  /*23130*/  LDGSTS.E [R2+0x1000], desc[UR28][R4.64], P1 ;  /* 0x0100000004027fae */ /* 0x0003e200089a101c */
[----:B------:R-:W-:Y:S01]  /*23140*/  USEL UR12, URZ, 0x4, !UP1 ;  /* 0x00000004ff0c7887 */ /* 0x000fe2000c800000 */
[----:B-1----:R-:W-:Y:S02]  /*23150*/  IMAD.MOV.U32 R4, RZ, RZ, R15 ;  /* 0x000000ffff047224 */ /* 0x002fe400078e000f */
[----:B------:R-:W-:-:S05]  /*23160*/  IMAD.MOV.U32 R5, RZ, RZ, R16 ;  /* 0x000000ffff057224 */ /* 0x000fca00078e0010 */
[----:B------:R1:W-:Y:S01]  /*23170*/  LDGSTS.E [R2+0x1080], desc[UR28][R4.64], P1 ;  /* 0x0108000004027fae */ /* 0x0003e200089a101c */
[----:B------:R-:W-:Y:S01]  /*23180*/  USEL UR12, UR12, URZ, !UP0 ;  /* 0x000000ff0c0c7287 */ /* 0x000fe2000c000000 */
[----:B-1----:R-:W-:Y:S01]  /*23190*/  IMAD.MOV.U32 R4, RZ, RZ, R12 ;  /* 0x000000ffff047224 */ /* 0x002fe200078e000c */
[----:B------:R-:W-:-:S05]  /*231a0*/  MOV R5, R14 ;  /* 0x0000000e00057202 */ /* 0x000fca0000000f00 */
[----:B------:R1:W-:Y:S02]  /*231b0*/  LDGSTS.E [R2+0x1100], desc[UR28][R4.64], P1 ;  /* 0x0110000004027fae */ /* 0x0003e400089a101c */
[----:B-1----:R-:W-:Y:S01]  /*231c0*/  IMAD.MOV.U32 R4, RZ, RZ, R8 ;  /* 0x000000ffff047224 */ /* 0x002fe200078e0008 */
[----:B--2---:R-:W-:-:S05]  /*231d0*/  IADD3.X R9, PT, PT, R9, UR8, RZ, P2, !PT ;  /* 0x0000000809097c10 */ /* 0x004fca00097fe4ff */
[----:B------:R1:W-:Y:S01]  /*231e0*/  STL [R1+0xa1c], R9 ;  /* 0x000a1c0901007387 */ /* 0x0003e20000100800 */
[----:B----4-:R-:W-:-:S03]  /*231f0*/  IADD3 R20, P3, PT, R20, UR13, RZ ;  /* 0x0000000d14147c10 */ /* 0x010fc6000ff7e0ff */
[----:B------:R-:W2:Y:S04]  /*23200*/  LDL.LU R14, [R1+0xb04] ;  /* 0x000b0400010e7983 */ /* 0x000ea80000300800 */
[----:B------:R-:W4:Y:S01]  /*23210*/  LDL.LU R8, [R1+0xb08] ;  /* 0x000b080001087983 */ /* 0x000f220000300800 */
[----:B------:R-:W-:-:S03]  /*23220*/  IMAD.MOV.U32 R5, RZ, RZ, R9 ;  /* 0x000000ffff057224 */ /* 0x000fc600078e0009 */
[----:B------:R-:W-:Y:S04]  /*23230*/  STL [R1+0xa88], R20 ;  /* 0x000a881401007387 */ /* 0x000fe80000100800 */
[----:B------:R-:W2:Y:S04]  /*23240*/  LDL.LU R19, [R1+0xb0c] ;  /* 0x000b0c0001137983 */ /* 0x000ea80000300800 */
[----:B------:R-:W2:Y:S01]  /*23250*/  LDL.LU R16, [R1+0xb10] ;  /* 0x000b100001107983 */ /* 0x000ea20000300800 */
[----:B------:R-:W-:-:S03]  /*23260*/  ISETP.NE.U32.AND P2, PT, RZ, UR12, PT ;  /* 0x0000000cff007c0c */ /* 0x000fc6000bf45070 */
[----:B------:R-:W2:Y:S04]  /*23270*/  LDL.LU R15, [R1+0xb14] ;  /* 0x000b1400010f7983 */ /* 0x000ea80000300800 */
[----:B------:R-:W2:Y:S04]  /*23280*/  LDL.LU R12, [R1+0xb18] ;  /* 0x000b1800010c7983 */ /* 0x000ea80000300800 */
[----:B-1----:R-:W2:Y:S01]  /*23290*/  LDL.LU R9, [R1+0xb20] ;  /* 0x000b200001097983 */ /* 0x002ea20000300800 */
[----:B------:R-:W-:-:S03]  /*232a0*/  IADD3.X R22, PT, PT, R22, UR8, RZ, P3, !PT ;  /* 0x0000000816167c10 */ /* 0x000fc60009ffe4ff */
[----:B------:R1:W-:Y:S01]  /*232b0*/  LDGSTS.E [R2+0x1180], desc[UR28][R4.64], P1 ;  /* 0x0118000004027fae */ /* 0x0003e200089a101c */
[----:B------:R-:W-:Y:S02]  /*232c0*/  IADD3 R10, P1, PT, R10, UR13, RZ ;  /* 0x0000000d0a0a7c10 */ /* 0x000fe4000ff3e0ff */
[----:B---3--:R-:W-:Y:S02]  /*232d0*/  IADD3 R13, P3, PT, R13, UR13, RZ ;  /* 0x0000000d0d0d7c10 */ /* 0x008fe4000ff7e0ff */
[----:B------:R-:W-:Y:S01]  /*232e0*/  IADD3.X R18, PT, PT, R18, UR8, RZ, P1, !PT ;  /* 0x0000000812127c10 */ /* 0x000fe20008ffe4ff */
[----:B------:R3:W-:Y:S01]  /*232f0*/  STL [R1+0xa90], R10 ;  /* 0x000a900a01007387 */ /* 0x0007e20000100800 */
[----:B------:R-:W-:-:S03]  /*23300*/  IADD3 R3, P4, PT, R3, UR13, RZ ;  /* 0x0000000d03037c10 */ /* 0x000fc6000ff9e0ff */
[----:B------:R-:W-:Y:S01]  /*23310*/  STL [R1+0xa84], R22 ;  /* 0x000a841601007387 */ /* 0x000fe20000100800 */
[----:B-1----:R-:W-:Y:S01]  /*23320*/  IMAD.MOV.U32 R4, RZ, RZ, R20 ;  /* 0x000000ffff047224 */ /* 0x002fe200078e0014 */
[----:B------:R-:W-:Y:S02]  /*23330*/  MOV R5, R22 ;  /* 0x0000001600057202 */ /* 0x000fe40000000f00 */
[----:B------:R-:W-:Y:S04]  /*23340*/  STL [R1+0xa98], R13 ;  /* 0x000a980d01007387 */ /* 0x000fe80000100800 */
[----:B------:R1:W-:Y:S04]  /*23350*/  STL [R1+0xa8c], R18 ;  /* 0x000a8c1201007387 */ /* 0x0003e80000100800 */
[----:B------:R-:W-:Y:S04]  /*23360*/  STL [R1+0xaa0], R3 ;  /* 0x000aa00301007387 */ /* 0x000fe80000100800 */
[----:B------:R1:W-:Y:S01]  /*23370*/  LDGSTS.E [R2+0x1800], desc[UR28][R4.64], P2 ;  /* 0x0180000004027fae */ /* 0x0003e200091a101c */
[----:B------:R-:W-:-:S05]  /*23380*/  IADD3.X R17, PT, PT, R17, UR8, RZ, P3, !PT ;  /* 0x0000000811117c10 */ /* 0x000fca0009ffe4ff */
[----:B------:R3:W-:Y:S01]  /*23390*/  STL [R1+0xa94], R17 ;  /* 0x000a941101007387 */ /* 0x0007e20000100800 */
[----:B------:R-:W-:Y:S01]  /*233a0*/  IADD3.X R11, PT, PT, R11, UR8, RZ, P4, !PT ;  /* 0x000000080b0b7c10 */ /* 0x000fe2000a7fe4ff */
[----:B-1----:R-:W-:Y:S02]  /*233b0*/  IMAD.MOV.U32 R4, RZ, RZ, R10 ;  /* 0x000000ffff047224 */ /* 0x002fe400078e000a */
[----:B---3--:R-:W3:Y:S01]  /*233c0*/  LDL.LU R10, [R1+0xb1c] ;  /* 0x000b1c00010a7983 */ /* 0x008ee20000300800 */
[----:B------:R-:W-:-:S03]  /*233d0*/  IMAD.MOV.U32 R5, RZ, RZ, R18 ;  /* 0x000000ffff057224 */ /* 0x000fc600078e0012 */
[----:B------:R1:W-:Y:S04]  /*233e0*/  STL [R1+0xa9c], R11 ;  /* 0x000a9c0b01007387 */ /* 0x0003e80000100800 */
[----:B------:R-:W3:Y:S01]  /*233f0*/  LDL.LU R18, [R1+0xb88] ;  /* 0x000b880001127983 */ /* 0x000ee20000300800 */
[----:B------:R-:W-:-:S03]  /*23400*/  UISETP.GT.AND UP1, UPT, UR15, 0x10, UPT ;  /* 0x000000100f00788c */ /* 0x000fc6000bf24270 */
[----:B------:R1:W-:Y:S01]  /*23410*/  LDGSTS.E [R2+0x1880], desc[UR28][R4.64], P2 ;  /* 0x0188000004027fae */ /* 0x0003e200091a101c */
[----:B------:R-:W-:-:S03]  /*23420*/  USEL UR12, URZ, 0x4, !UP1 ;  /* 0x00000004ff0c7887 */ /* 0x000fc6000c800000 */
[----:B------:R-:W3:Y:S01]  /*23430*/  LDL.LU R22, [R1+0xb84] ;  /* 0x000b840001167983 */ /* 0x000ee20000300800 */
[----:B-1----:R-:W-:Y:S01]  /*23440*/  IMAD.MOV.U32 R4, RZ, RZ, R13 ;  /* 0x000000ffff047224 */ /* 0x002fe200078e000d */
[----:B------:R-:W-:Y:S01]  /*23450*/  MOV R5, R17 ;  /* 0x0000001100057202 */ /* 0x000fe20000000f00 */
[----:B------:R-:W-:Y:S01]  /*23460*/  USEL UR12, UR12, URZ, !UP0 ;  /* 0x000000ff0c0c7287 */ /* 0x000fe2000c000000 */
[----:B------:R-:W3:Y:S04]  /*23470*/  LDL.LU R17, [R1+0xb8c] ;  /* 0x000b8c0001117983 */ /* 0x000ee80000300800 */
[----:B------:R1:W-:Y:S01]  /*23480*/  LDGSTS.E [R2+0x1900], desc[UR28][R4.64], P2 ;  /* 0x0190000004027fae */ /* 0x0003e200091a101c */
[----:B------:R-:W-:Y:S01]  /*23490*/  ISETP.NE.U32.AND P1, PT, RZ, UR12, PT ;  /* 0x0000000cff007c0c */ /* 0x000fe2000bf25070 */
[----:B-1----:R-:W-:-:S02]  /*234a0*/  IMAD.MOV.U32 R4, RZ, RZ, R3 ;  /* 0x000000ffff047224 */ /* 0x002fc400078e0003 */
[----:B------:R-:W-:Y:S02]  /*234b0*/  IMAD.MOV.U32 R5, RZ, RZ, R11 ;  /* 0x000000ffff057224 */ /* 0x000fe400078e000b */
[----:B------:R-:W3:Y:S04]  /*234c0*/  LDL.LU R11, [R1+0xb90] ;  /* 0x000b9000010b7983 */ /* 0x000ee80000300800 */
[----:B------:R1:W-:Y:S04]  /*234d0*/  LDGSTS.E [R2+0x1980], desc[UR28][R4.64], P2 ;  /* 0x0198000004027fae */ /* 0x0003e800091a101c */
[----:B------:R-:W3:Y:S04]  /*234e0*/  LDL.LU R13, [R1+0xb98] ;  /* 0x000b9800010d7983 */ /* 0x000ee80000300800 */
[----:B------:R-:W3:Y:S01]  /*234f0*/  LDL.LU R3, [R1+0xba0] ;  /* 0x000ba00001037983 */ /* 0x000ee20000300800 */
[----:B----4-:R-:W-:-:S04]  /*23500*/  IADD3 R8, P2, PT, R8, UR13, RZ ;  /* 0x0000000d08087c10 */ /* 0x010fc8000ff5e0ff */
[----:B--2---:R-:W-:Y:S01]  /*23510*/  IADD3.X R14, PT, PT, R14, UR8, RZ, P2, !PT ;  /* 0x000000080e0e7c10 */ /* 0x004fe200097fe4ff */
[----:B------:R-:W-:Y:S01]  /*23520*/  STL [R1+0xb08], R8 ;  /* 0x000b080801007387 */ /* 0x000fe20000100800 */
[----:B------:R-:W-:Y:S01]  /*23530*/  IADD3 R16, P3, PT, R16, UR13, RZ ;  /* 0x0000000d10107c10 */ /* 0x000fe2000ff7e0ff */
[----:B-1----:R-:W-:-:S03]  /*23540*/  IMAD.MOV.U32 R4, RZ, RZ, R8 ;  /* 0x000000ffff047224 */ /* 0x002fc600078e0008 */
[----:B------:R-:W-:Y:S01]  /*23550*/  IADD3.X R19, PT, PT, R19, UR8, RZ, P3, !PT ;  /* 0x0000000813137c10 */ /* 0x000fe20009ffe4ff */
[----:B------:R-:W-:Y:S01]  /*23560*/  STL [R1+0xb10], R16 ;  /* 0x000b101001007387 */ /* 0x000fe20000100800 */
[----:B------:R-:W-:-:S03]  /*23570*/  IADD3 R12, P4, PT, R12, UR13, RZ ;  /* 0x0000000d0c0c7c10 */ /* 0x000fc6000ff9e0ff */
[----:B------:R1:W-:Y:S01]  /*23580*/  STL [R1+0xb04], R14 ;  /* 0x000b040e01007387 */ /* 0x0003e20000100800 */
[----:B------:R-:W-:-:S03]  /*23590*/  IADD3 R9, P2, PT, R9, UR13, RZ ;  /* 0x0000000d09097c10 */ /* 0x000fc6000ff5e0ff */
[----:B------:R-:W-:Y:S01]  /*235a0*/  STL [R1+0xb18], R12 ;  /* 0x000b180c01007387 */ /* 0x000fe20000100800 */
[----:B------:R-:W-:Y:S02]  /*235b0*/  MOV R5, R14 ;  /* 0x0000000e00057202 */ /* 0x000fe40000000f00 */
[----:B------:R-:W-:Y:S01]  /*235c0*/  IADD3.X R15, PT, PT, R15, UR8, RZ, P4, !PT ;  /* 0x000000080f0f7c10 */ /* 0x000fe2000a7fe4ff */
[----:B------:R-:W-:Y:S04]  /*235d0*/  STL [R1+0xb20], R9 ;  /* 0x000b200901007387 */ /* 0x000fe80000100800 */
[----:B------:R-:W-:Y:S04]  /*235e0*/  STL [R1+0xb0c], R19 ;  /* 0x000b0c1301007387 */ /* 0x000fe80000100800 */
[----:B-1----:R-:W2:Y:S04]  /*235f0*/  LDL.LU R14, [R1+0xb94] ;  /* 0x000b9400010e7983 */ /* 0x002ea80000300800 */
[----:B------:R1:W-:Y:S04]  /*23600*/  LDGSTS.E [R2+0x2000], desc[UR28][R4.64], P1 ;  /* 0x0200000004027fae */ /* 0x0003e800089a101c */
[----:B------:R4:W-:Y:S04]  /*23610*/  STL [R1+0xb14], R15 ;  /* 0x000b140f01007387 */ /* 0x0009e80000100800 */
[----:B------:R-:W2:Y:S01]  /*23620*/  LDL.LU R8, [R1+0xb9c] ;  /* 0x000b9c0001087983 */ /* 0x000ea20000300800 */
[----:B-1----:R-:W-:-:S02]  /*23630*/  IMAD.MOV.U32 R4, RZ, RZ, R16 ;  /* 0x000000ffff047224 */ /* 0x002fc400078e0010 */
[----:B------:R-:W-:-:S05]  /*23640*/  IMAD.MOV.U32 R5, RZ, RZ, R19 ;  /* 0x000000ffff057224 */ /* 0x000fca00078e0013 */
[----:B------:R1:W-:Y:S01]  /*23650*/  LDGSTS.E [R2+0x2080], desc[UR28][R4.64], P1 ;  /* 0x0208000004027fae */ /* 0x0003e200089a101c */
[----:B---3--:R-:W-:Y:S01]  /*23660*/  IADD3.X R10, PT, PT, R10, UR8, RZ, P2, !PT ;  /* 0x000000080a0a7c10 */ /* 0x008fe200097fe4ff */
[----:B-1----:R-:W-:Y:S01]  /*23670*/  IMAD.MOV.U32 R4, RZ, RZ, R12 ;  /* 0x000000ffff047224 */ /* 0x002fe200078e000c */
[----:B------:R-:W-:-:S03]  /*23680*/  MOV R5, R15 ;  /* 0x0000000f00057202 */ /* 0x000fc60000000f00 */
[----:B------:R1:W-:Y:S01]  /*23690*/  STL [R1+0xb1c], R10 ;  /* 0x000b1c0a01007387 */ /* 0x0003e20000100800 */
[----:B------:R-:W-:-:S03]  /*236a0*/  IADD3 R18, P3, PT, R18, UR13, RZ ;  /* 0x0000000d12127c10 */ /* 0x000fc6000ff7e0ff */
[----:B------:R3:W-:Y:S04]  /*236b0*/  LDGSTS.E [R2+0x2100], desc[UR28][R4.64], P1 ;  /* 0x0210000004027fae */ /* 0x0007e800089a101c */
[----:B----4-:R-:W4:Y:S01]  /*236c0*/  LDL.LU R15, [R1+0xc04] ;  /* 0x000c0400010f7983 */ /* 0x010f220000300800 */
[----:B---3--:R-:W-:-:S03]  /*236d0*/  IMAD.MOV.U32 R4, RZ, RZ, R9 ;  /* 0x000000ffff047224 */ /* 0x008fc600078e0009 */
[----:B------:R-:W3:Y:S04]  /*236e0*/  LDL.LU R9, [R1+0xc08] ;  /* 0x000c080001097983 */ /* 0x000ee80000300800 */
[----:B------:R-:W-:Y:S01]  /*236f0*/  STL [R1+0xb88], R18 ;  /* 0x000b881201007387 */ /* 0x000fe20000100800 */
[----:B------:R-:W-:-:S03]  /*23700*/  IMAD.MOV.U32 R5, RZ, RZ, R10 ;  /* 0x000000ffff057224 */ /* 0x000fc600078e000a */
[----:B------:R-:W4:Y:S04]  /*23710*/  LDL.LU R20, [R1+0xc0c] ;  /* 0x000c0c0001147983 */ /* 0x000f280000300800 */
[----:B------:R-:W4:Y:S04]  /*23720*/  LDL.LU R19, [R1+0xc10] ;  /* 0x000c100001137983 */ /* 0x000f280000300800 */
[----:B------:R-:W4:Y:S04]  /*23730*/  LDL.LU R16, [R1+0xc14] ;  /* 0x000c140001107983 */ /* 0x000f280000300800 */
[----:B------:R-:W4:Y:S04]  /*23740*/  LDL.LU R12, [R1+0xc18] ;  /* 0x000c1800010c7983 */ /* 0x000f280000300800 */
[----:B-1----:R-:W4:Y:S01]  /*23750*/  LDL.LU R10, [R1+0xc20] ;  /* 0x000c2000010a7983 */ /* 0x002f220000300800 */
[----:B------:R-:W-:Y:S01]  /*23760*/  UISETP.GT.AND UP1, UPT, UR15, 0x14, UPT ;  /* 0x000000140f00788c */ /* 0x000fe2000bf24270 */
[----:B------:R-:W-:-:S02]  /*23770*/  IADD3.X R22, PT, PT, R22, UR8, RZ, P3, !PT ;  /* 0x0000000816167c10 */ /* 0x000fc40009ffe4ff */
[----:B------:R1:W-:Y:S01]  /*23780*/  LDGSTS.E [R2+0x2180], desc[UR28][R4.64], P1 ;  /* 0x0218000004027fae */ /* 0x0003e200089a101c */
[----:B------:R-:W-:-:S04]  /*23790*/  USEL UR12, URZ, 0x4, !UP1 ;  /* 0x00000004ff0c7887 */ /* 0x000fc8000c800000 */
[----:B------:R-:W-:Y:S01]  /*237a0*/  USEL UR12, UR12, URZ, !UP0 ;  /* 0x000000ff0c0c7287 */ /* 0x000fe2000c000000 */
[----:B------:R-:W-:-:S05]  /*237b0*/  IADD3 R11, P1, PT, R11, UR13, RZ ;  /* 0x0000000d0b0b7c10 */ /* 0x000fca000ff3e0ff */
[----:B------:R-:W-:Y:S01]  /*237c0*/  ISETP.NE.U32.AND P2, PT, RZ, UR12, PT ;  /* 0x0000000cff007c0c */ /* 0x000fe2000bf45070 */
[----:B-1----:R-:W-:Y:S01]  /*237d0*/  IMAD.MOV.U32 R4, RZ, RZ, R18 ;  /* 0x000000ffff047224 */ /* 0x002fe200078e0012 */
[----:B------:R-:W-:Y:S02]  /*237e0*/  MOV R5, R22 ;  /* 0x0000001600057202 */ /* 0x000fe40000000f00 */
[----:B------:R-:W-:Y:S02]  /*237f0*/  IADD3.X R17, PT, PT, R17, UR8, RZ, P1, !PT ;  /* 0x0000000811117c10 */ /* 0x000fe40008ffe4ff */
[----:B------:R-:W-:Y:S02]  /*23800*/  IADD3 R13, P3, PT, R13, UR13, RZ ;  /* 0x0000000d0d0d7c10 */ /* 0x000fe4000ff7e0ff */
[----:B------:R-:W-:-:S05]  /*23810*/  IADD3 R3, P4, PT, R3, UR13, RZ ;  /* 0x0000000d03037c10 */ /* 0x000fca000ff9e0ff */
[----:B------:R1:W-:Y:S04]  /*23820*/  LDGSTS.E [R2+0x2800], desc[UR28][R4.64], P2 ;  /* 0x0280000004027fae */ /* 0x0003e800091a101c */
[----:B------:R2:W-:Y:S01]  /*23830*/  STL [R1+0xb90], R11 ;  /* 0x000b900b01007387 */ /* 0x0005e20000100800 */
[----:B-1----:R-:W-:Y:S02]  /*23840*/  IMAD.MOV.U32 R4, RZ, RZ, R11 ;  /* 0x000000ffff047224 */ /* 0x002fe400078e000b */
[----:B------:R-:W-:Y:S01]  /*23850*/  IMAD.MOV.U32 R5, RZ, RZ, R17 ;  /* 0x000000ffff057224 */ /* 0x000fe200078e0011 */
[----:B------:R-:W-:Y:S04]  /*23860*/  STL [R1+0xb84], R22 ;  /* 0x000b841601007387 */ /* 0x000fe80000100800 */
[----:B------:R1:W-:Y:S04]  /*23870*/  LDGSTS.E [R2+0x2880], desc[UR28][R4.64], P2 ;  /* 0x0288000004027fae */ /* 0x0003e800091a101c */
[----:B------:R-:W-:Y:S04]  /*23880*/  STL [R1+0xb98], R13 ;  /* 0x000b980d01007387 */ /* 0x000fe80000100800 */
[----:B------:R2:W-:Y:S01]  /*23890*/  STL [R1+0xb8c], R17 ;  /* 0x000b8c1101007387 */ /* 0x0005e20000100800 */
[----:B-1----:R-:W-:-:S03]  /*238a0*/  IMAD.MOV.U32 R4, RZ, RZ, R13 ;  /* 0x000000ffff047224 */ /* 0x002fc600078e000d */
[----:B------:R-:W-:Y:S01]  /*238b0*/  STL [R1+0xba0], R3 ;  /* 0x000ba00301007387 */ /* 0x000fe20000100800 */
[----:B--2---:R-:W-:-:S04]  /*238c0*/  IADD3.X R14, PT, PT, R14, UR8, RZ, P3, !PT ;  /* 0x000000080e0e7c10 */ /* 0x004fc80009ffe4ff */
[----:B------:R-:W-:Y:S01]  /*238d0*/  MOV R5, R14 ;  /* 0x0000000e00057202 */ /* 0x000fe20000000f00 */
[----:B------:R-:W-:Y:S04]  /*238e0*/  STL [R1+0xb94], R14 ;  /* 0x000b940e01007387 */ /* 0x000fe80000100800 */
[----:B------:R1:W-:Y:S01]  /*238f0*/  LDGSTS.E [R2+0x2900], desc[UR28][R4.64], P2 ;  /* 0x0290000004027fae */ /* 0x0003e200091a101c */
[----:B------:R-:W-:-:S03]  /*23900*/  IADD3.X R8, PT, PT, R8, UR8, RZ, P4, !PT ;  /* 0x0000000808087c10 */ /* 0x000fc6000a7fe4ff */
[----:B------:R-:W2:Y:S01]  /*23910*/  LDL.LU R11, [R1+0xc1c] ;  /* 0x000c1c00010b7983 */ /* 0x000ea20000300800 */
[----:B-1----:R-:W-:Y:S02]  /*23920*/  IMAD.MOV.U32 R4, RZ, RZ, R3 ;  /* 0x000000ffff047224 */ /* 0x002fe400078e0003 */
[----:B------:R-:W-:Y:S01]  /*23930*/  IMAD.MOV.U32 R5, RZ, RZ, R8 ;  /* 0x000000ffff057224 */ /* 0x000fe200078e0008 */
[----:B------:R1:W-:Y:S04]  /*23940*/  STL [R1+0xb9c], R8 ;  /* 0x000b9c0801007387 */ /* 0x0003e80000100800 */
[----:B------:R1:W-:Y:S04]  /*23950*/  LDGSTS.E [R2+0x2980], desc[UR28][R4.64], P2 ;  /* 0x0298000004027fae */ /* 0x0003e800091a101c */
[----:B------:R-:W2:Y:S04]  /*23960*/  LDL.LU R17, [R1+0xc88] ;  /* 0x000c880001117983 */ /* 0x000ea80000300800 */
[----:B------:R-:W2:Y:S04]  /*23970*/  LDL.LU R18, [R1+0xc84] ;  /* 0x000c840001127983 */ /* 0x000ea80000300800 */
[----:B------:R-:W2:Y:S04]  /*23980*/  LDL.LU R13, [R1+0xc8c] ;  /* 0x000c8c00010d7983 */ /* 0x000ea80000300800 */
[----:B-1----:R-:W2:Y:S04]  /*23990*/  LDL.LU R8, [R1+0xc90] ;  /* 0x000c900001087983 */ /* 0x002ea80000300800 */
[----:B------:R-:W2:Y:S04]  /*239a0*/  LDL.LU R14, [R1+0xc98] ;  /* 0x000c9800010e7983 */ /* 0x000ea80000300800 */
[----:B------:R-:W2:Y:S01]  /*239b0*/  LDL.LU R3, [R1+0xca0] ;  /* 0x000ca00001037983 */ /* 0x000ea20000300800 */
[----:B---3--:R-:W-:-:S04]  /*239c0*/  IADD3 R9, P2, PT, R9, UR13, RZ ;  /* 0x0000000d09097c10 */ /* 0x008fc8000ff5e0ff */
[----:B----4-:R-:W-:Y:S01]  /*239d0*/  IADD3.X R15, PT, PT, R15, UR8, RZ, P2, !PT ;  /* 0x000000080f0f7c10 */ /* 0x010fe200097fe4ff */
[----:B------:R-:W-:Y:S01]  /*239e0*/  STL [R1+0xc08], R9 ;  /* 0x000c080901007387 */ /* 0x000fe20000100800 */
[----:B------:R-:W-:-:S04]  /*239f0*/  IADD3 R19, P3, PT, R19, UR13, RZ ;  /* 0x0000000d13137c10 */ /* 0x000fc8000ff7e0ff */
[----:B------:R-:W-:Y:S01]  /*23a00*/  IADD3.X R20, PT, PT, R20, UR8, RZ, P3, !PT ;  /* 0x0000000814147c10 */ /* 0x000fe20009ffe4ff */
[----:B------:R-:W-:Y:S01]  /*23a10*/  STL [R1+0xc10], R19 ;  /* 0x000c101301007387 */ /* 0x000fe20000100800 */
[----:B------:R-:W-:-:S03]  /*23a20*/  IADD3 R12, P4, PT, R12, UR13, RZ ;  /* 0x0000000d0c0c7c10 */ /* 0x000fc6000ff9e0ff */
[----:B------:R1:W-:Y:S01]  /*23a30*/  STL [R1+0xc04], R15 ;  /* 0x000c040f01007387 */ /* 0x0003e20000100800 */
[----:B------:R-:W-:-:S03]  /*23a40*/  IADD3 R10, P2, PT, R10, UR13, RZ ;  /* 0x0000000d0a0a7c10 */ /* 0x000fc6000ff5e0ff */
[----:B------:R-:W-:Y:S01]  /*23a50*/  STL [R1+0xc18], R12 ;  /* 0x000c180c01007387 */ /* 0x000fe20000100800 */
[----:B------:R-:W-:Y:S02]  /*23a60*/  IADD3.X R16, PT, PT, R16, UR8, RZ, P4, !PT ;  /* 0x0000000810107c10 */ /* 0x000fe4000a7fe4ff */
[----:B------:R-:W-:Y:S01]  /*23a70*/  MOV R5, R15 ;  /* 0x0000000f00057202 */ /* 0x000fe20000000f00 */
[----:B------:R-:W-:Y:S01]  /*23a80*/  STL [R1+0xc20], R10 ;  /* 0x000c200a01007387 */ /* 0x000fe20000100800 */
[----:B------:R-:W-:-:S03]  /*23a90*/  IMAD.MOV.U32 R4, RZ, RZ, R9 ;  /* 0x000000ffff047224 */ /* 0x000fc600078e0009 */
[----:B------:R-:W-:Y:S04]  /*23aa0*/  STL [R1+0xc0c], R20 ;  /* 0x000c0c1401007387 */ /* 0x000fe80000100800 */
[----:B-1----:R-:W3:Y:S04]  /*23ab0*/  LDL.LU R15, [R1+0xc94] ;  /* 0x000c9400010f7983 */ /* 0x002ee80000300800 */
[----:B------:R-:W-:Y:S04]  /*23ac0*/  STL [R1+0xc14], R16 ;  /* 0x000c141001007387 */ /* 0x000fe80000100800 */
[----:B------:R-:W4:Y:S01]  /*23ad0*/  LDL.LU R9, [R1+0xc9c] ;  /* 0x000c9c0001097983 */ /* 0x000f220000300800 */
[----:B------:R-:W-:-:S04]  /*23ae0*/  UISETP.GT.AND UP1, UPT, UR15, 0x18, UPT ;  /* 0x000000180f00788c */ /* 0x000fc8000bf24270 */
[----:B------:R-:W-:-:S04]  /*23af0*/  USEL UR12, URZ, 0x4, !UP1 ;  /* 0x00000004ff0c7887 */ /* 0x000fc8000c800000 */
[----:B------:R-:W-:-:S06]  /*23b00*/  USEL UR12, UR12, URZ, !UP0 ;  /* 0x000000ff0c0c7287 */ /* 0x000fcc000c000000 */
[----:B------:R-:W-:Y:S01]  /*23b10*/  ISETP.NE.U32.AND P1, PT, RZ, UR12, PT ;  /* 0x0000000cff007c0c */ /* 0x000fe2000bf25070 */
[----:B------:R-:W-:-:S04]  /*23b20*/  UISETP.GT.AND UP1, UPT, UR15, 0x1c, UPT ;  /* 0x0000001c0f00788c */ /* 0x000fc8000bf24270 */
[----:B------:R-:W-:-:S08]  /*23b30*/  USEL UR12, URZ, 0x4, !UP1 ;  /* 0x00000004ff0c7887 */ /* 0x000fd0000c800000 */
[----:B------:R1:W-:Y:S01]  /*23b40*/  LDGSTS.E [R2+0x3000], desc[UR28][R4.64], P1 ;  /* 0x0300000004027fae */ /* 0x0003e200089a101c */
[----:B------:R-:W-:Y:S01]  /*23b50*/  USEL UR12, UR12, URZ, !UP0 ;  /* 0x000000ff0c0c7287 */ /* 0x000fe2000c000000 */
[----:B-1----:R-:W-:Y:S02]  /*23b60*/  IMAD.MOV.U32 R4, RZ, RZ, R19 ;  /* 0x000000ffff047224 */ /* 0x002fe400078e0013 */
[----:B------:R-:W-:-:S05]  /*23b70*/  IMAD.MOV.U32 R5, RZ, RZ, R20 ;  /* 0x000000ffff057224 */ /* 0x000fca00078e0014 */
[----:B------:R1:W-:Y:S02]  /*23b80*/  LDGSTS.E [R2+0x3080], desc[UR28][R4.64], P1 ;  /* 0x0308000004027fae */ /* 0x0003e400089a101c */
[----:B-1----:R-:W-:Y:S01]  /*23b90*/  IMAD.MOV.U32 R4, RZ, RZ, R12 ;  /* 0x000000ffff047224 */ /* 0x002fe200078e000c */
[----:B------:R-:W-:-:S05]  /*23ba0*/  MOV R5, R16 ;  /* 0x0000001000057202 */ /* 0x000fca0000000f00 */
[----:B------:R1:W-:Y:S02]  /*23bb0*/  LDGSTS.E [R2+0x3100], desc[UR28][R4.64], P1 ;  /* 0x0310000004027fae */ /* 0x0003e400089a101c */
[----:B-1----:R-:W-:Y:S01]  /*23bc0*/  IMAD.MOV.U32 R4, RZ, RZ, R10 ;  /* 0x000000ffff047224 */ /* 0x002fe200078e000a */
[----:B--2---:R-:W-:-:S05]  /*23bd0*/  IADD3.X R11, PT, PT, R11, UR8, RZ, P2, !PT ;  /* 0x000000080b0b7c10 */ /* 0x004fca00097fe4ff */
[----:B------:R-:W-:Y:S01]  /*23be0*/  IMAD.MOV.U32 R5, RZ, RZ, R11 ;  /* 0x000000ffff057224 */ /* 0x000fe200078e000b */
[----:B------:R1:W-:Y:S01]  /*23bf0*/  STL [R1+0xc1c], R11 ;  /* 0x000c1c0b01007387 */ /* 0x0003e20000100800 */
[----:B------:R-:W-:-:S03]  /*23c00*/  ISETP.NE.U32.AND P2, PT, RZ, UR12, PT ;  /* 0x0000000cff007c0c */ /* 0x000fc6000bf45070 */
[----:B------:R2:W-:Y:S04]  /*23c10*/  LDGSTS.E [R2+0x3180], desc[UR28][R4.64], P1 ;  /* 0x0318000004027fae */ /* 0x0005e800089a101c */
[----:B-1----:R-:W4:Y:S01]  /*23c20*/  LDL.LU R11, [R1+0x924] ;  /* 0x00092400010b7983 */ /* 0x002f220000300800 */
[----:B------:R-:W-:-:S03]  /*23c30*/  IADD3 R17, P3, PT, R17, UR13, RZ ;  /* 0x0000000d11117c10 */ /* 0x000fc6000ff7e0ff */
[----:B------:R-:W4:Y:S01]  /*23c40*/  LDL.LU R10, [R1+0x928] ;  /* 0x00092800010a7983 */ /* 0x000f220000300800 */
[----:B------:R-:W-:-:S03]  /*23c50*/  IADD3.X R18, PT, PT, R18, UR8, RZ, P3, !PT ;  /* 0x0000000812127c10 */ /* 0x000fc60009ffe4ff */
[----:B------:R-:W-:Y:S04]  /*23c60*/  STL [R1+0xc88], R17 ;  /* 0x000c881101007387 */ /* 0x000fe80000100800 */
[----:B------:R-:W4:Y:S01]  /*23c70*/  LDL.LU R20, [R1+0x92c] ;  /* 0x00092c0001147983 */ /* 0x000f220000300800 */
[----:B------:R-:W-:-:S03]  /*23c80*/  IADD3 R8, P1, PT, R8, UR13, RZ ;  /* 0x0000000d08087c10 */ /* 0x000fc6000ff3e0ff */
[----:B------:R-:W4:Y:S01]  /*23c90*/  LDL.LU R16, [R1+0x930] ;  /* 0x0009300001107983 */ /* 0x000f220000300800 */
[----:B------:R-:W-:-:S03]  /*23ca0*/  IADD3 R14, P3, PT, R14, UR13, RZ ;  /* 0x0000000d0e0e7c10 */ /* 0x000fc6000ff7e0ff */
[----:B------:R-:W4:Y:S01]  /*23cb0*/  LDL.LU R12, [R1+0x938] ;  /* 0x00093800010c7983 */ /* 0x000f220000300800 */
[----:B------:R-:W-:Y:S01]  /*23cc0*/  IADD3.X R13, PT, PT, R13, UR8, RZ, P1, !PT ;  /* 0x000000080d0d7c10 */ /* 0x000fe20008ffe4ff */
[----:B--2---:R-:W-:Y:S01]  /*23cd0*/  IMAD.MOV.U32 R4, RZ, RZ, R17 ;  /* 0x000000ffff047224 */ /* 0x004fe200078e0011 */
[----:B------:R-:W-:Y:S01]  /*23ce0*/  IADD3 R3, P4, PT, R3, UR13, RZ ;  /* 0x0000000d03037c10 */ /* 0x000fe2000ff9e0ff */
[----:B------:R-:W-:Y:S01]  /*23cf0*/  STL [R1+0xc90], R8 ;  /* 0x000c900801007387 */ /* 0x000fe20000100800 */
[----:B------:R-:W-:-:S03]  /*23d00*/  MOV R5, R18 ;  /* 0x0000001200057202 */ /* 0x000fc60000000f00 */
[----:B------:R1:W-:Y:S04]  /*23d10*/  STL [R1+0xc84], R18 ;  /* 0x000c841201007387 */ /* 0x0003e80000100800 */
[----:B------:R-:W-:Y:S04]  /*23d20*/  STL [R1+0xc98], R14 ;  /* 0x000c980e01007387 */ /* 0x000fe80000100800 */
[----:B------:R2:W-:Y:S04]  /*23d30*/  STL [R1+0xc8c], R13 ;  /* 0x000c8c0d01007387 */ /* 0x0005e80000100800 */
[----:B------:R-:W-:Y:S04]  /*23d40*/  STL [R1+0xca0], R3 ;  /* 0x000ca00301007387 */ /* 0x000fe80000100800 */
[----:B-1----:R-:W4:Y:S04]  /*23d50*/  LDL.LU R18, [R1+0x940] ;  /* 0x0009400001127983 */ /* 0x002f280000300800 */
[----:B------:R1:W-:Y:S01]  /*23d60*/  LDGSTS.E [R2+0x3800], desc[UR28][R4.64], P2 ;  /* 0x0380000004027fae */ /* 0x0003e200091a101c */
[----:B---3--:R-:W-:Y:S01]  /*23d70*/  IADD3.X R15, PT, PT, R15, UR8, RZ, P3, !PT ;  /* 0x000000080f0f7c10 */ /* 0x008fe20009ffe4ff */
[----:B-1----:R-:W-:-:S02]  /*23d80*/  IMAD.MOV.U32 R5, RZ, RZ, R13 ;  /* 0x000000ffff057224 */ /* 0x002fc400078e000d */
[----:B------:R-:W-:Y:S02]  /*23d90*/  IMAD.MOV.U32 R4, RZ, RZ, R8 ;  /* 0x000000ffff047224 */ /* 0x000fe400078e0008 */
[----:B------:R1:W-:Y:S01]  /*23da0*/  STL [R1+0xc94], R15 ;  /* 0x000c940f01007387 */ /* 0x0003e20000100800 */
[----:B----4-:R-:W-:-:S03]  /*23db0*/  IADD3.X R9, PT, PT, R9, UR8, RZ, P4, !PT ;  /* 0x0000000809097c10 */ /* 0x010fc6000a7fe4ff */
[----:B--2---:R-:W2:Y:S04]  /*23dc0*/  LDL.LU R13, [R1+0x934] ;  /* 0x00093400010d7983 */ /* 0x004ea80000300800 */
[----:B------:R-:W3:Y:S04]  /*23dd0*/  LDL.LU R8, [R1+0x9a8] ;  /* 0x0009a80001087983 */ /* 0x000ee80000300800 */
[----:B------:R4:W-:Y:S04]  /*23de0*/  STL [R1+0xc9c], R9 ;  /* 0x000c9c0901007387 */ /* 0x0009e80000100800 */
[----:B------:R-:W3:Y:S04]  /*23df0*/  LDL.LU R19, [R1+0x93c] ;  /* 0x00093c0001137983 */ /* 0x000ee80000300800 */
[----:B------:R1:W-:Y:S02]  /*23e00*/  LDGSTS.E [R2+0x3880], desc[UR28][R4.64], P2 ;  /* 0x0388000004027fae */ /* 0x0003e400091a101c */
[----:B-1----:R-:W-:Y:S01]  /*23e10*/  IMAD.MOV.U32 R4, RZ, RZ, R14 ;  /* 0x000000ffff047224 */ /* 0x002fe200078e000e */
[----:B------:R-:W-:-:S02]  /*23e20*/  MOV R5, R15 ;  /* 0x0000000f00057202 */ /* 0x000fc40000000f00 */
[----:B------:R-:W3:Y:S04]  /*23e30*/  LDL.LU R15, [R1+0x9a4] ;  /* 0x0009a400010f7983 */ /* 0x000ee80000300800 */
[----:B------:R-:W3:Y:S04]  /*23e40*/  LDL.LU R22, [R1+0x9ac] ;  /* 0x0009ac0001167983 */ /* 0x000ee80000300800 */
[----:B------:R-:W3:Y:S04]  /*23e50*/  LDL.LU R14, [R1+0x9b0] ;  /* 0x0009b000010e7983 */ /* 0x000ee80000300800 */
[----:B------:R1:W-:Y:S02]  /*23e60*/  LDGSTS.E [R2+0x3900], desc[UR28][R4.64], P2 ;  /* 0x0390000004027fae */ /* 0x0003e400091a101c */
[----:B-1----:R-:W-:-:S02]  /*23e70*/  IMAD.MOV.U32 R5, RZ, RZ, R9 ;  /* 0x000000ffff057224 */ /* 0x002fc400078e0009 */
[----:B----4-:R-:W4:Y:S01]  /*23e80*/  LDL.LU R9, [R1+0x9b8] ;  /* 0x0009b80001097983 */ /* 0x010f220000300800 */
[----:B------:R-:W-:Y:S01]  /*23e90*/  UISETP.GT.AND UP1, UPT, UR15, 0x1, UPT ;  /* 0x000000010f00788c */ /* 0x000fe2000bf24270 */
[----:B------:R-:W-:-:S03]  /*23ea0*/  IMAD.MOV.U32 R4, RZ, RZ, R3 ;  /* 0x000000ffff047224 */ /* 0x000fc600078e0003 */
[----:B------:R-:W-:Y:S02]  /*23eb0*/  USEL UR12, URZ, 0x4, !UP1 ;  /* 0x00000004ff0c7887 */ /* 0x000fe4000c800000 */
[----:B------:R1:W-:Y:S02]  /*23ec0*/  LDGSTS.E [R2+0x3980], desc[UR28][R4.64], P2 ;  /* 0x0398000004027fae */ /* 0x0003e400091a101c */
[----:B------:R-:W-:Y:S01]  /*23ed0*/  USEL UR12, UR12, URZ, !UP0 ;  /* 0x000000ff0c0c7287 */ /* 0x000fe2000c000000 */
[----:B------:R-:W-:-:S05]  /*23ee0*/  LOP3.LUT R3, R21, 0x20, RZ, 0x3c, !PT ;  /* 0x0000002015037812 */ /* 0x000fca00078e3cff */
[----:B------:R-:W-:Y:S01]  /*23ef0*/  ISETP.NE.U32.AND P1, PT, RZ, UR12, PT ;  /* 0x0000000cff007c0c */ /* 0x000fe2000bf25070 */
[----:B------:R-:W-:Y:S01]  /*23f00*/  VIADD R3, R3, UR16 ;  /* 0x0000001003037c36 */ /* 0x000fe20008000000 */
[----:B------:R-:W-:-:S04]  /*23f10*/  IADD3 R10, P2, PT, R10, UR13, RZ ;  /* 0x0000000d0a0a7c10 */ /* 0x000fc8000ff5e0ff */
[----:B------:R-:W-:Y:S01]  /*23f20*/  IADD3.X R11, PT, PT, R11, UR8, RZ, P2, !PT ;  /* 0x000000080b0b7c10 */ /* 0x000fe200097fe4ff */
[----:B------:R-:W-:Y:S01]  /*23f30*/  STL [R1+0x928], R10 ;  /* 0x0009280a01007387 */ /* 0x000fe20000100800 */
[----:B-1----:R-:W-:Y:S02]  /*23f40*/  MOV R4, R10 ;  /* 0x0000000a00047202 */ /* 0x002fe40000000f00 */
[----:B------:R-:W-:Y:S01]  /*23f50*/  IADD3 R16, P3, PT, R16, UR13, RZ ;  /* 0x0000000d10107c10 */ /* 0x000fe2000ff7e0ff */
[----:B------:R-:W-:Y:S01]  /*23f60*/  IMAD.MOV.U32 R5, RZ, RZ, R11 ;  /* 0x000000ffff057224 */ /* 0x000fe200078e000b */
[----:B------:R-:W-:-:S03]  /*23f70*/  IADD3 R12, P2, PT, R12, UR13, RZ ;  /* 0x0000000d0c0c7c10 */ /* 0x000fc6000ff5e0ff */
[----:B------:R-:W-:Y:S01]  /*23f80*/  STL [R1+0x930], R16 ;  /* 0x0009301001007387 */ /* 0x000fe20000100800 */
[----:B------:R-:W-:-:S03]  /*23f90*/  IADD3.X R20, PT, PT, R20, UR8, RZ, P3, !PT ;  /* 0x0000000814147c10 */ /* 0x000fc60009ffe4ff */
[----:B------:R1:W-:Y:S04]  /*23fa0*/  STL [R1+0x924], R11 ;  /* 0x0009240b01007387 */ /* 0x0003e80000100800 */
[----:B------:R-:W-:Y:S04]  /*23fb0*/  STL [R1+0x938], R12 ;  /* 0x0009380c01007387 */ /* 0x000fe80000100800 */
[----:B------:R1:W-:Y:S04]  /*23fc0*/  LDGSTS.E [R3+0x200], desc[UR28][R4.64], P1 ;  /* 0x0020000004037fae */ /* 0x0003e800089a101c */
[----:B-1----:R-:W4:Y:S04]  /*23fd0*/  LDL.LU R11, [R1+0x9b4] ;  /* 0x0009b400010b7983 */ /* 0x002f280000300800 */
[----:B------:R1:W-:Y:S01]  /*23fe0*/  STL [R1+0x92c], R20 ;  /* 0x00092c1401007387 */ /* 0x0003e20000100800 */
[----:B------:R-:W-:-:S03]  /*23ff0*/  IADD3 R18, P3, PT, R18, UR13, RZ ;  /* 0x0000000d12127c10 */ /* 0x000fc6000ff7e0ff */
[----:B------:R-:W4:Y:S01]  /*24000*/  LDL.LU R17, [R1+0x9c0] ;  /* 0x0009c00001117983 */ /* 0x000f220000300800 */
[----:B------:R-:W-:Y:S02]  /*24010*/  IMAD.MOV.U32 R4, RZ, RZ, R16 ;  /* 0x000000ffff047224 */ /* 0x000fe400078e0010 */
[----:B------:R-:W-:Y:S01]  /*24020*/  IMAD.MOV.U32 R5, RZ, RZ, R20 ;  /* 0x000000ffff057224 */ /* 0x000fe200078e0014 */
[----:B------:R-:W4:Y:S04]  /*24030*/  LDL.LU R10, [R1+0xa28] ;  /* 0x000a2800010a7983 */ /* 0x000f280000300800 */
[----:B-1----:R-:W4:Y:S04]  /*24040*/  LDL.LU R20, [R1+0x9bc] ;  /* 0x0009bc0001147983 */ /* 0x002f280000300800 */
[----:B------:R-:W-:Y:S04]  /*24050*/  STL [R1+0x940], R18 ;  /* 0x0009401201007387 */ /* 0x000fe80000100800 */
[----:B------:R1:W-:Y:S01]  /*24060*/  LDGSTS.E [R3+0x280], desc[UR28][R4.64], P1 ;  /* 0x0028000004037fae */ /* 0x0003e200089a101c */
[----:B--2---:R-:W-:-:S02]  /*24070*/  IADD3.X R13, PT, PT, R13, UR8, RZ, P2, !PT ;  /* 0x000000080d0d7c10 */ /* 0x004fc400097fe4ff */
[----:B---3--:R-:W-:-:S03]  /*24080*/  IADD3 R8, P4, PT, R8, UR13, RZ ;  /* 0x0000000d08087c10 */ /* 0x008fc6000ff9e0ff */
[----:B------:R2:W-:Y:S01]  /*24090*/  STL [R1+0x934], R13 ;  /* 0x0009340d01007387 */ /* 0x0005e20000100800 */
[----:B-1----:R-:W-:Y:S01]  /*240a0*/  MOV R4, R12 ;  /* 0x0000000c00047202 */ /* 0x002fe20000000f00 */
[----:B------:R-:W-:Y:S02]  /*240b0*/  IMAD.MOV.U32 R5, RZ, RZ, R13 ;  /* 0x000000ffff057224 */ /* 0x000fe400078e000d */
[----:B------:R-:W-:Y:S01]  /*240c0*/  STL [R1+0x9a8], R8 ;  /* 0x0009a80801007387 */ /* 0x000fe20000100800 */
[----:B------:R-:W-:-:S03]  /*240d0*/  IADD3.X R19, PT, PT, R19, UR8, RZ, P3, !PT ;  /* 0x0000000813137c10 */ /* 0x000fc60009ffe4ff */
[----:B------:R-:W3:Y:S04]  /*240e0*/  LDL.LU R16, [R1+0xa24] ;  /* 0x000a240001107983 */ /* 0x000ee80000300800 */
[----:B------:R1:W-:Y:S04]  /*240f0*/  STL [R1+0x93c], R19 ;  /* 0x00093c1301007387 */ /* 0x0003e80000100800 */
[----:B------:R-:W3:Y:S04]  /*24100*/  LDL.LU R12, [R1+0xa30] ;  /* 0x000a3000010c7983 */ /* 0x000ee80000300800 */
[----:B------:R1:W-:Y:S04]  /*24110*/  LDGSTS.E [R3+0x300], desc[UR28][R4.64], P1 ;  /* 0x0030000004037fae */ /* 0x0003e800089a101c */
[----:B--2---:R-:W2:Y:S01]  /*24120*/  LDL.LU R13, [R1+0xa38] ;  /* 0x000a3800010d7983 */ /* 0x004ea20000300800 */
[----:B------:R-:W-:Y:S01]  /*24130*/  IADD3.X R15, PT, PT, R15, UR8, RZ, P4, !PT ;  /* 0x000000080f0f7c10 */ /* 0x000fe2000a7fe4ff */
[----:B-1----:R-:W-:-:S02]  /*24140*/  IMAD.MOV.U32 R4, RZ, RZ, R18 ;  /* 0x000000ffff047224 */ /* 0x002fc400078e0012 */
[----:B------:R-:W-:Y:S01]  /*24150*/  IMAD.MOV.U32 R5, RZ, RZ, R19 ;  /* 0x000000ffff057224 */ /* 0x000fe200078e0013 */
[----:B------:R-:W-:-:S04]  /*24160*/  IADD3 R14, P3, PT, R14, UR13, RZ ;  /* 0x0000000d0e0e7c10 */ /* 0x000fc8000ff7e0ff */
[----:B------:R1:W-:Y:S01]  /*24170*/  LDGSTS.E [R3+0x380], desc[UR28][R4.64], P1 ;  /* 0x0038000004037fae */ /* 0x0003e200089a101c */
[----:B------:R-:W-:-:S03]  /*24180*/  IADD3.X R22, PT, PT, R22, UR8, RZ, P3, !PT ;  /* 0x0000000816167c10 */ /* 0x000fc60009ffe4ff */
[----:B------:R-:W-:Y:S04]  /*24190*/  STL [R1+0x9b0], R14 ;  /* 0x0009b00e01007387 */ /* 0x000fe80000100800 */
[----:B------:R4:W-:Y:S04]  /*241a0*/  STL [R1+0x9a4], R15 ;  /* 0x0009a40f01007387 */ /* 0x0009e80000100800 */
[----:B------:R-:W2:Y:S01]  /*241b0*/  LDL.LU R19, [R1+0xa2c] ;  /* 0x000a2c0001137983 */ /* 0x000ea20000300800 */
[----:B----4-:R-:W-:Y:S01]  /*241c0*/  IADD3 R9, P1, PT, R9, UR13, RZ ;  /* 0x0000000d09097c10 */ /* 0x010fe2000ff3e0ff */
[----:B-1----:R-:W-:-:S04]  /*241d0*/  IMAD.MOV.U32 R5, RZ, RZ, R15 ;  /* 0x000000ffff057224 */ /* 0x002fc800078e000f */
[----:B------:R-:W-:Y:S04]  /*241e0*/  STL [R1+0x9b8], R9 ;  /* 0x0009b80901007387 */ /* 0x000fe80000100800 */
[----:B------:R-:W4:Y:S04]  /*241f0*/  LDL.LU R15, [R1+0xa34] ;  /* 0x000a3400010f7983 */ /* 0x000f280000300800 */
[----:B------:R1:W-:Y:S04]  /*24200*/  STL [R1+0x9ac], R22 ;  /* 0x0009ac1601007387 */ /* 0x0003e80000100800 */
[----:B------:R-:W4:Y:S01]  /*24210*/  LDL.LU R18, [R1+0xa40] ;  /* 0x000a400001127983 */ /* 0x000f220000300800 */
[----:B------:R-:W-:-:S04]  /*24220*/  UISETP.GT.AND UP1, UPT, UR15, 0x5, UPT ;  /* 0x000000050f00788c */ /* 0x000fc8000bf24270 */
[----:B------:R-:W-:-:S04]  /*24230*/  USEL UR12, URZ, 0x4, !UP1 ;  /* 0x00000004ff0c7887 */ /* 0x000fc8000c800000 */
[----:B------:R-:W-:-:S06]  /*24240*/  USEL UR12, UR12, URZ, !UP0 ;  /* 0x000000ff0c0c7287 */ /* 0x000fcc000c000000 */
[----:B------:R-:W-:Y:S02]  /*24250*/  ISETP.NE.U32.AND P2, PT, RZ, UR12, PT ;  /* 0x0000000cff007c0c */ /* 0x000fe4000bf45070 */
[----:B------:R-:W-:Y:S02]  /*24260*/  MOV R4, R8 ;  /* 0x0000000800047202 */ /* 0x000fe40000000f00 */
[----:B------:R-:W4:Y:S01]  /*24270*/  LDL.LU R8, [R1+0xaa8] ;  /* 0x000aa80001087983 */ /* 0x000f220000300800 */
[----:B------:R-:W-:-:S08]  /*24280*/  UISETP.GT.AND UP1, UPT, UR15, 0x9, UPT ;  /* 0x000000090f00788c */ /* 0x000fd0000bf24270 */
[----:B------:R1:W-:Y:S01]  /*24290*/  LDGSTS.E [R3+0xa00], desc[UR28][R4.64], P2 ;  /* 0x00a0000004037fae */ /* 0x0003e200091a101c */
[----:B------:R-:W-:Y:S01]  /*242a0*/  USEL UR12, URZ, 0x4, !UP1 ;  /* 0x00000004ff0c7887 */ /* 0x000fe2000c800000 */
[----:B-1----:R-:W-:Y:S02]  /*242b0*/  IMAD.MOV.U32 R5, RZ, RZ, R22 ;  /* 0x000000ffff057224 */ /* 0x002fe400078e0016 */
[----:B------:R-:W4:Y:S01]  /*242c0*/  LDL.LU R22, [R1+0xa3c] ;  /* 0x000a3c0001167983 */ /* 0x000f220000300800 */
[----:B------:R-:W-:-:S05]  /*242d0*/  IMAD.MOV.U32 R4, RZ, RZ, R14 ;  /* 0x000000ffff047224 */ /* 0x000fca00078e000e */
[----:B------:R1:W-:Y:S01]  /*242e0*/  LDGSTS.E [R3+0xa80], desc[UR28][R4.64], P2 ;  /* 0x00a8000004037fae */ /* 0x0003e200091a101c */
[----:B------:R-:W-:Y:S01]  /*242f0*/  USEL UR12, UR12, URZ, !UP0 ;  /* 0x000000ff0c0c7287 */ /* 0x000fe2000c000000 */
[----:B-1----:R-:W-:Y:S02]  /*24300*/  MOV R4, R9 ;  /* 0x0000000900047202 */ /* 0x002fe40000000f00 */
[----:B------:R-:W-:Y:S02]  /*24310*/  IADD3.X R11, PT, PT, R11, UR8, RZ, P1, !PT ;  /* 0x000000080b0b7c10 */ /* 0x000fe40008ffe4ff */
[----:B------:R-:W-:Y:S02]  /*24320*/  IADD3 R17, P3, PT, R17, UR13, RZ ;  /* 0x0000000d11117c10 */ /* 0x000fe4000ff7e0ff */
[----:B------:R-:W-:-:S03]  /*24330*/  IADD3 R10, P4, PT, R10, UR13, RZ ;  /* 0x0000000d0a0a7c10 */ /* 0x000fc6000ff9e0ff */
[----:B------:R-:W-:Y:S01]  /*24340*/  STL [R1+0x9c0], R17 ;  /* 0x0009c01101007387 */ /* 0x000fe20000100800 */
[----:B------:R-:W-:-:S03]  /*24350*/  IADD3.X R20, PT, PT, R20, UR8, RZ, P3, !PT ;  /* 0x0000000814147c10 */ /* 0x000fc60009ffe4ff */
[----:B------:R1:W-:Y:S01]  /*24360*/  STL [R1+0x9b4], R11 ;  /* 0x0009b40b01007387 */ /* 0x0003e20000100800 */
[----:B------:R-:W-:-:S03]  /*24370*/  IMAD.MOV.U32 R5, RZ, RZ, R11 ;  /* 0x000000ffff057224 */ /* 0x000fc600078e000b */
[----:B------:R-:W-:Y:S04]  /*24380*/  STL [R1+0xa28], R10 ;  /* 0x000a280a01007387 */ /* 0x000fe80000100800 */
[----:B------:R-:W4:Y:S04]  /*24390*/  LDL.LU R14, [R1+0xaa4] ;  /* 0x000aa400010e7983 */ /* 0x000f280000300800 */
[----:B------:R-:W-:Y:S04]  /*243a0*/  STL [R1+0x9bc], R20 ;  /* 0x0009bc1401007387 */ /* 0x000fe80000100800 */
[----:B------:R-:W4:Y:S04]  /*243b0*/  LDL.LU R9, [R1+0xab0] ;  /* 0x000ab00001097983 */ /* 0x000f280000300800 */
[----:B-1----:R-:W4:Y:S04]  /*243c0*/  LDL.LU R11, [R1+0xab8] ;  /* 0x000ab800010b7983 */ /* 0x002f280000300800 */
[----:B------:R1:W-:Y:S01]  /*243d0*/  LDGSTS.E [R3+0xb00], desc[UR28][R4.64], P2 ;  /* 0x00b0000004037fae */ /* 0x0003e200091a101c */
[----:B---3--:R-:W-:-:S02]  /*243e0*/  IADD3.X R16, PT, PT, R16, UR8, RZ, P4, !PT ;  /* 0x0000000810107c10 */ /* 0x008fc4000a7fe4ff */
[----:B------:R-:W-:Y:S01]  /*243f0*/  IADD3 R12, P3, PT, R12, UR13, RZ ;  /* 0x0000000d0c0c7c10 */ /* 0x000fe2000ff7e0ff */
[----:B-1----:R-:W-:Y:S02]  /*24400*/  IMAD.MOV.U32 R4, RZ, RZ, R17 ;  /* 0x000000ffff047224 */ /* 0x002fe400078e0011 */
[----:B------:R-:W-:Y:S02]  /*24410*/  IMAD.MOV.U32 R5, RZ, RZ, R20 ;  /* 0x000000ffff057224 */ /* 0x000fe400078e0014 */
[----:B------:R-:W-:Y:S04]  /*24420*/  STL [R1+0xa30], R12 ;  /* 0x000a300c01007387 */ /* 0x000fe80000100800 */
[----:B------:R1:W-:Y:S01]  /*24430*/  STL [R1+0xa24], R16 ;  /* 0x000a241001007387 */ /* 0x0003e20000100800 */
[----:B------:R-:W-:-:S03]  /*24440*/  ISETP.NE.U32.AND P1, PT, RZ, UR12, PT ;  /* 0x0000000cff007c0c */ /* 0x000fc6000bf25070 */
[----:B------:R-:W3:Y:S04]  /*24450*/  LDL.LU R17, [R1+0xaac] ;  /* 0x000aac0001117983 */ /* 0x000ee80000300800 */
[----:B------:R1:W-:Y:S01]  /*24460*/  LDGSTS.E [R3+0xb80], desc[UR28][R4.64], P2 ;  /* 0x00b8000004037fae */ /* 0x0003e200091a101c */
[----:B--2---:R-:W-:-:S05]  /*24470*/  IADD3 R13, P2, PT, R13, UR13, RZ ;  /* 0x0000000d0d0d7c10 */ /* 0x004fca000ff5e0ff */
[----:B------:R2:W-:Y:S01]  /*24480*/  STL [R1+0xa38], R13 ;  /* 0x000a380d01007387 */ /* 0x0005e20000100800 */
[----:B-1----:R-:W-:Y:S01]  /*24490*/  MOV R4, R10 ;  /* 0x0000000a00047202 */ /* 0x002fe20000000f00 */
[----:B------:R-:W-:Y:S02]  /*244a0*/  IMAD.MOV.U32 R5, RZ, RZ, R16 ;  /* 0x000000ffff057224 */ /* 0x000fe400078e0010 */
[----:B------:R-:W3:Y:S01]  /*244b0*/  LDL.LU R16, [R1+0xab4] ;  /* 0x000ab40001107983 */ /* 0x000ee20000300800 */
[----:B------:R-:W-:-:S03]  /*244c0*/  IADD3.X R19, PT, PT, R19, UR8, RZ, P3, !PT ;  /* 0x0000000813137c10 */ /* 0x000fc60009ffe4ff */
[----:B------:R1:W-:Y:S04]  /*244d0*/  LDGSTS.E [R3+0x1200], desc[UR28][R4.64], P1 ;  /* 0x0120000004037fae */ /* 0x0003e800089a101c */
[----:B------:R1:W-:Y:S04]  /*244e0*/  STL [R1+0xa2c], R19 ;  /* 0x000a2c1301007387 */ /* 0x0003e80000100800 */
[----:B------:R-:W3:Y:S01]  /*244f0*/  LDL.LU R10, [R1+0xac0] ;  /* 0x000ac000010a7983 */ /* 0x000ee20000300800 */
[----:B----4-:R-:W-:-:S03]  /*24500*/  IADD3.X R15, PT, PT, R15, UR8, RZ, P2, !PT ;  /* 0x000000080f0f7c10 */ /* 0x010fc600097fe4ff */
[----:B------:R-:W4:Y:S01]  /*24510*/  LDL.LU R20, [R1+0xabc] ;  /* 0x000abc0001147983 */ /* 0x000f220000300800 */
[----:B------:R-:W-:Y:S01]  /*24520*/  IADD3 R18, P3, PT, R18, UR13, RZ ;  /* 0x0000000d12127c10 */ /* 0x000fe2000ff7e0ff */
[----:B-1----:R-:W-:-:S04]  /*24530*/  IMAD.MOV.U32 R4, RZ, RZ, R12 ;  /* 0x000000ffff047224 */ /* 0x002fc800078e000c */
[----:B------:R-:W-:Y:S04]  /*24540*/  STL [R1+0xa40], R18 ;  /* 0x000a401201007387 */ /* 0x000fe80000100800 */
[----:B------:R1:W-:Y:S04]  /*24550*/  STL [R1+0xa34], R15 ;  /* 0x000a340f01007387 */ /* 0x0003e80000100800 */
[----:B------:R-:W4:Y:S01]  /*24560*/  LDL.LU R12, [R1+0xb28] ;  /* 0x000b2800010c7983 */ /* 0x000f220000300800 */
[----:B------:R-:W-:Y:S01]  /*24570*/  IMAD.MOV.U32 R5, RZ, RZ, R19 ;  /* 0x000000ffff057224 */ /* 0x000fe200078e0013 */
[----:B------:R-:W-:Y:S01]  /*24580*/  UISETP.GT.AND UP1, UPT, UR15, 0xd, UPT ;  /* 0x0000000d0f00788c */ /* 0x000fe2000bf24270 */
[----:B------:R-:W-:-:S03]  /*24590*/  IADD3 R8, P4, PT, R8, UR13, RZ ;  /* 0x0000000d08087c10 */ /* 0x000fc6000ff9e0ff */
[----:B------:R-:W-:Y:S01]  /*245a0*/  USEL UR12, URZ, 0x4, !UP1 ;  /* 0x00000004ff0c7887 */ /* 0x000fe2000c800000 */
[----:B------:R1:W-:Y:S03]  /*245b0*/  LDGSTS.E [R3+0x1280], desc[UR28][R4.64], P1 ;  /* 0x0128000004037fae */ /* 0x0003e600089a101c */
[----:B------:R-:W-:Y:S01]  /*245c0*/  USEL UR12, UR12, URZ, !UP0 ;  /* 0x000000ff0c0c7287 */ /* 0x000fe2000c000000 */
[----:B------:R-:W-:Y:S01]  /*245d0*/  STL [R1+0xaa8], R8 ;  /* 0x000aa80801007387 */ /* 0x000fe20000100800 */
[----:B-1----:R-:W-:Y:S01]  /*245e0*/  MOV R4, R13 ;  /* 0x0000000d00047202 */ /* 0x002fe20000000f00 */
[----:B------:R-:W-:Y:S02]  /*245f0*/  IMAD.MOV.U32 R5, RZ, RZ, R15 ;  /* 0x000000ffff057224 */ /* 0x000fe400078e000f */
[----:B--2---:R-:W2:Y:S04]  /*24600*/  LDL.LU R13, [R1+0xb24] ;  /* 0x000b2400010d7983 */ /* 0x004ea80000300800 */
[----:B------:R1:W-:Y:S01]  /*24610*/  LDGSTS.E [R3+0x1300], desc[UR28][R4.64], P1 ;  /* 0x0130000004037fae */ /* 0x0003e200089a101c */
[----:B------:R-:W-:-:S05]  /*24620*/  IADD3.X R22, PT, PT, R22, UR8, RZ, P3, !PT ;  /* 0x0000000816167c10 */ /* 0x000fca0009ffe4ff */
[----:B------:R1:W-:Y:S04]  /*24630*/  STL [R1+0xa3c], R22 ;  /* 0x000a3c1601007387 */ /* 0x0003e80000100800 */
[----:B------:R-:W2:Y:S01]  /*24640*/  LDL.LU R19, [R1+0xb30] ;  /* 0x000b300001137983 */ /* 0x000ea20000300800 */
[----:B-1----:R-:W-:Y:S02]  /*24650*/  IMAD.MOV.U32 R4, RZ, RZ, R18 ;  /* 0x000000ffff047224 */ /* 0x002fe400078e0012 */
[----:B------:R-:W-:Y:S01]  /*24660*/  IMAD.MOV.U32 R5, RZ, RZ, R22 ;  /* 0x000000ffff057224 */ /* 0x000fe200078e0016 */
[----:B------:R-:W-:Y:S01]  /*24670*/  ISETP.NE.U32.AND P2, PT, RZ, UR12, PT ;  /* 0x0000000cff007c0c */ /* 0x000fe2000bf45070 */
[----:B------:R-:W2:Y:S04]  /*24680*/  LDL.LU R15, [R1+0xb38] ;  /* 0x000b3800010f7983 */ /* 0x000ea80000300800 */
[----:B------:R1:W-:Y:S02]  /*24690*/  LDGSTS.E [R3+0x1380], desc[UR28][R4.64], P1 ;  /* 0x0138000004037fae */ /* 0x0003e400089a101c */
[----:B-1----:R-:W-:-:S02]  /*246a0*/  MOV R4, R8 ;  /* 0x0000000800047202 */ /* 0x002fc40000000f00 */
[----:B------:R-:W-:Y:S02]  /*246b0*/  IADD3.X R14, PT, PT, R14, UR8, RZ, P4, !PT ;  /* 0x000000080e0e7c10 */ /* 0x000fe4000a7fe4ff */
[----:B------:R-:W-:Y:S02]  /*246c0*/  IADD3 R9, P3, PT, R9, UR13, RZ ;  /* 0x0000000d09097c10 */ /* 0x000fe4000ff7e0ff */
[----:B------:R-:W-:-:S03]  /*246d0*/  IADD3 R11, P1, PT, R11, UR13, RZ ;  /* 0x0000000d0b0b7c10 */ /* 0x000fc6000ff3e0ff */
[----:B------:R-:W-:Y:S01]  /*246e0*/  STL [R1+0xab0], R9 ;  /* 0x000ab00901007387 */ /* 0x000fe20000100800 */
[----:B------:R-:W-:-:S03]  /*246f0*/  IMAD.MOV.U32 R5, RZ, RZ, R14 ;  /* 0x000000ffff057224 */ /* 0x000fc600078e000e */
[----:B------:R1:W-:Y:S04]  /*24700*/  STL [R1+0xaa4], R14 ;  /* 0x000aa40e01007387 */ /* 0x0003e80000100800 */
[----:B------:R-:W2:Y:S04]  /*24710*/  LDL.LU R22, [R1+0xb2c] ;  /* 0x000b2c0001167983 */ /* 0x000ea80000300800 */
[----:B------:R-:W-:Y:S04]  /*24720*/  STL [R1+0xab8], R11 ;  /* 0x000ab80b01007387 */ /* 0x000fe80000100800 */
[----:B------:R-:W2:Y:S04]  /*24730*/  LDL.LU R18, [R1+0xb34] ;  /* 0x000b340001127983 */ /* 0x000ea80000300800 */
[----:B------:R1:W-:Y:S01]  /*24740*/  LDGSTS.E [R3+0x1a00], desc[UR28][R4.64], P2 ;  /* 0x01a0000004037fae */ /* 0x0003e200091a101c */
[----:B---3--:R-:W-:-:S05]  /*24750*/  IADD3.X R17, PT, PT, R17, UR8, RZ, P3, !PT ;  /* 0x0000000811117c10 */ /* 0x008fca0009ffe4ff */
[----:B------:R3:W-:Y:S01]  /*24760*/  STL [R1+0xaac], R17 ;  /* 0x000aac1101007387 */ /* 0x0007e20000100800 */
[----:B-1----:R-:W-:-:S03]  /*24770*/  IMAD.MOV.U32 R5, RZ, RZ, R17 ;  /* 0x000000ffff057224 */ /* 0x002fc600078e0011 */
[----:B------:R-:W2:Y:S04]  /*24780*/  LDL.LU R14, [R1+0xb40] ;  /* 0x000b4000010e7983 */ /* 0x000ea80000300800 */
[----:B------:R-:W2:Y:S04]  /*24790*/  LDL.LU R8, [R1+0xba8] ;  /* 0x000ba80001087983 */ /* 0x000ea80000300800 */
[----:B---3--:R-:W3:Y:S01]  /*247a0*/  LDL.LU R17, [R1+0xb3c] ;  /* 0x000b3c0001117983 */ /* 0x008ee20000300800 */
[----:B------:R-:W-:Y:S01]  /*247b0*/  IMAD.MOV.U32 R4, RZ, RZ, R9 ;  /* 0x000000ffff047224 */ /* 0x000fe200078e0009 */
[----:B------:R-:W-:-:S04]  /*247c0*/  IADD3.X R16, PT, PT, R16, UR8, RZ, P1, !PT ;  /* 0x0000000810107c10 */ /* 0x000fc80008ffe4ff */
[----:B------:R1:W-:Y:S01]  /*247d0*/  LDGSTS.E [R3+0x1a80], desc[UR28][R4.64], P2 ;  /* 0x01a8000004037fae */ /* 0x0003e200091a101c */
[----:B------:R-:W-:-:S05]  /*247e0*/  IADD3 R10, P3, PT, R10, UR13, RZ ;  /* 0x0000000d0a0a7c10 */ /* 0x000fca000ff7e0ff */
[----:B------:R-:W-:Y:S01]  /*247f0*/  STL [R1+0xac0], R10 ;  /* 0x000ac00a01007387 */ /* 0x000fe20000100800 */
[----:B-1----:R-:W-:-:S03]  /*24800*/  IMAD.MOV.U32 R5, RZ, RZ, R16 ;  /* 0x000000ffff057224 */ /* 0x002fc600078e0010 */
[----:B------:R1:W-:Y:S04]  /*24810*/  STL [R1+0xab4], R16 ;  /* 0x000ab41001007387 */ /* 0x0003e80000100800 */
[----:B------:R-:W3:Y:S01]  /*24820*/  LDL.LU R9, [R1+0xbb0] ;  /* 0x000bb00001097983 */ /* 0x000ee20000300800 */
[----:B----4-:R-:W-:-:S05]  /*24830*/  IADD3 R12, P4, PT, R12, UR13, RZ ;  /* 0x0000000d0c0c7c10 */ /* 0x010fca000ff9e0ff */
[----:B------:R4:W-:Y:S04]  /*24840*/  STL [R1+0xb28], R12 ;  /* 0x000b280c01007387 */ /* 0x0009e80000100800 */
[----:B-1----:R-:W3:Y:S01]  /*24850*/  LDL.LU R16, [R1+0xba4] ;  /* 0x000ba40001107983 */ /* 0x002ee20000300800 */
[----:B------:R-:W-:-:S04]  /*24860*/  UISETP.GT.AND UP1, UPT, UR15, 0x11, UPT ;  /* 0x000000110f00788c */ /* 0x000fc8000bf24270 */
[----:B------:R-:W-:Y:S01]  /*24870*/  USEL UR12, URZ, 0x4, !UP1 ;  /* 0x00000004ff0c7887 */ /* 0x000fe2000c800000 */
[----:B------:R-:W-:Y:S02]  /*24880*/  MOV R4, R11 ;  /* 0x0000000b00047202 */ /* 0x000fe40000000f00 */
[----:B------:R-:W-:Y:S01]  /*24890*/  IADD3.X R20, PT, PT, R20, UR8, RZ, P3, !PT ;  /* 0x0000000814147c10 */ /* 0x000fe20009ffe4ff */
[----:B------:R-:W-:Y:S02]  /*248a0*/  USEL UR12, UR12, URZ, !UP0 ;  /* 0x000000ff0c0c7287 */ /* 0x000fe4000c000000 */
[----:B------:R1:W-:Y:S01]  /*248b0*/  LDGSTS.E [R3+0x1b00], desc[UR28][R4.64], P2 ;  /* 0x01b0000004037fae */ /* 0x0003e200091a101c */
[----:B--2---:R-:W-:-:S03]  /*248c0*/  IADD3.X R13, PT, PT, R13, UR8, RZ, P4, !PT ;  /* 0x000000080d0d7c10 */ /* 0x004fc6000a7fe4ff */
[----:B------:R-:W-:Y:S01]  /*248d0*/  ISETP.NE.U32.AND P1, PT, RZ, UR12, PT ;  /* 0x0000000cff007c0c */ /* 0x000fe2000bf25070 */
[----:B------:R2:W-:Y:S04]  /*248e0*/  STL [R1+0xabc], R20 ;  /* 0x000abc1401007387 */ /* 0x0005e80000100800 */
[----:B------:R-:W3:Y:S01]  /*248f0*/  LDL.LU R11, [R1+0xbb8] ;  /* 0x000bb800010b7983 */ /* 0x000ee20000300800 */
[----:B-1----:R-:W-:Y:S02]  /*24900*/  IMAD.MOV.U32 R4, RZ, RZ, R10 ;  /* 0x000000ffff047224 */ /* 0x002fe400078e000a */
[----:B------:R-:W-:Y:S01]  /*24910*/  IMAD.MOV.U32 R5, RZ, RZ, R20 ;  /* 0x000000ffff057224 */ /* 0x000fe200078e0014 */
[----:B------:R-:W-:-:S04]  /*24920*/  IADD3 R19, P3, PT, R19, UR13, RZ ;  /* 0x0000000d13137c10 */ /* 0x000fc8000ff7e0ff */
[----:B------:R1:W-:Y:S04]  /*24930*/  LDGSTS.E [R3+0x1b80], desc[UR28][R4.64], P2 ;  /* 0x01b8000004037fae */ /* 0x0003e800091a101c */
[----:B------:R-:W-:Y:S01]  /*24940*/  STL [R1+0xb30], R19 ;  /* 0x000b301301007387 */ /* 0x000fe20000100800 */
[----:B------:R-:W-:-:S03]  /*24950*/  IADD3 R15, P2, PT, R15, UR13, RZ ;  /* 0x0000000d0f0f7c10 */ /* 0x000fc6000ff5e0ff */
[----:B------:R2:W-:Y:S04]  /*24960*/  STL [R1+0xb24], R13 ;  /* 0x000b240d01007387 */ /* 0x0005e80000100800 */
[----:B------:R-:W3:Y:S01]  /*24970*/  LDL.LU R10, [R1+0xbac] ;  /* 0x000bac00010a7983 */ /* 0x000ee20000300800 */
[----:B-1----:R-:W-:Y:S01]  /*24980*/  MOV R4, R12 ;  /* 0x0000000c00047202 */ /* 0x002fe20000000f00 */
[----:B------:R-:W-:Y:S02]  /*24990*/  IMAD.MOV.U32 R5, RZ, RZ, R13 ;  /* 0x000000ffff057224 */ /* 0x000fe400078e000d */
[----:B------:R1:W-:Y:S04]  /*249a0*/  STL [R1+0xb38], R15 ;  /* 0x000b380f01007387 */ /* 0x0003e80000100800 */
[----:B----4-:R-:W4:Y:S04]  /*249b0*/  LDL.LU R12, [R1+0xbb4] ;  /* 0x000bb400010c7983 */ /* 0x010f280000300800 */
[----:B------:R1:W-:Y:S02]  /*249c0*/  LDGSTS.E [R3+0x2200], desc[UR28][R4.64], P1 ;  /* 0x0220000004037fae */ /* 0x0003e400089a101c */
[----:B-1----:R-:W-:Y:S01]  /*249d0*/  IMAD.MOV.U32 R4, RZ, RZ, R19 ;  /* 0x000000ffff047224 */ /* 0x002fe200078e0013 */
[----:B------:R-:W-:-:S05]  /*249e0*/  IADD3.X R22, PT, PT, R22, UR8, RZ, P3, !PT ;  /* 0x0000000816167c10 */ /* 0x000fca0009ffe4ff */
[----:B------:R-:W-:Y:S01]  /*249f0*/  STL [R1+0xb2c], R22 ;  /* 0x000b2c1601007387 */ /* 0x000fe20000100800 */
[----:B------:R-:W-:Y:S01]  /*24a00*/  IMAD.MOV.U32 R5, RZ, RZ, R22 ;  /* 0x000000ffff057224 */ /* 0x000fe200078e0016 */
[----:B------:R-:W-:Y:S02]  /*24a10*/  IADD3.X R18, PT, PT, R18, UR8, RZ, P2, !PT ;  /* 0x0000000812127c10 */ /* 0x000fe400097fe4ff */
[----:B--2---:R-:W2:Y:S04]  /*24a20*/  LDL.LU R20, [R1+0xbc0] ;  /* 0x000bc00001147983 */ /* 0x004ea80000300800 */
[----:B------:R-:W2:Y:S04]  /*24a30*/  LDL.LU R13, [R1+0xc28] ;  /* 0x000c2800010d7983 */ /* 0x000ea80000300800 */
[----:B------:R-:W2:Y:S04]  /*24a40*/  LDL.LU R23, [R1+0xbbc] ;  /* 0x000bbc0001177983 */ /* 0x000ea80000300800 */
[----:B------:R1:W-:Y:S01]  /*24a50*/  LDGSTS.E [R3+0x2280], desc[UR28][R4.64], P1 ;  /* 0x0228000004037fae */ /* 0x0003e200089a101c */
[----:B------:R-:W-:-:S02]  /*24a60*/  IADD3 R14, P3, PT, R14, UR13, RZ ;  /* 0x0000000d0e0e7c10 */ /* 0x000fc4000ff7e0ff */
[----:B------:R-:W-:-:S03]  /*24a70*/  IADD3 R8, P4, PT, R8, UR13, RZ ;  /* 0x0000000d08087c10 */ /* 0x000fc6000ff9e0ff */
[----:B------:R-:W-:Y:S01]  /*24a80*/  STL [R1+0xb40], R14 ;  /* 0x000b400e01007387 */ /* 0x000fe20000100800 */
[----:B---3--:R-:W-:-:S03]  /*24a90*/  IADD3.X R17, PT, PT, R17, UR8, RZ, P3, !PT ;  /* 0x0000000811117c10 */ /* 0x008fc60009ffe4ff */
[----:B------:R3:W-:Y:S01]  /*24aa0*/  STL [R1+0xb34], R18 ;  /* 0x000b341201007387 */ /* 0x0007e20000100800 */
[----:B-1----:R-:W-:Y:S01]  /*24ab0*/  MOV R4, R15 ;  /* 0x0000000f00047202 */ /* 0x002fe20000000f00 */
[----:B------:R-:W-:Y:S02]  /*24ac0*/  IMAD.MOV.U32 R5, RZ, RZ, R18 ;  /* 0x000000ffff057224 */ /* 0x000fe400078e0012 */
[----:B------:R-:W-:Y:S04]  /*24ad0*/  STL [R1+0xba8], R8 ;  /* 0x000ba80801007387 */ /* 0x000fe80000100800 */
[----:B------:R-:W2:Y:S04]  /*24ae0*/  LDL.LU R15, [R1+0xc24] ;  /* 0x000c2400010f7983 */ /* 0x000ea80000300800 */
[----:B------:R1:W-:Y:S04]  /*24af0*/  STL [R1+0xb3c], R17 ;  /* 0x000b3c1101007387 */ /* 0x0003e80000100800 */
[----:B---3--:R-:W3:Y:S04]  /*24b00*/  LDL.LU R18, [R1+0xc30] ;  /* 0x000c300001127983 */ /* 0x008ee80000300800 */
[----:B------:R1:W-:Y:S01]  /*24b10*/  LDGSTS.E [R3+0x2300], desc[UR28][R4.64], P1 ;  /* 0x0230000004037fae */ /* 0x0003e200089a101c */
[----:B------:R-:W-:-:S05]  /*24b20*/  IADD3 R9, P3, PT, R9, UR13, RZ ;  /* 0x0000000d09097c10 */ /* 0x000fca000ff7e0ff */
[----:B------:R-:W-:Y:S01]  /*24b30*/  STL [R1+0xbb0], R9 ;  /* 0x000bb00901007387 */ /* 0x000fe20000100800 */
[----:B-1----:R-:W-:Y:S01]  /*24b40*/  IMAD.MOV.U32 R4, RZ, RZ, R14 ;  /* 0x000000ffff047224 */ /* 0x002fe200078e000e */
[----:B------:R-:W-:-:S05]  /*24b50*/  IADD3.X R16, PT, PT, R16, UR8, RZ, P4, !PT ;  /* 0x0000000810107c10 */ /* 0x000fca000a7fe4ff */
[----:B------:R-:W-:Y:S04]  /*24b60*/  STL [R1+0xba4], R16 ;  /* 0x000ba41001007387 */ /* 0x000fe80000100800 */
[----:B------:R-:W3:Y:S04]  /*24b70*/  LDL.LU R22, [R1+0xc2c] ;  /* 0x000c2c0001167983 */ /* 0x000ee80000300800 */
[----:B------:R-:W3:Y:S01]  /*24b80*/  LDL.LU R14, [R1+0xc38] ;  /* 0x000c3800010e7983 */ /* 0x000ee20000300800 */
[----:B------:R-:W-:-:S04]  /*24b90*/  UISETP.GT.AND UP1, UPT, UR15, 0x15, UPT ;  /* 0x000000150f00788c */ /* 0x000fc8000bf24270 */
[----:B------:R-:W-:Y:S01]  /*24ba0*/  USEL UR12, URZ, 0x4, !UP1 ;  /* 0x00000004ff0c7887 */ /* 0x000fe2000c800000 */
[----:B------:R-:W-:-:S03]  /*24bb0*/  IMAD.MOV.U32 R5, RZ, RZ, R17 ;  /* 0x000000ffff057224 */ /* 0x000fc600078e0011 */
[----:B------:R-:W-:Y:S02]  /*24bc0*/  USEL UR12, UR12, URZ, !UP0 ;  /* 0x000000ff0c0c7287 */ /* 0x000fe4000c000000 */
[----:B------:R1:W-:Y:S01]  /*24bd0*/  LDGSTS.E [R3+0x2380], desc[UR28][R4.64], P1 ;  /* 0x0238000004037fae */ /* 0x0003e200089a101c */
[----:B------:R-:W-:-:S03]  /*24be0*/  IADD3 R11, P1, PT, R11, UR13, RZ ;  /* 0x0000000d0b0b7c10 */ /* 0x000fc6000ff3e0ff */
[----:B------:R-:W-:Y:S02]  /*24bf0*/  ISETP.NE.U32.AND P2, PT, RZ, UR12, PT ;  /* 0x0000000cff007c0c */ /* 0x000fe4000bf45070 */
[----:B------:R-:W-:Y:S04]  /*24c00*/  STL [R1+0xbb8], R11 ;  /* 0x000bb80b01007387 */ /* 0x000fe80000100800 */
[----:B------:R-:W3:Y:S01]  /*24c10*/  LDL.LU R17, [R1+0xc34] ;  /* 0x000c340001117983 */ /* 0x000ee20000300800 */
[----:B-1----:R-:W-:Y:S01]  /*24c20*/  MOV R4, R8 ;  /* 0x0000000800047202 */ /* 0x002fe20000000f00 */
[----:B------:R-:W-:Y:S01]  /*24c30*/  IMAD.MOV.U32 R5, RZ, RZ, R16 ;  /* 0x000000ffff057224 */ /* 0x000fe200078e0010 */
[----:B------:R-:W-:-:S04]  /*24c40*/  IADD3.X R10, PT, PT, R10, UR8, RZ, P3, !PT ;  /* 0x000000080a0a7c10 */ /* 0x000fc80009ffe4ff */
[----:B------:R1:W-:Y:S04]  /*24c50*/  LDGSTS.E [R3+0x2a00], desc[UR28][R4.64], P2 ;  /* 0x02a0000004037fae */ /* 0x0003e800091a101c */
[----:B------:R1:W-:Y:S04]  /*24c60*/  STL [R1+0xbac], R10 ;  /* 0x000bac0a01007387 */ /* 0x0003e80000100800 */
[----:B------:R-:W3:Y:S01]  /*24c70*/  LDL.LU R8, [R1+0xc40] ;  /* 0x000c400001087983 */ /* 0x000ee20000300800 */
[----:B----4-:R-:W-:Y:S01]  /*24c80*/  IADD3.X R12, PT, PT, R12, UR8, RZ, P1, !PT ;  /* 0x000000080c0c7c10 */ /* 0x010fe20008ffe4ff */
[----:B-1----:R-:W-:-:S02]  /*24c90*/  IMAD.MOV.U32 R5, RZ, RZ, R10 ;  /* 0x000000ffff057224 */ /* 0x002fc400078e000a */
[----:B------:R-:W4:Y:S01]  /*24ca0*/  LDL.LU R10, [R1+0xc3c] ;  /* 0x000c3c00010a7983 */ /* 0x000f220000300800 */
[----:B------:R-:W-:-:S05]  /*24cb0*/  IMAD.MOV.U32 R4, RZ, RZ, R9 ;  /* 0x000000ffff047224 */ /* 0x000fca00078e0009 */
[----:B------:R1:W-:Y:S02]  /*24cc0*/  LDGSTS.E [R3+0x2a80], desc[UR28][R4.64], P2 ;  /* 0x02a8000004037fae */ /* 0x0003e400091a101c */
[----:B-1----:R-:W-:Y:S01]  /*24cd0*/  MOV R4, R11 ;  /* 0x0000000b00047202 */ /* 0x002fe20000000f00 */
[----:B------:R-:W-:-:S05]  /*24ce0*/  IMAD.MOV.U32 R5, RZ, RZ, R12 ;  /* 0x000000ffff057224 */ /* 0x000fca00078e000c */
[----:B------:R1:W-:Y:S01]  /*24cf0*/  LDGSTS.E [R3+0x2b00], desc[UR28][R4.64], P2 ;  /* 0x02b0000004037fae */ /* 0x0003e200091a101c */
[----:B--2---:R-:W-:Y:S02]  /*24d00*/  IADD3 R20, P3, PT, R20, UR13, RZ ;  /* 0x0000000d14147c10 */ /* 0x004fe4000ff7e0ff */
[----:B------:R-:W-:-:S03]  /*24d10*/  IADD3 R13, P4, PT, R13, UR13, RZ ;  /* 0x0000000d0d0d7c10 */ /* 0x000fc6000ff9e0ff */
[----:B------:R-:W-:Y:S01]  /*24d20*/  STL [R1+0xbc0], R20 ;  /* 0x000bc01401007387 */ /* 0x000fe20000100800 */
[----:B------:R-:W-:-:S03]  /*24d30*/  IADD3.X R23, PT, PT, R23, UR8, RZ, P3, !PT ;  /* 0x0000000817177c10 */ /* 0x000fc60009ffe4ff */
[----:B------:R2:W-:Y:S04]  /*24d40*/  STL [R1+0xbb4], R12 ;  /* 0x000bb40c01007387 */ /* 0x0005e80000100800 */
[----:B------:R-:W4:Y:S04]  /*24d50*/  LDL.LU R9, [R1+0xca8] ;  /* 0x000ca80001097983 */ /* 0x000f280000300800 */
[----:B------:R-:W-:Y:S04]  /*24d60*/  STL [R1+0xc28], R13 ;  /* 0x000c280d01007387 */ /* 0x000fe80000100800 */
[----:B------:R-:W4:Y:S04]  /*24d70*/  LDL.LU R16, [R1+0xca4] ;  /* 0x000ca40001107983 */ /* 0x000f280000300800 */
[----:B------:R-:W-:Y:S04]  /*24d80*/  STL [R1+0xbbc], R23 ;  /* 0x000bbc1701007387 */ /* 0x000fe80000100800 */
[----:B------:R-:W4:Y:S01]  /*24d90*/  LDL.LU R19, [R1+0xcb0] ;  /* 0x000cb00001137983 */ /* 0x000f220000300800 */
[----:B-1----:R-:W-:-:S03]  /*24da0*/  IMAD.MOV.U32 R4, RZ, RZ, R20 ;  /* 0x000000ffff047224 */ /* 0x002fc600078e0014 */
[----:B--2---:R-:W2:Y:S04]  /*24db0*/  LDL.LU R12, [R1+0xcb8] ;  /* 0x000cb800010c7983 */ /* 0x004ea80000300800 */
[----:B------:R-:W2:Y:S01]  /*24dc0*/  LDL.LU R11, [R1+0xcc0] ;  /* 0x000cc000010b7983 */ /* 0x000ea20000300800 */
[----:B------:R-:W-:Y:S02]  /*24dd0*/  IADD3.X R15, PT, PT, R15, UR8, RZ, P4, !PT ;  /* 0x000000080f0f7c10 */ /* 0x000fe4000a7fe4ff */
[----:B---3--:R-:W-:Y:S01]  /*24de0*/  IADD3 R18, P3, PT, R18, UR13, RZ ;  /* 0x0000000d12127c10 */ /* 0x008fe2000ff7e0ff */
[----:B------:R-:W-:-:S04]  /*24df0*/  IMAD.MOV.U32 R5, RZ, RZ, R23 ;  /* 0x000000ffff057224 */ /* 0x000fc800078e0017 */
[----:B------:R-:W-:Y:S04]  /*24e00*/  STL [R1+0xc30], R18 ;  /* 0x000c301201007387 */ /* 0x000fe80000100800 */
[----:B------:R1:W-:Y:S04]  /*24e10*/  STL [R1+0xc24], R15 ;  /* 0x000c240f01007387 */ /* 0x0003e80000100800 */
[----:B------:R-:W3:Y:S04]  /*24e20*/  LDL.LU R20, [R1+0xcac] ;  /* 0x000cac0001147983 */ /* 0x000ee80000300800 */
[----:B------:R1:W-:Y:S02]  /*24e30*/  LDGSTS.E [R3+0x2b80], desc[UR28][R4.64], P2 ;  /* 0x02b8000004037fae */ /* 0x0003e400091a101c */
[----:B-1----:R-:W-:Y:S01]  /*24e40*/  IMAD.MOV.U32 R5, RZ, RZ, R15 ;  /* 0x000000ffff057224 */ /* 0x002fe200078e000f */
[----:B------:R-:W-:-:S02]  /*24e50*/  MOV R4, R13 ;  /* 0x0000000d00047202 */ /* 0x000fc40000000f00 */
[----:B------:R-:W-:Y:S02]  /*24e60*/  IADD3.X R22, PT, PT, R22, UR8, RZ, P3, !PT ;  /* 0x0000000816167c10 */ /* 0x000fe40009ffe4ff */
[----:B------:R-:W-:-:S05]  /*24e70*/  IADD3 R14, P2, PT, R14, UR13, RZ ;  /* 0x0000000d0e0e7c10 */ /* 0x000fca000ff5e0ff */
[----:B------:R-:W-:Y:S04]  /*24e80*/  STL [R1+0xc38], R14 ;  /* 0x000c380e01007387 */ /* 0x000fe80000100800 */
[----:B------:R-:W3:Y:S04]  /*24e90*/  LDL.LU R15, [R1+0xcb4] ;  /* 0x000cb400010f7983 */ /* 0x000ee80000300800 */
[----:B------:R-:W-:Y:S04]  /*24ea0*/  STL [R1+0xc2c], R22 ;  /* 0x000c2c1601007387 */ /* 0x000fe80000100800 */
[----:B------:R-:W3:Y:S01]  /*24eb0*/  LDL.LU R13, [R1+0xcbc] ;  /* 0x000cbc00010d7983 */ /* 0x000ee20000300800 */
[----:B------:R-:W-:-:S04]  /*24ec0*/  UISETP.GT.AND UP1, UPT, UR15, 0x19, UPT ;  /* 0x000000190f00788c */ /* 0x000fc8000bf24270 */
[----:B------:R-:W-:-:S04]  /*24ed0*/  USEL UR12, URZ, 0x4, !UP1 ;  /* 0x00000004ff0c7887 */ /* 0x000fc8000c800000 */
[----:B------:R-:W-:-:S06]  /*24ee0*/  USEL UR12, UR12, URZ, !UP0 ;  /* 0x000000ff0c0c7287 */ /* 0x000fcc000c000000 */
[----:B------:R-:W-:Y:S02]  /*24ef0*/  ISETP.NE.U32.AND P1, PT, RZ, UR12, PT ;  /* 0x0000000cff007c0c */ /* 0x000fe4000bf25070 */
[----:B------:R-:W-:Y:S02]  /*24f00*/  IADD3.X R17, PT, PT, R17, UR8, RZ, P2, !PT ;  /* 0x0000000811117c10 */ /* 0x000fe400097fe4ff */
[----:B------:R-:W-:-:S09]  /*24f10*/  IADD3 R8, P3, PT, R8, UR13, RZ ;  /* 0x0000000d08087c10 */ /* 0x000fd2000ff7e0ff */
[----:B------:R1:W-:Y:S01]  /*24f20*/  LDGSTS.E [R3+0x3200], desc[UR28][R4.64], P1 ;  /* 0x0320000004037fae */ /* 0x0003e200089a101c */
[----:B----4-:R-:W-:Y:S01]  /*24f30*/  IADD3.X R10, PT, PT, R10, UR8, RZ, P3, !PT ;  /* 0x000000080a0a7c10 */ /* 0x010fe20009ffe4ff */
[----:B------:R-:W-:Y:S01]  /*24f40*/  UISETP.GT.AND UP1, UPT, UR15, 0x1d, UPT ;  /* 0x0000001d0f00788c */ /* 0x000fe2000bf24270 */
[----:B-1----:R-:W-:Y:S02]  /*24f50*/  IMAD.MOV.U32 R4, RZ, RZ, R18 ;  /* 0x000000ffff047224 */ /* 0x002fe400078e0012 */
[----:B------:R-:W-:-:S05]  /*24f60*/  IMAD.MOV.U32 R5, RZ, RZ, R22 ;  /* 0x000000ffff057224 */ /* 0x000fca00078e0016 */
[----:B------:R1:W-:Y:S01]  /*24f70*/  LDGSTS.E [R3+0x3280], desc[UR28][R4.64], P1 ;  /* 0x0328000004037fae */ /* 0x0003e200089a101c */
[----:B------:R-:W-:Y:S01]  /*24f80*/  USEL UR12, URZ, 0x4, !UP1 ;  /* 0x00000004ff0c7887 */ /* 0x000fe2000c800000 */
[----:B-1----:R-:W-:Y:S01]  /*24f90*/  MOV R4, R14 ;  /* 0x0000000e00047202 */ /* 0x002fe20000000f00 */
[----:B------:R-:W-:-:S05]  /*24fa0*/  IMAD.MOV.U32 R5, RZ, RZ, R17 ;  /* 0x000000ffff057224 */ /* 0x000fca00078e0011 */
[----:B------:R1:W-:Y:S01]  /*24fb0*/  LDGSTS.E [R3+0x3300], desc[UR28][R4.64], P1 ;  /* 0x0330000004037fae */ /* 0x0003e200089a101c */
[----:B------:R-:W-:-:S03]  /*24fc0*/  USEL UR12, UR12, URZ, !UP0 ;  /* 0x000000ff0c0c7287 */ /* 0x000fc6000c000000 */
[----:B------:R4:W-:Y:S01]  /*24fd0*/  STL [R1+0xc40], R8 ;  /* 0x000c400801007387 */ /* 0x0009e20000100800 */
[----:B-1----:R-:W-:Y:S02]  /*24fe0*/  IMAD.MOV.U32 R4, RZ, RZ, R8 ;  /* 0x000000ffff047224 */ /* 0x002fe400078e0008 */
[----:B------:R-:W-:Y:S01]  /*24ff0*/  IMAD.MOV.U32 R5, RZ, RZ, R10 ;  /* 0x000000ffff057224 */ /* 0x000fe200078e000a */
[----:B------:R1:W-:Y:S04]  /*25000*/  STL [R1+0xc34], R17 ;  /* 0x000c341101007387 */ /* 0x0003e80000100800 */
[----:B------:R1:W-:Y:S04]  /*25010*/  LDGSTS.E [R3+0x3380], desc[UR28][R4.64], P1 ;  /* 0x0338000004037fae */ /* 0x0003e800089a101c */
[----:B------:R4:W-:Y:S04]  /*25020*/  STL [R1+0xc3c], R10 ;  /* 0x000c3c0a01007387 */ /* 0x0009e80000100800 */
[----:B----4-:R-:W4:Y:S01]  /*25030*/  LDL.LU R8, [R1+0x948] ;  /* 0x0009480001087983 */ /* 0x010f220000300800 */
[----:B------:R-:W-:-:S03]  /*25040*/  ISETP.NE.U32.AND P2, PT, RZ, UR12, PT ;  /* 0x0000000cff007c0c */ /* 0x000fc6000bf45070 */
[----:B-1----:R-:W4:Y:S01]  /*25050*/  LDL.LU R17, [R1+0x950] ;  /* 0x0009500001117983 */ /* 0x002f220000300800 */
[----:B------:R-:W-:-:S05]  /*25060*/  IADD3 R9, P3, PT, R9, UR13, RZ ;  /* 0x0000000d09097c10 */ /* 0x000fca000ff7e0ff */
[----:B------:R1:W-:Y:S01]  /*25070*/  STL [R1+0xca8], R9 ;  /* 0x000ca80901007387 */ /* 0x0003e20000100800 */
[----:B------:R-:W-:-:S03]  /*25080*/  IADD3.X R16, PT, PT, R16, UR8, RZ, P3, !PT ;  /* 0x0000000810107c10 */ /* 0x000fc60009ffe4ff */
[----:B------:R-:W4:Y:S04]  /*25090*/  LDL.LU R14, [R1+0x958] ;  /* 0x00095800010e7983 */ /* 0x000f280000300800 */
[----:B------:R-:W4:Y:S01]  /*250a0*/  LDL.LU R10, [R1+0x960] ;  /* 0x00096000010a7983 */ /* 0x000f220000300800 */
[----:B------:R-:W-:Y:S02]  /*250b0*/  IADD3 R19, P1, PT, R19, UR13, RZ ;  /* 0x0000000d13137c10 */ /* 0x000fe4000ff3e0ff */
[----:B--2---:R-:W-:-:S03]  /*250c0*/  IADD3 R12, P3, PT, R12, UR13, RZ ;  /* 0x0000000d0c0c7c10 */ /* 0x004fc6000ff7e0ff */
[----:B------:R-:W-:Y:S01]  /*250d0*/  STL [R1+0xcb0], R19 ;  /* 0x000cb01301007387 */ /* 0x000fe20000100800 */
[----:B------:R-:W-:-:S03]  /*250e0*/  IADD3 R11, P4, PT, R11, UR13, RZ ;  /* 0x0000000d0b0b7c10 */ /* 0x000fc6000ff9e0ff */
[----:B------:R2:W-:Y:S01]  /*250f0*/  STL [R1+0xca4], R16 ;  /* 0x000ca41001007387 */ /* 0x0005e20000100800 */
[----:B------:R-:W-:-:S03]  /*25100*/  MOV R4, R9 ;  /* 0x0000000900047202 */ /* 0x000fc60000000f00 */
[----:B------:R1:W-:Y:S01]  /*25110*/  STL [R1+0xcb8], R12 ;  /* 0x000cb80c01007387 */ /* 0x0003e20000100800 */
[----:B------:R-:W-:-:S05]  /*25120*/  IMAD.MOV.U32 R5, RZ, RZ, R16 ;  /* 0x000000ffff057224 */ /* 0x000fca00078e0010 */
[----:B------:R1:W-:Y:S01]  /*25130*/  LDGSTS.E [R3+0x3a00], desc[UR28][R4.64], P2 ;  /* 0x03a0000004037fae */ /* 0x0003e200091a101c */
[----:B---3--:R-:W-:-:S05]  /*25140*/  IADD3.X R20, PT, PT, R20, UR8, RZ, P1, !PT ;  /* 0x0000000814147c10 */ /* 0x008fca0008ffe4ff */
[----:B------:R-:W-:Y:S04]  /*25150*/  STL [R1+0xcac], R20 ;  /* 0x000cac1401007387 */ /* 0x000fe80000100800 */
[----:B------:R-:W-:Y:S04]  /*25160*/  STL [R1+0xcc0], R11 ;  /* 0x000cc00b01007387 */ /* 0x000fe80000100800 */
[----:B-1----:R-:W3:Y:S04]  /*25170*/  LDL.LU R9, [R1+0x944] ;  /* 0x0009440001097983 */ /* 0x002ee80000300800 */
[----:B------:R-:W3:Y:S01]  /*25180*/  LDL.LU R18, [R1+0x94c] ;  /* 0x00094c0001127983 */ /* 0x000ee20000300800 */
[----:B------:R-:W-:-:S02]  /*25190*/  IMAD.MOV.U32 R4, RZ, RZ, R19 ;  /* 0x000000ffff047224 */ /* 0x000fc400078e0013 */
[----:B------:R-:W-:Y:S01]  /*251a0*/  IMAD.MOV.U32 R5, RZ, RZ, R20 ;  /* 0x000000ffff057224 */ /* 0x000fe200078e0014 */
[----:B--2---:R-:W2:Y:S04]  /*251b0*/  LDL.LU R16, [R1+0x954] ;  /* 0x0009540001107983 */ /* 0x004ea80000300800 */
[----:B------:R1:W-:Y:S01]  /*251c0*/  LDGSTS.E [R3+0x3a80], desc[UR28][R4.64], P2 ;  /* 0x03a8000004037fae */ /* 0x0003e200091a101c */
[----:B------:R-:W-:Y:S02]  /*251d0*/  IADD3.X R15, PT, PT, R15, UR8, RZ, P3, !PT ;  /* 0x000000080f0f7c10 */ /* 0x000fe40009ffe4ff */
[----:B-1----:R-:W-:Y:S02]  /*251e0*/  MOV R4, R12 ;  /* 0x0000000c00047202 */ /* 0x002fe40000000f00 */
[----:B------:R-:W-:Y:S01]  /*251f0*/  IADD3.X R13, PT, PT, R13, UR8, RZ, P4, !PT ;  /* 0x000000080d0d7c10 */ /* 0x000fe2000a7fe4ff */
[----:B------:R-:W-:Y:S04]  /*25200*/  STL [R1+0xcb4], R15 ;  /* 0x000cb40f01007387 */ /* 0x000fe80000100800 */
[----:B------:R1:W-:Y:S04]  /*25210*/  STL [R1+0xcbc], R13 ;  /* 0x000cbc0d01007387 */ /* 0x0003e80000100800 */
[----:B------:R-:W2:Y:S04]  /*25220*/  LDL.LU R12, [R1+0x95c] ;  /* 0x00095c00010c7983 */ /* 0x000ea80000300800 */
[----:B------:R-:W2:Y:S01]  /*25230*/  LDL.LU R23, [R1+0x9c8] ;  /* 0x0009c80001177983 */ /* 0x000ea20000300800 */
[----:B------:R-:W-:Y:S01]  /*25240*/  UISETP.GT.AND UP1, UPT, UR15, 0x2, UPT ;  /* 0x000000020f00788c */ /* 0x000fe2000bf24270 */
[----:B------:R-:W-:-:S02]  /*25250*/  IMAD.MOV.U32 R5, RZ, RZ, R15 ;  /* 0x000000ffff057224 */ /* 0x000fc400078e000f */
[----:B------:R-:W2:Y:S01]  /*25260*/  LDL.LU R26, [R1+0x9c4] ;  /* 0x0009c400011a7983 */ /* 0x000ea20000300800 */
[----:B------:R-:W-:-:S03]  /*25270*/  USEL UR12, URZ, 0x4, !UP1 ;  /* 0x00000004ff0c7887 */ /* 0x000fc6000c800000 */
[----:B------:R1:W-:Y:S01]  /*25280*/  LDGSTS.E [R3+0x3b00], desc[UR28][R4.64], P2 ;  /* 0x03b0000004037fae */ /* 0x0003e200091a101c */
[----:B------:R-:W-:-:S03]  /*25290*/  USEL UR12, UR12, URZ, !UP0 ;  /* 0x000000ff0c0c7287 */ /* 0x000fc6000c000000 */
[----:B------:R-:W2:Y:S03]  /*252a0*/  LDL.LU R22, [R1+0x9cc] ;  /* 0x0009cc0001167983 */ /* 0x000ea60000300800 */
[----:B------:R-:W-:Y:S01]  /*252b0*/  ISETP.NE.U32.AND P1, PT, RZ, UR12, PT ;  /* 0x0000000cff007c0c */ /* 0x000fe2000bf25070 */
[----:B-1----:R-:W-:Y:S02]  /*252c0*/  IMAD.MOV.U32 R4, RZ, RZ, R11 ;  /* 0x000000ffff047224 */ /* 0x002fe400078e000b */
[----:B------:R-:W-:Y:S02]  /*252d0*/  IMAD.MOV.U32 R5, RZ, RZ, R13 ;  /* 0x000000ffff057224 */ /* 0x000fe400078e000d */
[----:B------:R-:W2:Y:S04]  /*252e0*/  LDL.LU R13, [R1+0x9d0] ;  /* 0x0009d000010d7983 */ /* 0x000ea80000300800 */
[----:B------:R1:W-:Y:S04]  /*252f0*/  LDGSTS.E [R3+0x3b80], desc[UR28][R4.64], P2 ;  /* 0x03b8000004037fae */ /* 0x0003e800091a101c */
[----:B------:R-:W2:Y:S04]  /*25300*/  LDL.LU R15, [R1+0x9d8] ;  /* 0x0009d800010f7983 */ /* 0x000ea80000300800 */
[----:B------:R-:W2:Y:S01]  /*25310*/  LDL.LU R11, [R1+0x9e0] ;  /* 0x0009e000010b7983 */ /* 0x000ea20000300800 */
[----:B-1----:R-:W-:-:S04]  /*25320*/  LOP3.LUT R4, R21, 0x40, RZ, 0x3c, !PT ;  /* 0x0000004015047812 */ /* 0x002fc800078e3cff */
[----:B------:R-:W-:Y:S02]  /*25330*/  IADD3 R4, PT, PT, R4, UR16, RZ ;  /* 0x0000001004047c10 */ /* 0x000fe4000fffe0ff */
[----:B----4-:R-:W-:Y:S02]  /*25340*/  IADD3 R8, P2, PT, R8, UR13, RZ ;  /* 0x0000000d08087c10 */ /* 0x010fe4000ff5e0ff */
[----:B------:R-:W-:-:S03]  /*25350*/  IADD3 R17, P3, PT, R17, UR13, RZ ;  /* 0x0000000d11117c10 */ /* 0x000fc6000ff7e0ff */
[----:B------:R1:W-:Y:S04]  /*25360*/  STL [R1+0x948], R8 ;  /* 0x0009480801007387 */ /* 0x0003e80000100800 */
[----:B------:R-:W-:Y:S01]  /*25370*/  STL [R1+0x950], R17 ;  /* 0x0009501101007387 */ /* 0x000fe20000100800 */
[----:B------:R-:W-:Y:S02]  /*25380*/  IADD3 R14, P4, PT, R14, UR13, RZ ;  /* 0x0000000d0e0e7c10 */ /* 0x000fe4000ff9e0ff */
[----:B------:R-:W-:-:S03]  /*25390*/  IADD3 R10, P5, PT, R10, UR13, RZ ;  /* 0x0000000d0a0a7c10 */ /* 0x000fc6000ffbe0ff */
[----:B------:R-:W-:Y:S04]  /*253a0*/  STL [R1+0x958], R14 ;  /* 0x0009580e01007387 */ /* 0x000fe80000100800 */
[----:B------:R-:W-:Y:S01]  /*253b0*/  STL [R1+0x960], R10 ;  /* 0x0009600a01007387 */ /* 0x000fe20000100800 */
[----:B---3--:R-:W-:Y:S02]  /*253c0*/  IADD3.X R9, PT, PT, R9, UR8, RZ, P2, !PT ;  /* 0x0000000809097c10 */ /* 0x008fe400097fe4ff */
[----:B------:R-:W-:-:S03]  /*253d0*/  IADD3.X R18, PT, PT, R18, UR8, RZ, P3, !PT ;  /* 0x0000000812127c10 */ /* 0x000fc60009ffe4ff */
[----:B------:R3:W-:Y:S04]  /*253e0*/  STL [R1+0x944], R9 ;  /* 0x0009440901007387 */ /* 0x0007e80000100800 */
[----:B------:R-:W4:Y:S01]  /*253f0*/  LDL.LU R20, [R1+0x9d4] ;  /* 0x0009d40001147983 */ /* 0x000f220000300800 */
[----:B--2---:R-:W-:-:S03]  /*25400*/  IADD3.X R16, PT, PT, R16, UR8, RZ, P4, !PT ;  /* 0x0000000810107c10 */ /* 0x004fc6000a7fe4ff */
[----:B------:R-:W-:Y:S04]  /*25410*/  STL [R1+0x94c], R18 ;  /* 0x00094c1201007387 */ /* 0x000fe80000100800 */
[----:B------:R1:W-:Y:S04]  /*25420*/  LDGSTS.E [R4+0x400], desc[UR28][R8.64], P1 ;  /* 0x0040000008047fae */ /* 0x0003e800089a101c */
[----:B------:R-:W2:Y:S01]  /*25430*/  LDL.LU R5, [R1+0x9dc] ;  /* 0x0009dc0001057983 */ /* 0x000ea20000300800 */
[----:B-1----:R-:W-:Y:S02]  /*25440*/  IMAD.MOV.U32 R8, RZ, RZ, R17 ;  /* 0x000000ffff087224 */ /* 0x002fe400078e0011 */
[----:B---3--:R-:W-:-:S05]  /*25450*/  IMAD.MOV.U32 R9, RZ, RZ, R18 ;  /* 0x000000ffff097224 */ /* 0x008fca00078e0012 */
[----:B------:R1:W-:Y:S01]  /*25460*/  LDGSTS.E [R4+0x480], desc[UR28][R8.64], P1 ;  /* 0x0048000008047fae */ /* 0x0003e200089a101c */
[----:B------:R-:W-:-:S03]  /*25470*/  IADD3.X R12, PT, PT, R12, UR8, RZ, P5, !PT ;  /* 0x000000080c0c7c10 */ /* 0x000fc6000affe4ff */
[----:B------:R-:W-:Y:S01]  /*25480*/  STL [R1+0x954], R16 ;  /* 0x0009541001007387 */ /* 0x000fe20000100800 */
[----:B------:R-:W-:Y:S01]  /*25490*/  IADD3 R23, P3, PT, R23, UR13, RZ ;  /* 0x0000000d17177c10 */ /* 0x000fe2000ff7e0ff */
[----:B-1----:R-:W-:Y:S01]  /*254a0*/  IMAD.MOV.U32 R8, RZ, RZ, R14 ;  /* 0x000000ffff087224 */ /* 0x002fe200078e000e */
[----:B------:R-:W-:Y:S01]  /*254b0*/  MOV R9, R16 ;  /* 0x0000001000097202 */ /* 0x000fe20000000f00 */
[----:B------:R1:W-:Y:S04]  /*254c0*/  STL [R1+0x95c], R12 ;  /* 0x00095c0c01007387 */ /* 0x0003e80000100800 */
[----:B------:R3:W-:Y:S04]  /*254d0*/  LDGSTS.E [R4+0x500], desc[UR28][R8.64], P1 ;  /* 0x0050000008047fae */ /* 0x0007e800089a101c */
[----:B------:R-:W2:Y:S01]  /*254e0*/  LDL.LU R17, [R1+0xa44] ;  /* 0x000a440001117983 */ /* 0x000ea20000300800 */
[----:B---3--:R-:W-:-:S03]  /*254f0*/  IMAD.MOV.U32 R9, RZ, RZ, R12 ;  /* 0x000000ffff097224 */ /* 0x008fc600078e000c */
[----:B-1----:R-:W3:Y:S04]  /*25500*/  LDL.LU R12, [R1+0xa48] ;  /* 0x000a4800010c7983 */ /* 0x002ee80000300800 */
[----:B------:R-:W-:Y:S01]  /*25510*/  STL [R1+0x9c8], R23 ;  /* 0x0009c81701007387 */ /* 0x000fe20000100800 */
[----:B------:R-:W-:-:S03]  /*25520*/  IMAD.MOV.U32 R8, RZ, RZ, R10 ;  /* 0x000000ffff087224 */ /* 0x000fc600078e000a */
[----:B------:R-:W3:Y:S04]  /*25530*/  LDL.LU R19, [R1+0xa4c] ;  /* 0x000a4c0001137983 */ /* 0x000ee80000300800 */
[----:B------:R-:W3:Y:S04]  /*25540*/  LDL.LU R18, [R1+0xa50] ;  /* 0x000a500001127983 */ /* 0x000ee80000300800 */
[----:B------:R-:W3:Y:S04]  /*25550*/  LDL.LU R16, [R1+0xa54] ;  /* 0x000a540001107983 */ /* 0x000ee80000300800 */
[----:B------:R-:W3:Y:S04]  /*25560*/  LDL.LU R14, [R1+0xa58] ;  /* 0x000a5800010e7983 */ /* 0x000ee80000300800 */
[----:B------:R-:W3:Y:S01]  /*25570*/  LDL.LU R10, [R1+0xa60] ;  /* 0x000a6000010a7983 */ /* 0x000ee20000300800 */
        /* <DEDUP_REMOVED lines=10> */
[----:B------:R-:W-:Y:S01]  /*25620*/  IADD3 R15, P3, PT, R15, UR13, RZ ;  /* 0x0000000d0f0f7c10 */ /* 0x000fe2000ff7e0ff */
[----:B------:R1:W-:Y:S01]  /*25630*/  STL [R1+0x9d0], R13 ;  /* 0x0009d00d01007387 */ /* 0x0003e20000100800 */
[----:B------:R-:W-:-:S05]  /*25640*/  IADD3 R11, P4, PT, R11, UR13, RZ ;  /* 0x0000000d0b0b7c10 */ /* 0x000fca000ff9e0ff */
[----:B------:R1:W-:Y:S04]  /*25650*/  LDGSTS.E [R4+0xc00], desc[UR28][R8.64], P2 ;  /* 0x00c0000008047fae */ /* 0x0003e800091a101c */
[----:B------:R2:W-:Y:S04]  /*25660*/  STL [R1+0x9c4], R26 ;  /* 0x0009c41a01007387 */ /* 0x0005e80000100800 */
[----:B------:R-:W-:Y:S01]  /*25670*/  STL [R1+0x9d8], R15 ;  /* 0x0009d80f01007387 */ /* 0x000fe20000100800 */
[----:B-1----:R-:W-:Y:S02]  /*25680*/  IMAD.MOV.U32 R8, RZ, RZ, R13 ;  /* 0x000000ffff087224 */ /* 0x002fe400078e000d */
[----:B------:R-:W-:Y:S01]  /*25690*/  IMAD.MOV.U32 R9, RZ, RZ, R22 ;  /* 0x000000ffff097224 */ /* 0x000fe200078e0016 */
[----:B------:R1:W-:Y:S04]  /*256a0*/  STL [R1+0x9cc], R22 ;  /* 0x0009cc1601007387 */ /* 0x0003e80000100800 */
[----:B------:R1:W-:Y:S04]  /*256b0*/  LDGSTS.E [R4+0xc80], desc[UR28][R8.64], P2 ;  /* 0x00c8000008047fae */ /* 0x0003e800091a101c */
[----:B------:R2:W-:Y:S01]  /*256c0*/  STL [R1+0x9e0], R11 ;  /* 0x0009e00b01007387 */ /* 0x0005e20000100800 */
[----:B-1----:R-:W-:Y:S01]  /*256d0*/  IMAD.MOV.U32 R8, RZ, RZ, R15 ;  /* 0x000000ffff087224 */ /* 0x002fe200078e000f */
[----:B----4-:R-:W-:-:S04]  /*256e0*/  IADD3.X R20, PT, PT, R20, UR8, RZ, P3, !PT ;  /* 0x0000000814147c10 */ /* 0x010fc80009ffe4ff */
[----:B------:R-:W-:Y:S01]  /*256f0*/  MOV R9, R20 ;  /* 0x0000001400097202 */ /* 0x000fe20000000f00 */
[----:B------:R-:W-:Y:S04]  /*25700*/  STL [R1+0x9d4], R20 ;  /* 0x0009d41401007387 */ /* 0x000fe80000100800 */
[----:B------:R-:W4:Y:S01]  /*25710*/  LDL.LU R13, [R1+0xa5c] ;  /* 0x000a5c00010d7983 */ /* 0x000f220000300800 */
[----:B--2---:R-:W-:-:S03]  /*25720*/  IADD3.X R5, PT, PT, R5, UR8, RZ, P4, !PT ;  /* 0x0000000805057c10 */ /* 0x004fc6000a7fe4ff */
[----:B------:R1:W-:Y:S04]  /*25730*/  LDGSTS.E [R4+0xd00], desc[UR28][R8.64], P2 ;  /* 0x00d0000008047fae */ /* 0x0003e800091a101c */
[----:B------:R2:W-:Y:S04]  /*25740*/  STL [R1+0x9dc], R5 ;  /* 0x0009dc0501007387 */ /* 0x0005e80000100800 */
[----:B------:R-:W4:Y:S01]  /*25750*/  LDL.LU R23, [R1+0xac8] ;  /* 0x000ac80001177983 */ /* 0x000f220000300800 */
[----:B-1----:R-:W-:-:S03]  /*25760*/  IMAD.MOV.U32 R8, RZ, RZ, R11 ;  /* 0x000000ffff087224 */ /* 0x002fc600078e000b */
[----:B------:R-:W4:Y:S01]  /*25770*/  LDL.LU R26, [R1+0xac4] ;  /* 0x000ac400011a7983 */ /* 0x000f220000300800 */
[----:B------:R-:W-:-:S03]  /*25780*/  IMAD.MOV.U32 R9, RZ, RZ, R5 ;  /* 0x000000ffff097224 */ /* 0x000fc600078e0005 */
[----:B------:R-:W4:Y:S04]  /*25790*/  LDL.LU R22, [R1+0xacc] ;  /* 0x000acc0001167983 */ /* 0x000f280000300800 */
[----:B------:R1:W-:Y:S04]  /*257a0*/  LDGSTS.E [R4+0xd80], desc[UR28][R8.64], P2 ;  /* 0x00d8000008047fae */ /* 0x0003e800091a101c */
[----:B------:R-:W4:Y:S04]  /*257b0*/  LDL.LU R11, [R1+0xad0] ;  /* 0x000ad000010b7983 */ /* 0x000f280000300800 */
[----:B------:R-:W4:Y:S04]  /*257c0*/  LDL.LU R15, [R1+0xad8] ;  /* 0x000ad800010f7983 */ /* 0x000f280000300800 */
[----:B--2---:R-:W2:Y:S01]  /*257d0*/  LDL.LU R5, [R1+0xae0] ;  /* 0x000ae00001057983 */ /* 0x004ea20000300800 */
[----:B---3--:R-:W-:-:S04]  /*257e0*/  IADD3 R12, P2, PT, R12, UR13, RZ ;  /* 0x0000000d0c0c7c10 */ /* 0x008fc8000ff5e0ff */
[----:B------:R-:W-:Y:S01]  /*257f0*/  IADD3.X R17, PT, PT, R17, UR8, RZ, P2, !PT ;  /* 0x0000000811117c10 */ /* 0x000fe200097fe4ff */
        /* <DEDUP_REMOVED lines=13> */
[----:B---3--:R-:W3:Y:S04]  /*258d0*/  LDL.LU R17, [R1+0xad4] ;  /* 0x000ad40001117983 */ /* 0x008ee80000300800 */
[----:B------:R-:W-:Y:S04]  /*258e0*/  STL [R1+0xa54], R16 ;  /* 0x000a541001007387 */ /* 0x000fe80000100800 */
        /* <DEDUP_REMOVED lines=16> */
[----:B----4-:R-:W-:-:S05]  /*259f0*/  IADD3.X R13, PT, PT, R13, UR8, RZ, P2, !PT ;  /* 0x000000080d0d7c10 */ /* 0x010fca00097fe4ff */
[----:B------:R1:W-:Y:S01]  /*25a00*/  STL [R1+0xa5c], R13 ;  /* 0x000a5c0d01007387 */ /* 0x0003e20000100800 */
[----:B------:R-:W-:-:S03]  /*25a10*/  IMAD.MOV.U32 R9, RZ, RZ, R13 ;  /* 0x000000ffff097224 */ /* 0x000fc600078e000d */
[----:B------:R-:W4:Y:S01]  /*25a20*/  LDL.LU R20, [R1+0xb44] ;  /* 0x000b440001147983 */ /* 0x000f220000300800 */
[----:B------:R-:W-:-:S03]  /*25a30*/  IADD3 R23, P3, PT, R23, UR13, RZ ;  /* 0x0000000d17177c10 */ /* 0x000fc6000ff7e0ff */
[----:B------:R2:W-:Y:S04]  /*25a40*/  LDGSTS.E [R4+0x1580], desc[UR28][R8.64], P1 ;  /* 0x0158000008047fae */ /* 0x0005e800089a101c */
[----:B-1----:R-:W4:Y:S04]  /*25a50*/  LDL.LU R13, [R1+0xb48] ;  /* 0x000b4800010d7983 */ /* 0x002f280000300800 */
[----:B------:R-:W-:Y:S04]  /*25a60*/  STL [R1+0xac8], R23 ;  /* 0x000ac81701007387 */ /* 0x000fe80000100800 */
[----:B------:R-:W4:Y:S04]  /*25a70*/  LDL.LU R19, [R1+0xb4c] ;  /* 0x000b4c0001137983 */ /* 0x000f280000300800 */
[----:B------:R-:W4:Y:S01]  /*25a80*/  LDL.LU R18, [R1+0xb50] ;  /* 0x000b500001127983 */ /* 0x000f220000300800 */
[----:B------:R-:W-:-:S03]  /*25a90*/  ISETP.NE.U32.AND P2, PT, RZ, UR12, PT ;  /* 0x0000000cff007c0c */ /* 0x000fc6000bf45070 */
[----:B------:R-:W4:Y:S04]  /*25aa0*/  LDL.LU R16, [R1+0xb54] ;  /* 0x000b540001107983 */ /* 0x000f280000300800 */
[----:B------:R-:W4:Y:S04]  /*25ab0*/  LDL.LU R14, [R1+0xb58] ;  /* 0x000b5800010e7983 */ /* 0x000f280000300800 */
[----:B------:R-:W4:Y:S01]  /*25ac0*/  LDL.LU R10, [R1+0xb60] ;  /* 0x000b6000010a7983 */ /* 0x000f220000300800 */
[----:B------:R-:W-:Y:S02]  /*25ad0*/  IADD3 R11, P1, PT, R11, UR13, RZ ;  /* 0x0000000d0b0b7c10 */ /* 0x000fe4000ff3e0ff */
[----:B------:R-:W-:-:S02]  /*25ae0*/  IADD3.X R26, PT, PT, R26, UR8, RZ, P3, !PT ;  /* 0x000000081a1a7c10 */ /* 0x000fc40009ffe4ff */
[----:B------:R-:W-:Y:S01]  /*25af0*/  IADD3 R15, P3, PT, R15, UR13, RZ ;  /* 0x0000000d0f0f7c10 */ /* 0x000fe2000ff7e0ff */
[----:B--2---:R-:W-:Y:S01]  /*25b00*/  IMAD.MOV.U32 R8, RZ, RZ, R23 ;  /* 0x000000ffff087224 */ /* 0x004fe200078e0017 */
[----:B------:R-:W-:Y:S01]  /*25b10*/  IADD3.X R22, PT, PT, R22, UR8, RZ, P1, !PT ;  /* 0x0000000816167c10 */ /* 0x000fe20008ffe4ff */
[----:B------:R1:W-:Y:S01]  /*25b20*/  STL [R1+0xad0], R11 ;  /* 0x000ad00b01007387 */ /* 0x0003e20000100800 */
[----:B------:R-:W-:Y:S02]  /*25b30*/  IADD3 R5, P4, PT, R5, UR13, RZ ;  /* 0x0000000d05057c10 */ /* 0x000fe4000ff9e0ff */
[----:B------:R-:W-:Y:S01]  /*25b40*/  MOV R9, R26 ;  /* 0x0000001a00097202 */ /* 0x000fe20000000f00 */
[----:B------:R-:W-:Y:S04]  /*25b50*/  STL [R1+0xac4], R26 ;  /* 0x000ac41a01007387 */ /* 0x000fe80000100800 */
[----:B------:R-:W-:Y:S04]  /*25b60*/  STL [R1+0xad8], R15 ;  /* 0x000ad80f01007387 */ /* 0x000fe80000100800 */
[----:B------:R2:W-:Y:S04]  /*25b70*/  STL [R1+0xacc], R22 ;  /* 0x000acc1601007387 */ /* 0x0005e80000100800 */
[----:B------:R-:W-:Y:S04]  /*25b80*/  STL [R1+0xae0], R5 ;  /* 0x000ae00501007387 */ /* 0x000fe80000100800 */
[----:B------:R1:W-:Y:S02]  /*25b90*/  LDGSTS.E [R4+0x1c00], desc[UR28][R8.64], P2 ;  /* 0x01c0000008047fae */ /* 0x0003e400091a101c */
[----:B-1----:R-:W-:Y:S01]  /*25ba0*/  IMAD.MOV.U32 R8, RZ, RZ, R11 ;  /* 0x000000ffff087224 */ /* 0x002fe200078e000b */
[----:B---3--:R-:W-:Y:S01]  /*25bb0*/  IADD3.X R17, PT, PT, R17, UR8, RZ, P3, !PT ;  /* 0x0000000811117c10 */ /* 0x008fe20009ffe4ff */
[----:B------:R-:W-:-:S04]  /*25bc0*/  IMAD.MOV.U32 R9, RZ, RZ, R22 ;  /* 0x000000ffff097224 */ /* 0x000fc800078e0016 */
[----:B------:R-:W-:Y:S01]  /*25bd0*/  STL [R1+0xad4], R17 ;  /* 0x000ad41101007387 */ /* 0x000fe20000100800 */
[----:B------:R-:W-:-:S03]  /*25be0*/  IADD3.X R12, PT, PT, R12, UR8, RZ, P4, !PT ;  /* 0x000000080c0c7c10 */ /* 0x000fc6000a7fe4ff */
[----:B------:R-:W3:Y:S04]  /*25bf0*/  LDL.LU R11, [R1+0xb5c] ;  /* 0x000b5c00010b7983 */ /* 0x000ee80000300800 */
[----:B------:R1:W-:Y:S04]  /*25c00*/  STL [R1+0xadc], R12 ;  /* 0x000adc0c01007387 */ /* 0x0003e80000100800 */
[----:B--2---:R-:W2:Y:S01]  /*25c10*/  LDL.LU R22, [R1+0xbc8] ;  /* 0x000bc80001167983 */ /* 0x004ea20000300800 */
[----:B------:R-:W-:-:S03]  /*25c20*/  UISETP.GT.AND UP1, UPT, UR15, 0x12, UPT ;  /* 0x000000120f00788c */ /* 0x000fc6000bf24270 */
[----:B------:R1:W-:Y:S01]  /*25c30*/  LDGSTS.E [R4+0x1c80], desc[UR28][R8.64], P2 ;  /* 0x01c8000008047fae */ /* 0x0003e200091a101c */
[----:B------:R-:W-:-:S03]  /*25c40*/  USEL UR12, URZ, 0x4, !UP1 ;  /* 0x00000004ff0c7887 */ /* 0x000fc6000c800000 */
[----:B------:R-:W2:Y:S01]  /*25c50*/  LDL.LU R26, [R1+0xbc4] ;  /* 0x000bc400011a7983 */ /* 0x000ea20000300800 */
[----:B-1----:R-:W-:Y:S01]  /*25c60*/  IMAD.MOV.U32 R8, RZ, RZ, R15 ;  /* 0x000000ffff087224 */ /* 0x002fe200078e000f */
[----:B------:R-:W-:Y:S01]  /*25c70*/  MOV R9, R17 ;  /* 0x0000001100097202 */ /* 0x000fe20000000f00 */
[----:B------:R-:W-:Y:S01]  /*25c80*/  USEL UR12, UR12, URZ, !UP0 ;  /* 0x000000ff0c0c7287 */ /* 0x000fe2000c000000 */
[----:B------:R-:W2:Y:S04]  /*25c90*/  LDL.LU R15, [R1+0xbcc] ;  /* 0x000bcc00010f7983 */ /* 0x000ea80000300800 */
[----:B------:R1:W-:Y:S01]  /*25ca0*/  LDGSTS.E [R4+0x1d00], desc[UR28][R8.64], P2 ;  /* 0x01d0000008047fae */ /* 0x0003e200091a101c */
[----:B------:R-:W-:Y:S01]  /*25cb0*/  ISETP.NE.U32.AND P1, PT, RZ, UR12, PT ;  /* 0x0000000cff007c0c */ /* 0x000fe2000bf25070 */
[----:B-1----:R-:W-:-:S02]  /*25cc0*/  IMAD.MOV.U32 R8, RZ, RZ, R5 ;  /* 0x000000ffff087224 */ /* 0x002fc400078e0005 */
[----:B------:R-:W-:Y:S02]  /*25cd0*/  IMAD.MOV.U32 R9, RZ, RZ, R12 ;  /* 0x000000ffff097224 */ /* 0x000fe400078e000c */
[----:B------:R-:W2:Y:S04]  /*25ce0*/  LDL.LU R12, [R1+0xbd0] ;  /* 0x000bd000010c7983 */ /* 0x000ea80000300800 */
[----:B------:R1:W-:Y:S04]  /*25cf0*/  LDGSTS.E [R4+0x1d80], desc[UR28][R8.64], P2 ;  /* 0x01d8000008047fae */ /* 0x0003e800091a101c */
[----:B------:R-:W2:Y:S04]  /*25d00*/  LDL.LU R17, [R1+0xbd8] ;  /* 0x000bd80001117983 */ /* 0x000ea80000300800 */
[----:B------:R-:W2:Y:S01]  /*25d10*/  LDL.LU R5, [R1+0xbe0] ;  /* 0x000be00001057983 */ /* 0x000ea20000300800 */
[----:B----4-:R-:W-:-:S04]  /*25d20*/  IADD3 R13, P2, PT, R13, UR13, RZ ;  /* 0x0000000d0d0d7c10 */ /* 0x010fc8000ff5e0ff */
[----:B------:R-:W-:Y:S01]  /*25d30*/  IADD3.X R20, PT, PT, R20, UR8, RZ, P2, !PT ;  /* 0x0000000814147c10 */ /* 0x000fe200097fe4ff */
        /* <DEDUP_REMOVED lines=13> */
[----:B-1----:R-:W4:Y:S04]  /*25e10*/  LDL.LU R20, [R1+0xbd4] ;  /* 0x000bd40001147983 */ /* 0x002f280000300800 */
[----:B------:R1:W-:Y:S04]  /*25e20*/  LDGSTS.E [R4+0x2400], desc[UR28][R8.64], P1 ;  /* 0x0240000008047fae */ /* 0x0003e800089a101c */
[----:B------:R-:W-:Y:S04]  /*25e30*/  STL [R1+0xb54], R16 ;  /* 0x000b541001007387 */ /* 0x000fe80000100800 */
[----:B------:R-:W4:Y:S01]  /*25e40*/  LDL.LU R13, [R1+0xbdc] ;  /* 0x000bdc00010d7983 */ /* 0x000f220000300800 */
[----:B-1----:R-:W-:-:S02]  /*25e50*/  IMAD.MOV.U32 R8, RZ, RZ, R18 ;  /* 0x000000ffff087224 */ /* 0x002fc400078e0012 */
[----:B------:R-:W-:-:S05]  /*25e60*/  IMAD.MOV.U32 R9, RZ, RZ, R19 ;  /* 0x000000ffff097224 */ /* 0x000fca00078e0013 */
[----:B------:R1:W-:Y:S02]  /*25e70*/  LDGSTS.E [R4+0x2480], desc[UR28][R8.64], P1 ;  /* 0x0248000008047fae */ /* 0x0003e400089a101c */
[----:B-1----:R-:W-:Y:S01]  /*25e80*/  IMAD.MOV.U32 R8, RZ, RZ, R14 ;  /* 0x000000ffff087224 */ /* 0x002fe200078e000e */
[----:B------:R-:W-:-:S05]  /*25e90*/  MOV R9, R16 ;  /* 0x0000001000097202 */ /* 0x000fca0000000f00 */
[----:B------:R1:W-:Y:S01]  /*25ea0*/  LDGSTS.E [R4+0x2500], desc[UR28][R8.64], P1 ;  /* 0x0250000008047fae */ /* 0x0003e200089a101c */
[----:B---3--:R-:W-:-:S05]  /*25eb0*/  IADD3.X R11, PT, PT, R11, UR8, RZ, P2, !PT ;  /* 0x000000080b0b7c10 */ /* 0x008fca00097fe4ff */
[----:B------:R3:W-:Y:S01]  /*25ec0*/  STL [R1+0xb5c], R11 ;  /* 0x000b5c0b01007387 */ /* 0x0007e20000100800 */
[----:B--2---:R-:W-:-:S03]  /*25ed0*/  IADD3 R22, P3, PT, R22, UR13, RZ ;  /* 0x0000000d16167c10 */ /* 0x004fc6000ff7e0ff */
[----:B------:R-:W2:Y:S01]  /*25ee0*/  LDL.LU R18, [R1+0xc44] ;  /* 0x000c440001127983 */ /* 0x000ea20000300800 */
[----:B-1----:R-:W-:-:S03]  /*25ef0*/  IMAD.MOV.U32 R9, RZ, RZ, R11 ;  /* 0x000000ffff097224 */ /* 0x002fc600078e000b */
[----:B---3--:R-:W3:Y:S04]  /*25f00*/  LDL.LU R11, [R1+0xc48] ;  /* 0x000c4800010b7983 */ /* 0x008ee80000300800 */
[----:B------:R-:W-:Y:S01]  /*25f10*/  STL [R1+0xbc8], R22 ;  /* 0x000bc81601007387 */ /* 0x000fe20000100800 */
[----:B------:R-:W-:-:S03]  /*25f20*/  IMAD.MOV.U32 R8, RZ, RZ, R10 ;  /* 0x000000ffff087224 */ /* 0x000fc600078e000a */
[----:B------:R-:W2:Y:S04]  /*25f30*/  LDL.LU R23, [R1+0xc4c] ;  /* 0x000c4c0001177983 */ /* 0x000ea80000300800 */
[----:B------:R-:W2:Y:S04]  /*25f40*/  LDL.LU R19, [R1+0xc50] ;  /* 0x000c500001137983 */ /* 0x000ea80000300800 */
[----:B------:R-:W2:Y:S04]  /*25f50*/  LDL.LU R16, [R1+0xc54] ;  /* 0x000c540001107983 */ /* 0x000ea80000300800 */
[----:B------:R-:W2:Y:S04]  /*25f60*/  LDL.LU R14, [R1+0xc58] ;  /* 0x000c5800010e7983 */ /* 0x000ea80000300800 */
[----:B------:R-:W2:Y:S01]  /*25f70*/  LDL.LU R10, [R1+0xc60] ;  /* 0x000c6000010a7983 */ /* 0x000ea20000300800 */
        /* <DEDUP_REMOVED lines=14> */
[----:B------:R-:W-:Y:S01]  /*26060*/  STL [R1+0xbc4], R26 ;  /* 0x000bc41a01007387 */ /* 0x000fe20000100800 */
[----:B-1----:R-:W-:Y:S02]  /*26070*/  IMAD.MOV.U32 R8, RZ, RZ, R12 ;  /* 0x000000ffff087224 */ /* 0x002fe400078e000c */
[----:B------:R-:W-:Y:S01]  /*26080*/  IMAD.MOV.U32 R9, RZ, RZ, R15 ;  /* 0x000000ffff097224 */ /* 0x000fe200078e000f */
[----:B------:R-:W-:Y:S04]  /*26090*/  STL [R1+0xbd8], R17 ;  /* 0x000bd81101007387 */ /* 0x000fe80000100800 */
[----:B------:R1:W-:Y:S04]  /*260a0*/  LDGSTS.E [R4+0x2c80], desc[UR28][R8.64], P2 ;  /* 0x02c8000008047fae */ /* 0x0003e800091a101c */
[----:B------:R4:W-:Y:S04]  /*260b0*/  STL [R1+0xbcc], R15 ;  /* 0x000bcc0f01007387 */ /* 0x0009e80000100800 */
[----:B------:R-:W-:Y:S01]  /*260c0*/  STL [R1+0xbe0], R5 ;  /* 0x000be00501007387 */ /* 0x000fe20000100800 */
[----:B-1----:R-:W-:Y:S01]  /*260d0*/  IMAD.MOV.U32 R8, RZ, RZ, R17 ;  /* 0x000000ffff087224 */ /* 0x002fe200078e0011 */
[----:B----4-:R-:W-:-:S04]  /*260e0*/  IADD3.X R20, PT, PT, R20, UR8, RZ, P3, !PT ;  /* 0x0000000814147c10 */ /* 0x010fc80009ffe4ff */
[----:B------:R-:W-:Y:S01]  /*260f0*/  MOV R9, R20 ;  /* 0x0000001400097202 */ /* 0x000fe20000000f00 */
[----:B------:R1:W-:Y:S04]  /*26100*/  STL [R1+0xbd4], R20 ;  /* 0x000bd41401007387 */ /* 0x0003e80000100800 */
[----:B------:R-:W4:Y:S01]  /*26110*/  LDL.LU R12, [R1+0xc5c] ;  /* 0x000c5c00010c7983 */ /* 0x000f220000300800 */
[----:B------:R-:W-:-:S03]  /*26120*/  IADD3.X R13, PT, PT, R13, UR8, RZ, P4, !PT ;  /* 0x000000080d0d7c10 */ /* 0x000fc6000a7fe4ff */
        /* <DEDUP_REMOVED lines=10> */
[----:B------:R-:W4:Y:S01]  /*261d0*/  LDL.LU R5, [R1+0xce0] ;  /* 0x000ce00001057983 */ /* 0x000f220000300800 */
[----:B---3--:R-:W-:-:S04]  /*261e0*/  IADD3 R11, P2, PT, R11, UR13, RZ ;  /* 0x0000000d0b0b7c10 */ /* 0x008fc8000ff5e0ff */
[----:B--2---:R-:W-:Y:S01]  /*261f0*/  IADD3.X R18, PT, PT, R18, UR8, RZ, P2, !PT ;  /* 0x0000000812127c10 */ /* 0x004fe200097fe4ff */
        /* <DEDUP_REMOVED lines=10> */
[----:B------:R1:W-:Y:S01]  /*262a0*/  STL [R1+0xc60], R10 ;  /* 0x000c600a01007387 */ /* 0x0003e20000100800 */
[----:B------:R-:W-:-:S03]  /*262b0*/  IMAD.MOV.U32 R8, RZ, RZ, R11 ;  /* 0x000000ffff087224 */ /* 0x000fc600078e000b */
[----:B------:R-:W-:Y:S04]  /*262c0*/  STL [R1+0xc4c], R23 ;  /* 0x000c4c1701007387 */ /* 0x000fe80000100800 */
[----:B--2---:R-:W2:Y:S04]  /*262d0*/  LDL.LU R18, [R1+0xcd4] ;  /* 0x000cd40001127983 */ /* 0x004ea80000300800 */
[----:B------:R3:W-:Y:S04]  /*262e0*/  STL [R1+0xc54], R16 ;  /* 0x000c541001007387 */ /* 0x0007e80000100800 */
[----:B------:R-:W2:Y:S01]  /*262f0*/  LDL.LU R11, [R1+0xcdc] ;  /* 0x000cdc00010b7983 */ /* 0x000ea20000300800 */
        /* <DEDUP_REMOVED lines=15> */
[----:B----4-:R-:W-:Y:S02]  /*263f0*/  IADD3.X R12, PT, PT, R12, UR8, RZ, P2, !PT ;  /* 0x000000080c0c7c10 */ /* 0x010fe400097fe4ff */
[----:B------:R-:W-:-:S03]  /*26400*/  ISETP.NE.U32.AND P2, PT, RZ, UR12, PT ;  /* 0x0000000cff007c0c */ /* 0x000fc6000bf45070 */
[----:B------:R-:W-:Y:S01]  /*26410*/  IMAD.MOV.U32 R9, RZ, RZ, R12 ;  /* 0x000000ffff097224 */ /* 0x000fe200078e000c */
[----:B------:R1:W-:Y:S04]  /*26420*/  STL [R1+0xc5c], R12 ;  /* 0x000c5c0c01007387 */ /* 0x0003e80000100800 */
[----:B------:R-:W4:Y:S01]  /*26430*/  LDL.LU R19, [R1+0x964] ;  /* 0x0009640001137983 */ /* 0x000f220000300800 */
[----:B------:R-:W-:-:S03]  /*26440*/  IADD3 R15, P3, PT, R15, UR13, RZ ;  /* 0x0000000d0f0f7c10 */ /* 0x000fc6000ff7e0ff */
[----:B------:R1:W-:Y:S01]  /*26450*/  LDGSTS.E [R4+0x3580], desc[UR28][R8.64], P1 ;  /* 0x0358000008047fae */ /* 0x0003e200089a101c */
[----:B------:R-:W-:-:S03]  /*26460*/  IADD3.X R20, PT, PT, R20, UR8, RZ, P3, !PT ;  /* 0x0000000814147c10 */ /* 0x000fc60009ffe4ff */
[----:B------:R-:W4:Y:S04]  /*26470*/  LDL.LU R10, [R1+0x968] ;  /* 0x00096800010a7983 */ /* 0x000f280000300800 */
[----:B------:R-:W-:Y:S04]  /*26480*/  STL [R1+0xcc8], R15 ;  /* 0x000cc80f01007387 */ /* 0x000fe80000100800 */
[----:B---3--:R-:W3:Y:S01]  /*26490*/  LDL.LU R16, [R1+0x96c] ;  /* 0x00096c0001107983 */ /* 0x008ee20000300800 */
[----:B------:R-:W-:-:S03]  /*264a0*/  IADD3 R13, P1, PT, R13, UR13, RZ ;  /* 0x0000000d0d0d7c10 */ /* 0x000fc6000ff3e0ff */
[----:B------:R-:W3:Y:S01]  /*264b0*/  LDL.LU R14, [R1+0x970] ;  /* 0x00097000010e7983 */ /* 0x000ee20000300800 */
[----:B-1----:R-:W-:Y:S01]  /*264c0*/  IMAD.MOV.U32 R8, RZ, RZ, R15 ;  /* 0x000000ffff087224 */ /* 0x002fe200078e000f */
[----:B------:R-:W-:Y:S02]  /*264d0*/  MOV R9, R20 ;  /* 0x0000001400097202 */ /* 0x000fe40000000f00 */
[----:B------:R-:W-:Y:S01]  /*264e0*/  IADD3 R17, P3, PT, R17, UR13, RZ ;  /* 0x0000000d11117c10 */ /* 0x000fe2000ff7e0ff */
[----:B------:R-:W3:Y:S01]  /*264f0*/  LDL.LU R12, [R1+0x978] ;  /* 0x00097800010c7983 */ /* 0x000ee20000300800 */
[----:B------:R-:W-:Y:S02]  /*26500*/  IADD3.X R22, PT, PT, R22, UR8, RZ, P1, !PT ;  /* 0x0000000816167c10 */ /* 0x000fe40008ffe4ff */
[----:B------:R-:W-:Y:S01]  /*26510*/  IADD3 R5, P4, PT, R5, UR13, RZ ;  /* 0x0000000d05057c10 */ /* 0x000fe2000ff9e0ff */
[----:B------:R-:W-:Y:S04]  /*26520*/  STL [R1+0xcd0], R13 ;  /* 0x000cd00d01007387 */ /* 0x000fe80000100800 */
[----:B------:R1:W-:Y:S04]  /*26530*/  STL [R1+0xcc4], R20 ;  /* 0x000cc41401007387 */ /* 0x0003e80000100800 */
[----:B------:R1:W-:Y:S04]  /*26540*/  LDGSTS.E [R4+0x3c00], desc[UR28][R8.64], P2 ;  /* 0x03c0000008047fae */ /* 0x0003e800091a101c */
[----:B------:R-:W-:Y:S04]  /*26550*/  STL [R1+0xcd8], R17 ;  /* 0x000cd81101007387 */ /* 0x000fe80000100800 */
[----:B------:R2:W-:Y:S01]  /*26560*/  STL [R1+0xccc], R22 ;  /* 0x000ccc1601007387 */ /* 0x0005e20000100800 */
[----:B-1----:R-:W-:-:S02]  /*26570*/  IMAD.MOV.U32 R8, RZ, RZ, R13 ;  /* 0x000000ffff087224 */ /* 0x002fc400078e000d */
[----:B------:R-:W-:Y:S01]  /*26580*/  IMAD.MOV.U32 R9, RZ, RZ, R22 ;  /* 0x000000ffff097224 */ /* 0x000fe200078e0016 */
[----:B------:R-:W-:Y:S04]  /*26590*/  STL [R1+0xce0], R5 ;  /* 0x000ce00501007387 */ /* 0x000fe80000100800 */
[----:B------:R-:W3:Y:S04]  /*265a0*/  LDL.LU R20, [R1+0x974] ;  /* 0x0009740001147983 */ /* 0x000ee80000300800 */
[----:B------:R-:W3:Y:S04]  /*265b0*/  LDL.LU R15, [R1+0x980] ;  /* 0x00098000010f7983 */ /* 0x000ee80000300800 */
[----:B------:R1:W-:Y:S01]  /*265c0*/  LDGSTS.E [R4+0x3c80], desc[UR28][R8.64], P2 ;  /* 0x03c8000008047fae */ /* 0x0003e200091a101c */
[----:B--2---:R-:W-:Y:S01]  /*265d0*/  IADD3.X R18, PT, PT, R18, UR8, RZ, P3, !PT ;  /* 0x0000000812127c10 */ /* 0x004fe20009ffe4ff */
[----:B-1----:R-:W-:-:S03]  /*265e0*/  IMAD.MOV.U32 R8, RZ, RZ, R17 ;  /* 0x000000ffff087224 */ /* 0x002fc600078e0011 */
[----:B------:R-:W-:Y:S01]  /*265f0*/  MOV R9, R18 ;  /* 0x0000001200097202 */ /* 0x000fe20000000f00 */
[----:B------:R-:W-:Y:S01]  /*26600*/  STL [R1+0xcd4], R18 ;  /* 0x000cd41201007387 */ /* 0x000fe20000100800 */
[----:B------:R-:W-:-:S03]  /*26610*/  IADD3.X R11, PT, PT, R11, UR8, RZ, P4, !PT ;  /* 0x000000080b0b7c10 */ /* 0x000fc6000a7fe4ff */
[----:B------:R-:W2:Y:S04]  /*26620*/  LDL.LU R13, [R1+0x9e8] ;  /* 0x0009e800010d7983 */ /* 0x000ea80000300800 */
[----:B------:R1:W-:Y:S04]  /*26630*/  STL [R1+0xcdc], R11 ;  /* 0x000cdc0b01007387 */ /* 0x0003e80000100800 */
[----:B------:R-:W2:Y:S04]  /*26640*/  LDL.LU R23, [R1+0x97c] ;  /* 0x00097c0001177983 */ /* 0x000ea80000300800 */
[----:B------:R1:W-:Y:S04]  /*26650*/  LDGSTS.E [R4+0x3d00], desc[UR28][R8.64], P2 ;  /* 0x03d0000008047fae */ /* 0x0003e800091a101c */
[----:B------:R-:W2:Y:S04]  /*26660*/  LDL.LU R22, [R1+0x9e4] ;  /* 0x0009e40001167983 */ /* 0x000ea80000300800 */
[----:B------:R-:W2:Y:S01]  /*26670*/  LDL.LU R17, [R1+0x9ec] ;  /* 0x0009ec0001117983 */ /* 0x000ea20000300800 */
[----:B-1----:R-:W-:-:S03]  /*26680*/  IMAD.MOV.U32 R9, RZ, RZ, R11 ;  /* 0x000000ffff097224 */ /* 0x002fc600078e000b */
[----:B------:R-:W2:Y:S04]  /*26690*/  LDL.LU R11, [R1+0x9f0] ;  /* 0x0009f000010b7983 */ /* 0x000ea80000300800 */
[----:B------:R-:W2:Y:S01]  /*266a0*/  LDL.LU R18, [R1+0x9f8] ;  /* 0x0009f80001127983 */ /* 0x000ea20000300800 */
        /* <DEDUP_REMOVED lines=8> */
[----:B----4-:R-:W-:-:S04]  /*26730*/  IADD3 R10, P2, PT, R10, UR13, RZ ;  /* 0x0000000d0a0a7c10 */ /* 0x010fc8000ff5e0ff */
[----:B------:R-:W-:Y:S01]  /*26740*/  IADD3.X R19, PT, PT, R19, UR8, RZ, P2, !PT ;  /* 0x0000000813137c10 */ /* 0x000fe200097fe4ff */
[----:B------:R-:W-:Y:S01]  /*26750*/  STL [R1+0x968], R10 ;  /* 0x0009680a01007387 */ /* 0x000fe20000100800 */
[----:B-1----:R-:W-:Y:S02]  /*26760*/  MOV R8, R10 ;  /* 0x0000000a00087202 */ /* 0x002fe40000000f00 */
[----:B---3--:R-:W-:Y:S01]  /*26770*/  IADD3 R14, P3, PT, R14, UR13, RZ ;  /* 0x0000000d0e0e7c10 */ /* 0x008fe2000ff7e0ff */
        /* <DEDUP_REMOVED lines=8> */
[----:B------:R1:W-:Y:S04]  /*26800*/  STL [R1+0x96c], R16 ;  /* 0x00096c1001007387 */ /* 0x0003e80000100800 */
[----:B------:R-:W4:Y:S01]  /*26810*/  LDL.LU R10, [R1+0xa00] ;  /* 0x000a0000010a7983 */ /* 0x000f220000300800 */
[----:B---3--:R-:W-:-:S02]  /*26820*/  IMAD.MOV.U32 R8, RZ, RZ, R14 ;  /* 0x000000ffff087224 */ /* 0x008fc400078e000e */
[----:B------:R-:W-:Y:S01]  /*26830*/  IMAD.MOV.U32 R9, RZ, RZ, R16 ;  /* 0x000000ffff097224 */ /* 0x000fe200078e0010 */
[----:B------:R-:W3:Y:S01]  /*26840*/  LDL.LU R14, [R1+0x9fc] ;  /* 0x0009fc00010e7983 */ /* 0x000ee20000300800 */
[----:B------:R-:W-:-:S03]  /*26850*/  IADD3.X R20, PT, PT, R20, UR8, RZ, P2, !PT ;  /* 0x0000000814147c10 */ /* 0x000fc600097fe4ff */
[----:B------:R1:W-:Y:S01]  /*26860*/  LDGSTS.E [R5+0x680], desc[UR28][R8.64], P1 ;  /* 0x0068000008057fae */ /* 0x0003e200089a101c */
[----:B------:R-:W-:-:S05]  /*26870*/  IADD3 R15, P3, PT, R15, UR13, RZ ;  /* 0x0000000d0f0f7c10 */ /* 0x000fca000ff7e0ff */
[----:B------:R-:W-:Y:S04]  /*26880*/  STL [R1+0x980], R15 ;  /* 0x0009800f01007387 */ /* 0x000fe80000100800 */
[----:B------:R2:W-:Y:S01]  /*26890*/  STL [R1+0x974], R20 ;  /* 0x0009741401007387 */ /* 0x0005e20000100800 */
[----:B-1----:R-:W-:Y:S01]  /*268a0*/  IMAD.MOV.U32 R9, RZ, RZ, R20 ;  /* 0x000000ffff097224 */ /* 0x002fe200078e0014 */
[----:B------:R-:W-:Y:S02]  /*268b0*/  MOV R8, R12 ;  /* 0x0000000c00087202 */ /* 0x000fe40000000f00 */
[----:B------:R-:W3:Y:S04]  /*268c0*/  LDL.LU R16, [R1+0xa68] ;  /* 0x000a680001107983 */ /* 0x000ee80000300800 */
[----:B------:R1:W-:Y:S01]  /*268d0*/  LDGSTS.E [R5+0x700], desc[UR28][R8.64], P1 ;  /* 0x0070000008057fae */ /* 0x0003e200089a101c */
[----:B--2---:R-:W-:-:S05]  /*268e0*/  IADD3 R13, P4, PT, R13, UR13, RZ ;  /* 0x0000000d0d0d7c10 */ /* 0x004fca000ff9e0ff */
[----:B------:R-:W-:Y:S01]  /*268f0*/  STL [R1+0x9e8], R13 ;  /* 0x0009e80d01007387 */ /* 0x000fe20000100800 */
[----:B------:R-:W-:-:S03]  /*26900*/  IADD3.X R23, PT, PT, R23, UR8, RZ, P3, !PT ;  /* 0x0000000817177c10 */ /* 0x000fc60009ffe4ff */
[----:B------:R-:W2:Y:S04]  /*26910*/  LDL.LU R20, [R1+0xa64] ;  /* 0x000a640001147983 */ /* 0x000ea80000300800 */
[----:B------:R1:W-:Y:S01]  /*26920*/  STL [R1+0x97c], R23 ;  /* 0x00097c1701007387 */ /* 0x0003e20000100800 */
[----:B------:R-:W-:-:S03]  /*26930*/  IADD3.X R22, PT, PT, R22, UR8, RZ, P4, !PT ;  /* 0x0000000816167c10 */ /* 0x000fc6000a7fe4ff */
[----:B------:R-:W2:Y:S01]  /*26940*/  LDL.LU R12, [R1+0xa70] ;  /* 0x000a7000010c7983 */ /* 0x000ea20000300800 */
[----:B-1----:R-:W-:Y:S01]  /*26950*/  IMAD.MOV.U32 R8, RZ, RZ, R15 ;  /* 0x000000ffff087224 */ /* 0x002fe200078e000f */
[----:B------:R-:W-:Y:S01]  /*26960*/  IADD3 R11, P3, PT, R11, UR13, RZ ;  /* 0x0000000d0b0b7c10 */ /* 0x000fe2000ff7e0ff */
[----:B------:R-:W-:-:S04]  /*26970*/  IMAD.MOV.U32 R9, RZ, RZ, R23 ;  /* 0x000000ffff097224 */ /* 0x000fc800078e0017 */
[----:B------:R-:W-:Y:S04]  /*26980*/  STL [R1+0x9f0], R11 ;  /* 0x0009f00b01007387 */ /* 0x000fe80000100800 */
[----:B------:R1:W-:Y:S04]  /*26990*/  STL [R1+0x9e4], R22 ;  /* 0x0009e41601007387 */ /* 0x0003e80000100800 */
[----:B------:R-:W2:Y:S04]  /*269a0*/  LDL.LU R15, [R1+0xa6c] ;  /* 0x000a6c00010f7983 */ /* 0x000ea80000300800 */
[----:B------:R-:W2:Y:S01]  /*269b0*/  LDL.LU R23, [R1+0xa78] ;  /* 0x000a780001177983 */ /* 0x000ea20000300800 */
[----:B------:R-:W-:-:S03]  /*269c0*/  IADD3.X R17, PT, PT, R17, UR8, RZ, P3, !PT ;  /* 0x0000000811117c10 */ /* 0x000fc60009ffe4ff */
[----:B------:R1:W-:Y:S01]  /*269d0*/  LDGSTS.E [R5+0x780], desc[UR28][R8.64], P1 ;  /* 0x0078000008057fae */ /* 0x0003e200089a101c */
[----:B------:R-:W-:-:S05]  /*269e0*/  IADD3 R18, P1, PT, R18, UR13, RZ ;  /* 0x0000000d12127c10 */ /* 0x000fca000ff3e0ff */
[----:B------:R-:W-:Y:S04]  /*269f0*/  STL [R1+0x9f8], R18 ;  /* 0x0009f81201007387 */ /* 0x000fe80000100800 */
[----:B------:R-:W2:Y:S01]  /*26a00*/  LDL.LU R26, [R1+0xa74] ;  /* 0x000a7400011a7983 */ /* 0x000ea20000300800 */
[----:B-1----:R-:W-:-:S03]  /*26a10*/  MOV R8, R13 ;  /* 0x0000000d00087202 */ /* 0x002fc60000000f00 */
[----:B------:R1:W-:Y:S04]  /*26a20*/  STL [R1+0x9ec], R17 ;  /* 0x0009ec1101007387 */ /* 0x0003e80000100800 */
[----:B------:R-:W2:Y:S01]  /*26a30*/  LDL.LU R13, [R1+0xa80] ;  /* 0x000a8000010d7983 */ /* 0x000ea20000300800 */
[----:B------:R-:W-:-:S04]  /*26a40*/  UISETP.GT.AND UP1, UPT, UR15, 0x7, UPT ;  /* 0x000000070f00788c */ /* 0x000fc8000bf24270 */
[----:B------:R-:W-:-:S04]  /*26a50*/  USEL UR12, URZ, 0x4, !UP1 ;  /* 0x00000004ff0c7887 */ /* 0x000fc8000c800000 */
[----:B------:R-:W-:-:S06]  /*26a60*/  USEL UR12, UR12, URZ, !UP0 ;  /* 0x000000ff0c0c7287 */ /* 0x000fcc000c000000 */
[----:B------:R-:W-:Y:S01]  /*26a70*/  ISETP.NE.U32.AND P2, PT, RZ, UR12, PT ;  /* 0x0000000cff007c0c */ /* 0x000fe2000bf45070 */
[----:B------:R-:W-:Y:S02]  /*26a80*/  IMAD.MOV.U32 R9, RZ, RZ, R22 ;  /* 0x000000ffff097224 */ /* 0x000fe400078e0016 */
[----:B------:R-:W2:Y:S10]  /*26a90*/  LDL.LU R22, [R1+0xa7c] ;  /* 0x000a7c0001167983 */ /* 0x000eb40000300800 */
[----:B------:R1:W-:Y:S01]  /*26aa0*/  LDGSTS.E [R5+0xe00], desc[UR28][R8.64], P2 ;  /* 0x00e0000008057fae */ /* 0x0003e200091a101c */
[----:B------:R-:W-:Y:S01]  /*26ab0*/  UISETP.GT.AND UP1, UPT, UR15, 0xb, UPT ;  /* 0x0000000b0f00788c */ /* 0x000fe2000bf24270 */
[----:B-1----:R-:W-:-:S02]  /*26ac0*/  IMAD.MOV.U32 R8, RZ, RZ, R11 ;  /* 0x000000ffff087224 */ /* 0x002fc400078e000b */
[----:B------:R-:W-:-:S05]  /*26ad0*/  IMAD.MOV.U32 R9, RZ, RZ, R17 ;  /* 0x000000ffff097224 */ /* 0x000fca00078e0011 */
[----:B------:R1:W-:Y:S01]  /*26ae0*/  LDGSTS.E [R5+0xe80], desc[UR28][R8.64], P2 ;  /* 0x00e8000008057fae */ /* 0x0003e200091a101c */
[----:B------:R-:W-:Y:S01]  /*26af0*/  USEL UR12, URZ, 0x4, !UP1 ;  /* 0x00000004ff0c7887 */ /* 0x000fe2000c800000 */
[----:B-1----:R-:W-:-:S03]  /*26b00*/  MOV R8, R18 ;  /* 0x0000001200087202 */ /* 0x002fc60000000f00 */
[----:B------:R-:W-:Y:S01]  /*26b10*/  USEL UR12, UR12, URZ, !UP0 ;  /* 0x000000ff0c0c7287 */ /* 0x000fe2000c000000 */
[----:B----4-:R-:W-:Y:S02]  /*26b20*/  IADD3.X R19, PT, PT, R19, UR8, RZ, P1, !PT ;  /* 0x0000000813137c10 */ /* 0x010fe40008ffe4ff */
[----:B------:R-:W-:-:S03]  /*26b30*/  IADD3 R10, P3, PT, R10, UR13, RZ ;  /* 0x0000000d0a0a7c10 */ /* 0x000fc6000ff7e0ff */
[----:B------:R-:W-:Y:S01]  /*26b40*/  IMAD.MOV.U32 R9, RZ, RZ, R19 ;  /* 0x000000ffff097224 */ /* 0x000fe200078e0013 */
[----:B---3--:R-:W-:Y:S01]  /*26b50*/  IADD3.X R14, PT, PT, R14, UR8, RZ, P3, !PT ;  /* 0x000000080e0e7c10 */ /* 0x008fe20009ffe4ff */
[----:B------:R-:W-:Y:S04]  /*26b60*/  STL [R1+0xa00], R10 ;  /* 0x000a000a01007387 */ /* 0x000fe80000100800 */
[----:B------:R1:W-:Y:S04]  /*26b70*/  STL [R1+0x9f4], R19 ;  /* 0x0009f41301007387 */ /* 0x0003e80000100800 */
[----:B------:R-:W3:Y:S04]  /*26b80*/  LDL.LU R17, [R1+0xae8] ;  /* 0x000ae80001117983 */ /* 0x000ee80000300800 */
[----:B------:R4:W-:Y:S04]  /*26b90*/  LDGSTS.E [R5+0xf00], desc[UR28][R8.64], P2 ;  /* 0x00f0000008057fae */ /* 0x0009e800091a101c */
[----:B------:R-:W3:Y:S01]  /*26ba0*/  LDL.LU R11, [R1+0xaf0] ;  /* 0x000af000010b7983 */ /* 0x000ee20000300800 */
[----:B------:R-:W-:-:S05]  /*26bb0*/  IADD3 R16, P4, PT, R16, UR13, RZ ;  /* 0x0000000d10107c10 */ /* 0x000fca000ff9e0ff */
[----:B------:R-:W-:Y:S01]  /*26bc0*/  STL [R1+0xa68], R16 ;  /* 0x000a681001007387 */ /* 0x000fe20000100800 */
[----:B----4-:R-:W-:Y:S02]  /*26bd0*/  IMAD.MOV.U32 R8, RZ, RZ, R10 ;  /* 0x000000ffff087224 */ /* 0x010fe400078e000a */
[----:B------:R-:W-:Y:S01]  /*26be0*/  IMAD.MOV.U32 R9, RZ, RZ, R14 ;  /* 0x000000ffff097224 */ /* 0x000fe200078e000e */
[----:B------:R-:W4:Y:S04]  /*26bf0*/  LDL.LU R18, [R1+0xae4] ;  /* 0x000ae40001127983 */ /* 0x000f280000300800 */
[----:B------:R2:W-:Y:S04]  /*26c00*/  STL [R1+0x9fc], R14 ;  /* 0x0009fc0e01007387 */ /* 0x0005e80000100800 */
[----:B-1----:R-:W4:Y:S01]  /*26c10*/  LDL.LU R19, [R1+0xaf8] ;  /* 0x000af80001137983 */ /* 0x002f220000300800 */
[----:B--2---:R-:W-:-:S03]  /*26c20*/  IADD3.X R20, PT, PT, R20, UR8, RZ, P4, !PT ;  /* 0x0000000814147c10 */ /* 0x004fc6000a7fe4ff */
[----:B------:R1:W-:Y:S01]  /*26c30*/  LDGSTS.E [R5+0xf80], desc[UR28][R8.64], P2 ;  /* 0x00f8000008057fae */ /* 0x0003e200091a101c */
[----:B------:R-:W-:-:S05]  /*26c40*/  IADD3 R12, P3, PT, R12, UR13, RZ ;  /* 0x0000000d0c0c7c10 */ /* 0x000fca000ff7e0ff */
[----:B------:R-:W-:Y:S04]  /*26c50*/  STL [R1+0xa70], R12 ;  /* 0x000a700c01007387 */ /* 0x000fe80000100800 */
[----:B------:R2:W-:Y:S04]  /*26c60*/  STL [R1+0xa64], R20 ;  /* 0x000a641401007387 */ /* 0x0005e80000100800 */
[----:B------:R-:W4:Y:S01]  /*26c70*/  LDL.LU R14, [R1+0xaec] ;  /* 0x000aec00010e7983 */ /* 0x000f220000300800 */
[----:B-1----:R-:W-:Y:S01]  /*26c80*/  IMAD.MOV.U32 R9, RZ, RZ, R20 ;  /* 0x000000ffff097224 */ /* 0x002fe200078e0014 */
[----:B------:R-:W-:-:S02]  /*26c90*/  ISETP.NE.U32.AND P1, PT, RZ, UR12, PT ;  /* 0x0000000cff007c0c */ /* 0x000fc4000bf25070 */
[----:B------:R-:W4:Y:S01]  /*26ca0*/  LDL.LU R10, [R1+0xb00] ;  /* 0x000b0000010a7983 */ /* 0x000f220000300800 */
[----:B------:R-:W-:-:S05]  /*26cb0*/  IADD3 R23, P2, PT, R23, UR13, RZ ;  /* 0x0000000d17177c10 */ /* 0x000fca000ff5e0ff */
[----:B------:R-:W-:Y:S04]  /*26cc0*/  STL [R1+0xa78], R23 ;  /* 0x000a781701007387 */ /* 0x000fe80000100800 */
[----:B--2---:R-:W2:Y:S01]  /*26cd0*/  LDL.LU R20, [R1+0xaf4] ;  /* 0x000af40001147983 */ /* 0x004ea20000300800 */
[----:B------:R-:W-:Y:S02]  /*26ce0*/  MOV R8, R16 ;  /* 0x0000001000087202 */ /* 0x000fe40000000f00 */
[----:B------:R-:W-:Y:S02]  /*26cf0*/  IADD3.X R15, PT, PT, R15, UR8, RZ, P3, !PT ;  /* 0x000000080f0f7c10 */ /* 0x000fe40009ffe4ff */
[----:B------:R-:W-:Y:S01]  /*26d00*/  IADD3.X R26, PT, PT, R26, UR8, RZ, P2, !PT ;  /* 0x000000081a1a7c10 */ /* 0x000fe200097fe4ff */
[----:B------:R1:W-:Y:S04]  /*26d10*/  LDGSTS.E [R5+0x1600], desc[UR28][R8.64], P1 ;  /* 0x0160000008057fae */ /* 0x0003e800089a101c */
[----:B------:R1:W-:Y:S01]  /*26d20*/  STL [R1+0xa6c], R15 ;  /* 0x000a6c0f01007387 */ /* 0x0003e20000100800 */
[----:B------:R-:W-:Y:S01]  /*26d30*/  IADD3 R13, P3, PT, R13, UR13, RZ ;  /* 0x0000000d0d0d7c10 */ /* 0x000fe2000ff7e0ff */
[----:B-1----:R-:W-:-:S02]  /*26d40*/  IMAD.MOV.U32 R9, RZ, RZ, R15 ;  /* 0x000000ffff097224 */ /* 0x002fc400078e000f */
[----:B------:R-:W2:Y:S04]  /*26d50*/  LDL.LU R15, [R1+0xafc] ;  /* 0x000afc00010f7983 */ /* 0x000ea80000300800 */
[----:B------:R-:W-:Y:S04]  /*26d60*/  STL [R1+0xa80], R13 ;  /* 0x000a800d01007387 */ /* 0x000fe80000100800 */
[----:B------:R1:W-:Y:S04]  /*26d70*/  STL [R1+0xa74], R26 ;  /* 0x000a741a01007387 */ /* 0x0003e80000100800 */
[----:B------:R-:W2:Y:S01]  /*26d80*/  LDL.LU R16, [R1+0xb68] ;  /* 0x000b680001107983 */ /* 0x000ea20000300800 */
[----:B------:R-:W-:Y:S01]  /*26d90*/  IMAD.MOV.U32 R8, RZ, RZ, R12 ;  /* 0x000000ffff087224 */ /* 0x000fe200078e000c */
[----:B------:R-:W-:Y:S01]  /*26da0*/  UISETP.GT.AND UP1, UPT, UR15, 0xf, UPT ;  /* 0x0000000f0f00788c */ /* 0x000fe2000bf24270 */
[----:B------:R-:W-:Y:S01]  /*26db0*/  IADD3.X R22, PT, PT, R22, UR8, RZ, P3, !PT ;  /* 0x0000000816167c10 */ /* 0x000fe20009ffe4ff */
[----:B------:R-:W2:Y:S02]  /*26dc0*/  LDL.LU R12, [R1+0xb70] ;  /* 0x000b7000010c7983 */ /* 0x000ea40000300800 */
[----:B------:R-:W-:-:S02]  /*26dd0*/  USEL UR12, URZ, 0x4, !UP1 ;  /* 0x00000004ff0c7887 */ /* 0x000fc4000c800000 */
[----:B------:R1:W-:Y:S02]  /*26de0*/  LDGSTS.E [R5+0x1680], desc[UR28][R8.64], P1 ;  /* 0x0168000008057fae */ /* 0x0003e400089a101c */
[----:B------:R-:W-:Y:S01]  /*26df0*/  USEL UR12, UR12, URZ, !UP0 ;  /* 0x000000ff0c0c7287 */ /* 0x000fe2000c000000 */
[----:B-1----:R-:W-:Y:S01]  /*26e00*/  MOV R8, R23 ;  /* 0x0000001700087202 */ /* 0x002fe20000000f00 */
[----:B------:R-:W-:-:S04]  /*26e10*/  IMAD.MOV.U32 R9, RZ, RZ, R26 ;  /* 0x000000ffff097224 */ /* 0x000fc800078e001a */
[----:B------:R-:W-:Y:S01]  /*26e20*/  ISETP.NE.U32.AND P2, PT, RZ, UR12, PT ;  /* 0x0000000cff007c0c */ /* 0x000fe2000bf45070 */
[----:B------:R1:W-:Y:S02]  /*26e30*/  LDGSTS.E [R5+0x1700], desc[UR28][R8.64], P1 ;  /* 0x0170000008057fae */ /* 0x0003e400089a101c */
[----:B-1----:R-:W-:Y:S02]  /*26e40*/  IMAD.MOV.U32 R8, RZ, RZ, R13 ;  /* 0x000000ffff087224 */ /* 0x002fe400078e000d */
[----:B------:R-:W-:-:S05]  /*26e50*/  IMAD.MOV.U32 R9, RZ, RZ, R22 ;  /* 0x000000ffff097224 */ /* 0x000fca00078e0016 */
[----:B------:R1:W-:Y:S01]  /*26e60*/  LDGSTS.E [R5+0x1780], desc[UR28][R8.64], P1 ;  /* 0x0178000008057fae */ /* 0x0003e200089a101c */
[----:B---3--:R-:W-:-:S05]  /*26e70*/  IADD3 R17, P4, PT, R17, UR13, RZ ;  /* 0x0000000d11117c10 */ /* 0x008fca000ff9e0ff */
[----:B------:R-:W-:Y:S01]  /*26e80*/  STL [R1+0xae8], R17 ;  /* 0x000ae81101007387 */ /* 0x000fe20000100800 */
[----:B------:R-:W-:-:S03]  /*26e90*/  IADD3 R11, P3, PT, R11, UR13, RZ ;  /* 0x0000000d0b0b7c10 */ /* 0x000fc6000ff7e0ff */
[----:B------:R-:W3:Y:S04]  /*26ea0*/  LDL.LU R26, [R1+0xb64] ;  /* 0x000b6400011a7983 */ /* 0x000ee80000300800 */
[----:B------:R4:W-:Y:S02]  /*26eb0*/  STL [R1+0xa7c], R22 ;  /* 0x000a7c1601007387 */ /* 0x0009e40000100800 */
[----:B----4-:R-:W-:Y:S02]  /*26ec0*/  IADD3.X R18, PT, PT, R18, UR8, RZ, P4, !PT ;  /* 0x0000000812127c10 */ /* 0x010fe4000a7fe4ff */
[----:B------:R-:W-:Y:S01]  /*26ed0*/  STL [R1+0xaf0], R11 ;  /* 0x000af00b01007387 */ /* 0x000fe20000100800 */
[----:B-1----:R-:W-:-:S03]  /*26ee0*/  MOV R8, R17 ;  /* 0x0000001100087202 */ /* 0x002fc60000000f00 */
[----:B------:R1:W-:Y:S01]  /*26ef0*/  STL [R1+0xae4], R18 ;  /* 0x000ae41201007387 */ /* 0x0003e20000100800 */
[----:B------:R-:W-:-:S03]  /*26f00*/  IADD3 R19, P1, PT, R19, UR13, RZ ;  /* 0x0000000d13137c10 */ /* 0x000fc6000ff3e0ff */
[----:B------:R-:W4:Y:S01]  /*26f10*/  LDL.LU R22, [R1+0xb6c] ;  /* 0x000b6c0001167983 */ /* 0x000f220000300800 */
[----:B------:R-:W-:-:S03]  /*26f20*/  IMAD.MOV.U32 R9, RZ, RZ, R18 ;  /* 0x000000ffff097224 */ /* 0x000fc600078e0012 */
[----:B------:R-:W4:Y:S04]  /*26f30*/  LDL.LU R13, [R1+0xb78] ;  /* 0x000b7800010d7983 */ /* 0x000f280000300800 */
[----:B------:R-:W-:Y:S04]  /*26f40*/  STL [R1+0xaf8], R19 ;  /* 0x000af81301007387 */ /* 0x000fe80000100800 */
[----:B------:R1:W-:Y:S01]  /*26f50*/  LDGSTS.E [R5+0x1e00], desc[UR28][R8.64], P2 ;  /* 0x01e0000008057fae */ /* 0x0003e200091a101c */
[----:B------:R-:W-:Y:S02]  /*26f60*/  IADD3.X R14, PT, PT, R14, UR8, RZ, P3, !PT ;  /* 0x000000080e0e7c10 */ /* 0x000fe40009ffe4ff */
[----:B------:R-:W-:-:S03]  /*26f70*/  IADD3 R10, P3, PT, R10, UR13, RZ ;  /* 0x0000000d0a0a7c10 */ /* 0x000fc6000ff7e0ff */
[----:B------:R2:W-:Y:S04]  /*26f80*/  STL [R1+0xaec], R14 ;  /* 0x000aec0e01007387 */ /* 0x0005e80000100800 */
[----:B-1----:R-:W4:Y:S01]  /*26f90*/  LDL.LU R18, [R1+0xb74] ;  /* 0x000b740001127983 */ /* 0x002f220000300800 */
[----:B------:R-:W-:-:S03]  /*26fa0*/  IMAD.MOV.U32 R9, RZ, RZ, R14 ;  /* 0x000000ffff097224 */ /* 0x000fc600078e000e */
[----:B------:R-:W4:Y:S04]  /*26fb0*/  LDL.LU R17, [R1+0xb80] ;  /* 0x000b800001117983 */ /* 0x000f280000300800 */
[----:B------:R-:W-:Y:S04]  /*26fc0*/  STL [R1+0xb00], R10 ;  /* 0x000b000a01007387 */ /* 0x000fe80000100800 */
[----:B------:R-:W4:Y:S01]  /*26fd0*/  LDL.LU R23, [R1+0xb7c] ;  /* 0x000b7c0001177983 */ /* 0x000f220000300800 */
[----:B--2---:R-:W-:-:S05]  /*26fe0*/  IADD3.X R20, PT, PT, R20, UR8, RZ, P1, !PT ;  /* 0x0000000814147c10 */ /* 0x004fca0008ffe4ff */
[----:B------:R1:W-:Y:S04]  /*26ff0*/  STL [R1+0xaf4], R20 ;  /* 0x000af41401007387 */ /* 0x0003e80000100800 */
[----:B------:R-:W2:Y:S01]  /*27000*/  LDL.LU R14, [R1+0xbe8] ;  /* 0x000be800010e7983 */ /* 0x000ea20000300800 */
[----:B------:R-:W-:-:S03]  /*27010*/  IMAD.MOV.U32 R8, RZ, RZ, R11 ;  /* 0x000000ffff087224 */ /* 0x000fc600078e000b */
[----:B------:R-:W2:Y:S04]  /*27020*/  LDL.LU R11, [R1+0xbf0] ;  /* 0x000bf000010b7983 */ /* 0x000ea80000300800 */
[----:B------:R1:W-:Y:S01]  /*27030*/  LDGSTS.E [R5+0x1e80], desc[UR28][R8.64], P2 ;  /* 0x01e8000008057fae */ /* 0x0003e200091a101c */
[----:B------:R-:W-:Y:S02]  /*27040*/  IADD3.X R15, PT, PT, R15, UR8, RZ, P3, !PT ;  /* 0x000000080f0f7c10 */ /* 0x000fe40009ffe4ff */
[----:B------:R-:W-:Y:S02]  /*27050*/  IADD3 R16, P4, PT, R16, UR13, RZ ;  /* 0x0000000d10107c10 */ /* 0x000fe4000ff9e0ff */
[----:B-1----:R-:W-:-:S03]  /*27060*/  MOV R8, R19 ;  /* 0x0000001300087202 */ /* 0x002fc60000000f00 */
[----:B------:R-:W-:Y:S04]  /*27070*/  STL [R1+0xb68], R16 ;  /* 0x000b681001007387 */ /* 0x000fe80000100800 */
[----:B------:R1:W-:Y:S04]  /*27080*/  STL [R1+0xafc], R15 ;  /* 0x000afc0f01007387 */ /* 0x0003e80000100800 */
[----:B------:R-:W2:Y:S01]  /*27090*/  LDL.LU R19, [R1+0xbe4] ;  /* 0x000be40001137983 */ /* 0x000ea20000300800 */
[----:B------:R-:W-:-:S04]  /*270a0*/  UISETP.GT.AND UP1, UPT, UR15, 0x13, UPT ;  /* 0x000000130f00788c */ /* 0x000fc8000bf24270 */
[----:B------:R-:W-:Y:S01]  /*270b0*/  USEL UR12, URZ, 0x4, !UP1 ;  /* 0x00000004ff0c7887 */ /* 0x000fe2000c800000 */
[----:B------:R-:W-:-:S03]  /*270c0*/  IMAD.MOV.U32 R9, RZ, RZ, R20 ;  /* 0x000000ffff097224 */ /* 0x000fc600078e0014 */
[----:B------:R-:W-:Y:S01]  /*270d0*/  USEL UR12, UR12, URZ, !UP0 ;  /* 0x000000ff0c0c7287 */ /* 0x000fe2000c000000 */
[----:B------:R-:W-:Y:S01]  /*270e0*/  IADD3 R12, P3, PT, R12, UR13, RZ ;  /* 0x0000000d0c0c7c10 */ /* 0x000fe2000ff7e0ff */
[----:B------:R1:W-:Y:S04]  /*270f0*/  LDGSTS.E [R5+0x1f00], desc[UR28][R8.64], P2 ;  /* 0x01f0000008057fae */ /* 0x0003e800091a101c */
[----:B------:R-:W-:Y:S01]  /*27100*/  ISETP.NE.U32.AND P1, PT, RZ, UR12, PT ;  /* 0x0000000cff007c0c */ /* 0x000fe2000bf25070 */
[----:B------:R3:W-:Y:S04]  /*27110*/  STL [R1+0xb70], R12 ;  /* 0x000b700c01007387 */ /* 0x0007e80000100800 */
[----:B------:R-:W2:Y:S01]  /*27120*/  LDL.LU R20, [R1+0xbec] ;  /* 0x000bec0001147983 */ /* 0x000ea20000300800 */
[----:B-1----:R-:W-:-:S02]  /*27130*/  IMAD.MOV.U32 R8, RZ, RZ, R10 ;  /* 0x000000ffff087224 */ /* 0x002fc400078e000a */
[----:B------:R-:W-:-:S05]  /*27140*/  IMAD.MOV.U32 R9, RZ, RZ, R15 ;  /* 0x000000ffff097224 */ /* 0x000fca00078e000f */
[----:B------:R1:W-:Y:S02]  /*27150*/  LDGSTS.E [R5+0x1f80], desc[UR28][R8.64], P2 ;  /* 0x01f8000008057fae */ /* 0x0003e400091a101c */
[----:B-1----:R-:W-:Y:S02]  /*27160*/  MOV R8, R16 ;  /* 0x0000001000087202 */ /* 0x002fe40000000f00 */
[----:B---3--:R-:W-:-:S05]  /*27170*/  IADD3.X R26, PT, PT, R26, UR8, RZ, P4, !PT ;  /* 0x000000081a1a7c10 */ /* 0x008fca000a7fe4ff */
[----:B------:R-:W-:Y:S01]  /*27180*/  STL [R1+0xb64], R26 ;  /* 0x000b641a01007387 */ /* 0x000fe20000100800 */
[----:B------:R-:W-:-:S03]  /*27190*/  IMAD.MOV.U32 R9, RZ, RZ, R26 ;  /* 0x000000ffff097224 */ /* 0x000fc600078e001a */
[----:B------:R-:W3:Y:S04]  /*271a0*/  LDL.LU R10, [R1+0xbf8] ;  /* 0x000bf800010a7983 */ /* 0x000ee80000300800 */
[----:B------:R-:W3:Y:S04]  /*271b0*/  LDL.LU R15, [R1+0xc00] ;  /* 0x000c0000010f7983 */ /* 0x000ee80000300800 */
[----:B------:R1:W-:Y:S01]  /*271c0*/  LDGSTS.E [R5+0x2600], desc[UR28][R8.64], P1 ;  /* 0x0260000008057fae */ /* 0x0003e200089a101c */
[----:B----4-:R-:W-:-:S03]  /*271d0*/  IADD3.X R22, PT, PT, R22, UR8, RZ, P3, !PT ;  /* 0x0000000816167c10 */ /* 0x010fc60009ffe4ff */
[----:B------:R-:W4:Y:S01]  /*271e0*/  LDL.LU R16, [R1+0xc68] ;  /* 0x000c680001107983 */ /* 0x000f220000300800 */
[----:B------:R-:W-:-:S05]  /*271f0*/  IADD3 R13, P2, PT, R13, UR13, RZ ;  /* 0x0000000d0d0d7c10 */ /* 0x000fca000ff5e0ff */
[----:B------:R-:W-:Y:S01]  /*27200*/  STL [R1+0xb78], R13 ;  /* 0x000b780d01007387 */ /* 0x000fe20000100800 */
[----:B-1----:R-:W-:Y:S02]  /*27210*/  IMAD.MOV.U32 R8, RZ, RZ, R12 ;  /* 0x000000ffff087224 */ /* 0x002fe400078e000c */
[----:B------:R-:W-:Y:S01]  /*27220*/  IMAD.MOV.U32 R9, RZ, RZ, R22 ;  /* 0x000000ffff097224 */ /* 0x000fe200078e0016 */
[----:B------:R1:W-:Y:S04]  /*27230*/  STL [R1+0xb6c], R22 ;  /* 0x000b6c1601007387 */ /* 0x0003e80000100800 */
[----:B------:R-:W4:Y:S04]  /*27240*/  LDL.LU R12, [R1+0xbf4] ;  /* 0x000bf400010c7983 */ /* 0x000f280000300800 */
[----:B------:R1:W-:Y:S01]  /*27250*/  LDGSTS.E [R5+0x2680], desc[UR28][R8.64], P1 ;  /* 0x0268000008057fae */ /* 0x0003e200089a101c */
[----:B------:R-:W-:-:S02]  /*27260*/  IADD3.X R18, PT, PT, R18, UR8, RZ, P2, !PT ;  /* 0x0000000812127c10 */ /* 0x000fc400097fe4ff */
[----:B------:R-:W-:-:S03]  /*27270*/  IADD3 R17, P3, PT, R17, UR13, RZ ;  /* 0x0000000d11117c10 */ /* 0x000fc6000ff7e0ff */
[----:B-1----:R-:W-:Y:S02]  /*27280*/  IMAD.MOV.U32 R9, RZ, RZ, R18 ;  /* 0x000000ffff097224 */ /* 0x002fe400078e0012 */
[----:B------:R-:W-:Y:S01]  /*27290*/  STL [R1+0xb80], R17 ;  /* 0x000b801101007387 */ /* 0x000fe20000100800 */
[----:B------:R-:W-:-:S03]  /*272a0*/  IADD3.X R23, PT, PT, R23, UR8, RZ, P3, !PT ;  /* 0x0000000817177c10 */ /* 0x000fc60009ffe4ff */
[----:B------:R1:W-:Y:S01]  /*272b0*/  STL [R1+0xb74], R18 ;  /* 0x000b741201007387 */ /* 0x0003e20000100800 */
[----:B------:R-:W-:-:S03]  /*272c0*/  MOV R8, R13 ;  /* 0x0000000d00087202 */ /* 0x000fc60000000f00 */
[----:B------:R-:W4:Y:S04]  /*272d0*/  LDL.LU R22, [R1+0xbfc] ;  /* 0x000bfc0001167983 */ /* 0x000f280000300800 */
[----:B------:R2:W-:Y:S02]  /*272e0*/  LDGSTS.E [R5+0x2700], desc[UR28][R8.64], P1 ;  /* 0x0270000008057fae */ /* 0x0005e400089a101c */
[----:B--2---:R-:W-:Y:S02]  /*272f0*/  IADD3 R14, P4, PT, R14, UR13, RZ ;  /* 0x0000000d0e0e7c10 */ /* 0x004fe4000ff9e0ff */
[----:B-1----:R-:W2:Y:S04]  /*27300*/  LDL.LU R18, [R1+0xc64] ;  /* 0x000c640001127983 */ /* 0x002ea80000300800 */
[----:B------:R-:W-:Y:S04]  /*27310*/  STL [R1+0xbe8], R14 ;  /* 0x000be80e01007387 */ /* 0x000fe80000100800 */
[----:B------:R-:W-:Y:S04]  /*27320*/  STL [R1+0xb7c], R23 ;  /* 0x000b7c1701007387 */ /* 0x000fe80000100800 */
[----:B------:R-:W2:Y:S01]  /*27330*/  LDL.LU R13, [R1+0xc70] ;  /* 0x000c7000010d7983 */ /* 0x000ea20000300800 */
[----:B------:R-:W-:Y:S01]  /*27340*/  IADD3 R11, P3, PT, R11, UR13, RZ ;  /* 0x0000000d0b0b7c10 */ /* 0x000fe2000ff7e0ff */
[----:B------:R-:W-:-:S02]  /*27350*/  IMAD.MOV.U32 R8, RZ, RZ, R17 ;  /* 0x000000ffff087224 */ /* 0x000fc400078e0011 */
[----:B------:R-:W-:Y:S02]  /*27360*/  IMAD.MOV.U32 R9, RZ, RZ, R23 ;  /* 0x000000ffff097224 */ /* 0x000fe400078e0017 */
[----:B------:R-:W-:Y:S04]  /*27370*/  STL [R1+0xbf0], R11 ;  /* 0x000bf00b01007387 */ /* 0x000fe80000100800 */
[----:B------:R1:W-:Y:S01]  /*27380*/  LDGSTS.E [R5+0x2780], desc[UR28][R8.64], P1 ;  /* 0x0278000008057fae */ /* 0x0003e200089a101c */
[----:B------:R-:W-:-:S05]  /*27390*/  IADD3.X R19, PT, PT, R19, UR8, RZ, P4, !PT ;  /* 0x0000000813137c10 */ /* 0x000fca000a7fe4ff */
[----:B------:R1:W-:Y:S02]  /*273a0*/  STL [R1+0xbe4], R19 ;  /* 0x000be41301007387 */ /* 0x0003e40000100800 */
[----:B-1----:R-:W-:Y:S02]  /*273b0*/  IMAD.MOV.U32 R9, RZ, RZ, R19 ;  /* 0x000000ffff097224 */ /* 0x002fe400078e0013 */
[----:B------:R-:W2:Y:S04]  /*273c0*/  LDL.LU R17, [R1+0xc78] ;  /* 0x000c780001117983 */ /* 0x000ea80000300800 */
[----:B------:R-:W2:Y:S01]  /*273d0*/  LDL.LU R19, [R1+0xc6c] ;  /* 0x000c6c0001137983 */ /* 0x000ea20000300800 */
[----:B------:R-:W-:-:S04]  /*273e0*/  UISETP.GT.AND UP1, UPT, UR15, 0x17, UPT ;  /* 0x000000170f00788c */ /* 0x000fc8000bf24270 */
[----:B------:R-:W-:-:S04]  /*273f0*/  USEL UR12, URZ, 0x4, !UP1 ;  /* 0x00000004ff0c7887 */ /* 0x000fc8000c800000 */
[----:B------:R-:W-:-:S06]  /*27400*/  USEL UR12, UR12, URZ, !UP0 ;  /* 0x000000ff0c0c7287 */ /* 0x000fcc000c000000 */
[----:B------:R-:W-:Y:S02]  /*27410*/  ISETP.NE.U32.AND P2, PT, RZ, UR12, PT ;  /* 0x0000000cff007c0c */ /* 0x000fe4000bf45070 */
[----:B------:R-:W-:Y:S02]  /*27420*/  IADD3.X R20, PT, PT, R20, UR8, RZ, P3, !PT ;  /* 0x0000000814147c10 */ /* 0x000fe40009ffe4ff */
[----:B------:R-:W-:-:S03]  /*27430*/  MOV R8, R14 ;  /* 0x0000000e00087202 */ /* 0x000fc60000000f00 */
[----:B------:R1:W-:Y:S04]  /*27440*/  STL [R1+0xbec], R20 ;  /* 0x000bec1401007387 */ /* 0x0003e80000100800 */
[----:B------:R-:W2:Y:S04]  /*27450*/  LDL.LU R14, [R1+0xc80] ;  /* 0x000c8000010e7983 */ /* 0x000ea80000300800 */
[----:B------:R1:W-:Y:S02]  /*27460*/  LDGSTS.E [R5+0x2e00], desc[UR28][R8.64], P2 ;  /* 0x02e0000008057fae */ /* 0x0003e400091a101c */
[----:B-1----:R-:W-:-:S02]  /*27470*/  IMAD.MOV.U32 R9, RZ, RZ, R20 ;  /* 0x000000ffff097224 */ /* 0x002fc400078e0014 */
[----:B------:R-:W-:-:S05]  /*27480*/  IMAD.MOV.U32 R8, RZ, RZ, R11 ;  /* 0x000000ffff087224 */ /* 0x000fca00078e000b */
[----:B------:R1:W-:Y:S01]  /*27490*/  LDGSTS.E [R5+0x2e80], desc[UR28][R8.64], P2 ;  /* 0x02e8000008057fae */ /* 0x0003e200091a101c */
[----:B---3--:R-:W-:Y:S02]  /*274a0*/  IADD3 R10, P1, PT, R10, UR13, RZ ;  /* 0x0000000d0a0a7c10 */ /* 0x008fe4000ff3e0ff */
[----:B------:R-:W-:-:S03]  /*274b0*/  IADD3 R15, P3, PT, R15, UR13, RZ ;  /* 0x0000000d0f0f7c10 */ /* 0x000fc6000ff7e0ff */
[----:B------:R-:W-:Y:S04]  /*274c0*/  STL [R1+0xbf8], R10 ;  /* 0x000bf80a01007387 */ /* 0x000fe80000100800 */
[----:B------:R-:W3:Y:S04]  /*274d0*/  LDL.LU R20, [R1+0xc74] ;  /* 0x000c740001147983 */ /* 0x000ee80000300800 */
[----:B------:R-:W-:Y:S01]  /*274e0*/  STL [R1+0xc00], R15 ;  /* 0x000c000f01007387 */ /* 0x000fe20000100800 */
[----:B----4-:R-:W-:-:S03]  /*274f0*/  IADD3 R16, P4, PT, R16, UR13, RZ ;  /* 0x0000000d10107c10 */ /* 0x010fc6000ff9e0ff */
[----:B------:R-:W4:Y:S04]  /*27500*/  LDL.LU R27, [R1+0xc7c] ;  /* 0x000c7c00011b7983 */ /* 0x000f280000300800 */
[----:B------:R-:W4:Y:S01]  /*27510*/  LDL.LU R11, [R1+0xce8] ;  /* 0x000ce800010b7983 */ /* 0x000f220000300800 */
[----:B------:R-:W-:Y:S02]  /*27520*/  IADD3.X R12, PT, PT, R12, UR8, RZ, P1, !PT ;  /* 0x000000080c0c7c10 */ /* 0x000fe40008ffe4ff */
[----:B-1----:R-:W-:-:S03]  /*27530*/  MOV R8, R10 ;  /* 0x0000000a00087202 */ /* 0x002fc60000000f00 */
[----:B------:R1:W-:Y:S01]  /*27540*/  STL [R1+0xbf4], R12 ;  /* 0x000bf40c01007387 */ /* 0x0003e20000100800 */
[----:B------:R-:W-:-:S03]  /*27550*/  IMAD.MOV.U32 R9, RZ, RZ, R12 ;  /* 0x000000ffff097224 */ /* 0x000fc600078e000c */
[----:B------:R-:W-:Y:S04]  /*27560*/  STL [R1+0xc68], R16 ;  /* 0x000c681001007387 */ /* 0x000fe80000100800 */
[----:B------:R1:W-:Y:S01]  /*27570*/  LDGSTS.E [R5+0x2f00], desc[UR28][R8.64], P2 ;  /* 0x02f0000008057fae */ /* 0x0003e200091a101c */
[----:B------:R-:W-:-:S05]  /*27580*/  IADD3.X R22, PT, PT, R22, UR8, RZ, P3, !PT ;  /* 0x0000000816167c10 */ /* 0x000fca0009ffe4ff */
[----:B------:R2:W-:Y:S02]  /*27590*/  STL [R1+0xbfc], R22 ;  /* 0x000bfc1601007387 */ /* 0x0005e40000100800 */
[----:B--2---:R-:W-:Y:S02]  /*275a0*/  IADD3.X R18, PT, PT, R18, UR8, RZ, P4, !PT ;  /* 0x0000000812127c10 */ /* 0x004fe4000a7fe4ff */
[----:B------:R-:W2:Y:S01]  /*275b0*/  LDL.LU R26, [R1+0xce4] ;  /* 0x000ce400011a7983 */ /* 0x000ea20000300800 */
[----:B-1----:R-:W-:-:S03]  /*275c0*/  IMAD.MOV.U32 R9, RZ, RZ, R22 ;  /* 0x000000ffff097224 */ /* 0x002fc600078e0016 */
[----:B------:R-:W2:Y:S04]  /*275d0*/  LDL.LU R12, [R1+0xcf0] ;  /* 0x000cf000010c7983 */ /* 0x000ea80000300800 */
[----:B------:R-:W2:Y:S01]  /*275e0*/  LDL.LU R10, [R1+0xcf8] ;  /* 0x000cf800010a7983 */ /* 0x000ea20000300800 */
[----:B------:R-:W-:-:S05]  /*275f0*/  IADD3 R13, P3, PT, R13, UR13, RZ ;  /* 0x0000000d0d0d7c10 */ /* 0x000fca000ff7e0ff */
[----:B------:R-:W-:Y:S04]  /*27600*/  STL [R1+0xc70], R13 ;  /* 0x000c700d01007387 */ /* 0x000fe80000100800 */
[----:B------:R1:W-:Y:S04]  /*27610*/  STL [R1+0xc64], R18 ;  /* 0x000c641201007387 */ /* 0x0003e80000100800 */
[----:B------:R-:W2:Y:S01]  /*27620*/  LDL.LU R22, [R1+0xcec] ;  /* 0x000cec0001167983 */ /* 0x000ea20000300800 */
[----:B------:R-:W-:-:S03]  /*27630*/  IMAD.MOV.U32 R8, RZ, RZ, R15 ;  /* 0x000000ffff087224 */ /* 0x000fc600078e000f */
[----:B------:R-:W2:Y:S04]  /*27640*/  LDL.LU R15, [R1+0xd00] ;  /* 0x000d0000010f7983 */ /* 0x000ea80000300800 */
[----:B------:R1:W-:Y:S01]  /*27650*/  LDGSTS.E [R5+0x2f80], desc[UR28][R8.64], P2 ;  /* 0x02f8000008057fae */ /* 0x0003e200091a101c */
[----:B------:R-:W-:Y:S02]  /*27660*/  IADD3 R17, P2, PT, R17, UR13, RZ ;  /* 0x0000000d11117c10 */ /* 0x000fe4000ff5e0ff */
[----:B------:R-:W-:-:S03]  /*27670*/  IADD3.X R19, PT, PT, R19, UR8, RZ, P3, !PT ;  /* 0x0000000813137c10 */ /* 0x000fc60009ffe4ff */
[----:B------:R-:W-:Y:S01]  /*27680*/  STL [R1+0xc78], R17 ;  /* 0x000c781101007387 */ /* 0x000fe20000100800 */
[----:B-1----:R-:W-:-:S03]  /*27690*/  IMAD.MOV.U32 R9, RZ, RZ, R18 ;  /* 0x000000ffff097224 */ /* 0x002fc600078e0012 */
[----:B------:R1:W-:Y:S01]  /*276a0*/  STL [R1+0xc6c], R19 ;  /* 0x000c6c1301007387 */ /* 0x0003e20000100800 */
[----:B------:R-:W-:-:S03]  /*276b0*/  MOV R8, R16 ;  /* 0x0000001000087202 */ /* 0x000fc60000000f00 */
[----:B------:R-:W2:Y:S04]  /*276c0*/  LDL.LU R18, [R1+0xcf4] ;  /* 0x000cf40001127983 */ /* 0x000ea80000300800 */
[----:B------:R-:W2:Y:S04]  /*276d0*/  LDL.LU R16, [R1+0xd08] ;  /* 0x000d080001107983 */ /* 0x000ea80000300800 */
[----:B------:R-:W2:Y:S01]  /*276e0*/  LDL.LU R23, [R1+0xcfc] ;  /* 0x000cfc0001177983 */ /* 0x000ea20000300800 */
[----:B------:R-:W-:-:S04]  /*276f0*/  UISETP.GT.AND UP1, UPT, UR15, 0x1b, UPT ;  /* 0x0000001b0f00788c */ /* 0x000fc8000bf24270 */
[----:B------:R-:W-:-:S04]  /*27700*/  USEL UR12, URZ, 0x4, !UP1 ;  /* 0x00000004ff0c7887 */ /* 0x000fc8000c800000 */
[----:B------:R-:W-:-:S06]  /*27710*/  USEL UR12, UR12, URZ, !UP0 ;  /* 0x000000ff0c0c7287 */ /* 0x000fcc000c000000 */
[----:B------:R-:W-:Y:S01]  /*27720*/  ISETP.NE.U32.AND P1, PT, RZ, UR12, PT ;  /* 0x0000000cff007c0c */ /* 0x000fe2000bf25070 */
[----:B------:R-:W-:Y:S01]  /*27730*/  UISETP.GT.AND UP1, UPT, UR15, 0x1f, UPT ;  /* 0x0000001f0f00788c */ /* 0x000fe2000bf24270 */
[----:B------:R-:W-:-:S03]  /*27740*/  IADD3 R14, P3, PT, R14, UR13, RZ ;  /* 0x0000000d0e0e7c10 */ /* 0x000fc6000ff7e0ff */
[----:B------:R-:W-:-:S08]  /*27750*/  USEL UR12, URZ, 0x4, !UP1 ;  /* 0x00000004ff0c7887 */ /* 0x000fd0000c800000 */
[----:B------:R1:W-:Y:S01]  /*27760*/  LDGSTS.E [R5+0x3600], desc[UR28][R8.64], P1 ;  /* 0x0360000008057fae */ /* 0x0003e200089a101c */
[----:B------:R-:W-:-:S03]  /*27770*/  USEL UR12, UR12, URZ, !UP0 ;  /* 0x000000ff0c0c7287 */ /* 0x000fc6000c000000 */
[----:B------:R-:W-:Y:S01]  /*27780*/  STL [R1+0xc80], R14 ;  /* 0x000c800e01007387 */ /* 0x000fe20000100800 */
[----:B-1----:R-:W-:Y:S02]  /*27790*/  IMAD.MOV.U32 R8, RZ, RZ, R13 ;  /* 0x000000ffff087224 */ /* 0x002fe400078e000d */
[----:B------:R-:W-:-:S05]  /*277a0*/  IMAD.MOV.U32 R9, RZ, RZ, R19 ;  /* 0x000000ffff097224 */ /* 0x000fca00078e0013 */
[----:B------:R1:W-:Y:S02]  /*277b0*/  LDGSTS.E [R5+0x3680], desc[UR28][R8.64], P1 ;  /* 0x0368000008057fae */ /* 0x0003e400089a101c */
[----:B-1----:R-:W-:Y:S02]  /*277c0*/  MOV R8, R17 ;  /* 0x0000001100087202 */ /* 0x002fe40000000f00 */
[----:B---3--:R-:W-:-:S05]  /*277d0*/  IADD3.X R20, PT, PT, R20, UR8, RZ, P2, !PT ;  /* 0x0000000814147c10 */ /* 0x008fca00097fe4ff */
[----:B------:R-:W-:Y:S01]  /*277e0*/  IMAD.MOV.U32 R9, RZ, RZ, R20 ;  /* 0x000000ffff097224 */ /* 0x000fe200078e0014 */
[----:B------:R1:W-:Y:S01]  /*277f0*/  STL [R1+0xc74], R20 ;  /* 0x000c741401007387 */ /* 0x0003e20000100800 */
[----:B----4-:R-:W-:-:S03]  /*27800*/  IADD3.X R27, PT, PT, R27, UR8, RZ, P3, !PT ;  /* 0x000000081b1b7c10 */ /* 0x010fc60009ffe4ff */
[----:B------:R-:W3:Y:S01]  /*27810*/  LDL.LU R19, [R1+0xd04] ;  /* 0x000d040001137983 */ /* 0x000ee20000300800 */
[----:B------:R-:W-:-:S03]  /*27820*/  IADD3 R11, P4, PT, R11, UR13, RZ ;  /* 0x0000000d0b0b7c10 */ /* 0x000fc6000ff9e0ff */
[----:B------:R-:W4:Y:S01]  /*27830*/  LDL.LU R13, [R1+0xd48] ;  /* 0x000d4800010d7983 */ /* 0x000f220000300800 */
[----:B------:R-:W-:-:S03]  /*27840*/  ISETP.NE.U32.AND P2, PT, RZ, UR12, PT ;  /* 0x0000000cff007c0c */ /* 0x000fc6000bf45070 */
[----:B-1----:R-:W4:Y:S04]  /*27850*/  LDL.LU R20, [R1+0xd44] ;  /* 0x000d440001147983 */ /* 0x002f280000300800 */
[----:B------:R1:W-:Y:S04]  /*27860*/  LDGSTS.E [R5+0x3700], desc[UR28][R8.64], P1 ;  /* 0x0370000008057fae */ /* 0x0003e800089a101c */
[----:B------:R-:W-:Y:S04]  /*27870*/  STL [R1+0xce8], R11 ;  /* 0x000ce80b01007387 */ /* 0x000fe80000100800 */
[----:B------:R-:W-:Y:S01]  /*27880*/  STL [R1+0xc7c], R27 ;  /* 0x000c7c1b01007387 */ /* 0x000fe20000100800 */
[----:B-1----:R-:W-:-:S03]  /*27890*/  IMAD.MOV.U32 R8, RZ, RZ, R14 ;  /* 0x000000ffff087224 */ /* 0x002fc600078e000e */
[----:B------:R-:W4:Y:S01]  /*278a0*/  LDL.LU R17, [R1+0xd88] ;  /* 0x000d880001117983 */ /* 0x000f220000300800 */
[----:B------:R-:W-:-:S03]  /*278b0*/  IMAD.MOV.U32 R9, RZ, RZ, R27 ;  /* 0x000000ffff097224 */ /* 0x000fc600078e001b */
[----:B------:R-:W4:Y:S04]  /*278c0*/  LDL.LU R14, [R1+0xdc8] ;  /* 0x000dc800010e7983 */ /* 0x000f280000300800 */
[----:B------:R1:W-:Y:S01]  /*278d0*/  LDGSTS.E [R5+0x3780], desc[UR28][R8.64], P1 ;  /* 0x0378000008057fae */ /* 0x0003e200089a101c */
[----:B--2---:R-:W-:Y:S02]  /*278e0*/  IADD3.X R26, PT, PT, R26, UR8, RZ, P4, !PT ;  /* 0x000000081a1a7c10 */ /* 0x004fe4000a7fe4ff */
[----:B------:R-:W-:-:S03]  /*278f0*/  IADD3 R12, P3, PT, R12, UR13, RZ ;  /* 0x0000000d0c0c7c10 */ /* 0x000fc6000ff7e0ff */
[----:B-1----:R-:W-:Y:S01]  /*27900*/  IMAD.MOV.U32 R9, RZ, RZ, R26 ;  /* 0x000000ffff097224 */ /* 0x002fe200078e001a */
[----:B------:R-:W-:Y:S02]  /*27910*/  MOV R8, R11 ;  /* 0x0000000b00087202 */ /* 0x000fe40000000f00 */
[----:B------:R-:W-:Y:S01]  /*27920*/  IADD3 R10, P1, PT, R10, UR13, RZ ;  /* 0x0000000d0a0a7c10 */ /* 0x000fe2000ff3e0ff */
[----:B------:R-:W-:Y:S04]  /*27930*/  STL [R1+0xcf0], R12 ;  /* 0x000cf00c01007387 */ /* 0x000fe80000100800 */
[----:B------:R1:W-:Y:S04]  /*27940*/  STL [R1+0xce4], R26 ;  /* 0x000ce41a01007387 */ /* 0x0003e80000100800 */
[----:B------:R2:W-:Y:S04]  /*27950*/  LDGSTS.E [R5+0x3e00], desc[UR28][R8.64], P2 ;  /* 0x03e0000008057fae */ /* 0x0005e800091a101c */
[----:B-1----:R-:W4:Y:S01]  /*27960*/  LDL.LU R26, [R1+0xd84] ;  /* 0x000d8400011a7983 */ /* 0x002f220000300800 */
[----:B------:R-:W-:-:S03]  /*27970*/  IADD3.X R22, PT, PT, R22, UR8, RZ, P3, !PT ;  /* 0x0000000816167c10 */ /* 0x000fc60009ffe4ff */
[----:B------:R-:W-:Y:S02]  /*27980*/  STL [R1+0xcf8], R10 ;  /* 0x000cf80a01007387 */ /* 0x000fe40000100800 */
[----:B--2---:R-:W-:Y:S02]  /*27990*/  IMAD.MOV.U32 R9, RZ, RZ, R22 ;  /* 0x000000ffff097224 */ /* 0x004fe400078e0016 */
[----:B------:R1:W-:Y:S04]  /*279a0*/  STL [R1+0xcec], R22 ;  /* 0x000cec1601007387 */ /* 0x0003e80000100800 */
[----:B------:R-:W2:Y:S04]  /*279b0*/  LDL.LU R11, [R1+0xe08] ;  /* 0x000e0800010b7983 */ /* 0x000ea80000300800 */
[----:B-1----:R-:W2:Y:S01]  /*279c0*/  LDL.LU R22, [R1+0xdc4] ;  /* 0x000dc40001167983 */ /* 0x002ea20000300800 */
[----:B------:R-:W-:Y:S01]  /*279d0*/  IMAD.MOV.U32 R8, RZ, RZ, R12 ;  /* 0x000000ffff087224 */ /* 0x000fe200078e000c */
[----:B------:R-:W-:-:S04]  /*279e0*/  IADD3 R15, P3, PT, R15, UR13, RZ ;  /* 0x0000000d0f0f7c10 */ /* 0x000fc8000ff7e0ff */
[----:B------:R1:W-:Y:S04]  /*279f0*/  LDGSTS.E [R5+0x3e80], desc[UR28][R8.64], P2 ;  /* 0x03e8000008057fae */ /* 0x0003e800091a101c */
[----:B------:R-:W-:Y:S01]  /*27a00*/  STL [R1+0xd00], R15 ;  /* 0x000d000f01007387 */ /* 0x000fe20000100800 */
[----:B------:R-:W-:Y:S02]  /*27a10*/  IADD3.X R18, PT, PT, R18, UR8, RZ, P1, !PT ;  /* 0x0000000812127c10 */ /* 0x000fe40008ffe4ff */
[----:B-1----:R-:W-:Y:S02]  /*27a20*/  MOV R8, R10 ;  /* 0x0000000a00087202 */ /* 0x002fe40000000f00 */
[----:B------:R-:W-:Y:S01]  /*27a30*/  IADD3 R16, P1, PT, R16, UR14, RZ ;  /* 0x0000000e10107c10 */ /* 0x000fe2000ff3e0ff */
[----:B------:R-:W-:Y:S01]  /*27a40*/  IMAD.MOV.U32 R9, RZ, RZ, R18 ;  /* 0x000000ffff097224 */ /* 0x000fe200078e0012 */
[----:B------:R1:W-:Y:S01]  /*27a50*/  STL [R1+0xcf4], R18 ;  /* 0x000cf41201007387 */ /* 0x0003e20000100800 */
[----:B------:R-:W-:-:S03]  /*27a60*/  IADD3.X R23, PT, PT, R23, UR8, RZ, P3, !PT ;  /* 0x0000000817177c10 */ /* 0x000fc60009ffe4ff */
[----:B------:R-:W2:Y:S04]  /*27a70*/  LDL.LU R12, [R1+0xe48] ;  /* 0x000e4800010c7983 */ /* 0x000ea80000300800 */
[----:B------:R1:W-:Y:S04]  /*27a80*/  LDGSTS.E [R5+0x3f00], desc[UR28][R8.64], P2 ;  /* 0x03f0000008057fae */ /* 0x0003e800091a101c */
[----:B-1----:R-:W2:Y:S04]  /*27a90*/  LDL.LU R18, [R1+0xe04] ;  /* 0x000e040001127983 */ /* 0x002ea80000300800 */
[----:B------:R-:W-:Y:S04]  /*27aa0*/  STL [R1+0xd08], R16 ;  /* 0x000d081001007387 */ /* 0x000fe80000100800 */
[----:B------:R1:W-:Y:S01]  /*27ab0*/  STL [R1+0xcfc], R23 ;  /* 0x000cfc1701007387 */ /* 0x0003e20000100800 */
[----:B------:R-:W-:-:S03]  /*27ac0*/  IMAD.MOV.U32 R9, RZ, RZ, R23 ;  /* 0x000000ffff097224 */ /* 0x000fc600078e0017 */
[----:B------:R-:W2:Y:S04]  /*27ad0*/  LDL.LU R10, [R1+0xe88] ;  /* 0x000e8800010a7983 */ /* 0x000ea80000300800 */
[----:B-1----:R-:W2:Y:S01]  /*27ae0*/  LDL.LU R23, [R1+0xe44] ;  /* 0x000e440001177983 */ /* 0x002ea20000300800 */
[----:B------:R-:W-:-:S05]  /*27af0*/  IMAD.MOV.U32 R8, RZ, RZ, R15 ;  /* 0x000000ffff087224 */ /* 0x000fca00078e000f */
[----:B------:R1:W-:Y:S04]  /*27b00*/  LDGSTS.E [R5+0x3f80], desc[UR28][R8.64], P2 ;  /* 0x03f8000008057fae */ /* 0x0003e800091a101c */
[----:B------:R-:W0:Y:S01]  /*27b10*/  LDGDEPBAR ;  /* 0x00000000000079af */ /* 0x000e220000000000 */
[----:B-1----:R-:W-:Y:S02]  /*27b20*/  MOV R8, R16 ;  /* 0x0000001000087202 */ /* 0x002fe40000000f00 */
[----:B---3--:R-:W-:Y:S02]  /*27b30*/  IADD3.X R19, PT, PT, R19, UR9, RZ, P1, !PT ;  /* 0x0000000913137c10 */ /* 0x008fe40008ffe4ff */
[----:B----4-:R-:W-:-:S03]  /*27b40*/  IADD3 R13, P3, PT, R13, UR14, RZ ;  /* 0x0000000e0d0d7c10 */ /* 0x010fc6000ff7e0ff */
[----:B------:R-:W-:Y:S01]  /*27b50*/  IMAD.MOV.U32 R9, RZ, RZ, R19 ;  /* 0x000000ffff097224 */ /* 0x000fe200078e0013 */
[----:B------:R-:W-:Y:S01]  /*27b60*/  IADD3.X R20, PT, PT, R20, UR9, RZ, P3, !PT ;  /* 0x0000000914147c10 */ /* 0x000fe20009ffe4ff */
[----:B------:R-:W-:Y:S04]  /*27b70*/  STL [R1+0xd48], R13 ;  /* 0x000d480d01007387 */ /* 0x000fe80000100800 */
[----:B------:R1:W-:Y:S04]  /*27b80*/  STL [R1+0xd04], R19 ;  /* 0x000d041301007387 */ /* 0x0003e80000100800 */
[----:B------:R-:W3:Y:S04]  /*27b90*/  LDL.LU R15, [R1+0xec8] ;  /* 0x000ec800010f7983 */ /* 0x000ee80000300800 */
[----:B------:R4:W-:Y:S01]  /*27ba0*/  LDGSTS.E [R2+0x8000], desc[UR28][R8.64], P0 ;  /* 0x0800000008027fae */ /* 0x0009e200081a101c */
[----:B------:R-:W-:-:S03]  /*27bb0*/  IADD3 R17, P1, PT, R17, UR14, RZ ;  /* 0x0000000e11117c10 */ /* 0x000fc6000ff3e0ff */
[----:B-1----:R-:W3:Y:S04]  /*27bc0*/  LDL.LU R19, [R1+0xe84] ;  /* 0x000e840001137983 */ /* 0x002ee80000300800 */
[----:B------:R-:W-:Y:S01]  /*27bd0*/  STL [R1+0xd88], R17 ;  /* 0x000d881101007387 */ /* 0x000fe20000100800 */
[----:B------:R-:W-:Y:S01]  /*27be0*/  IADD3 R14, P2, PT, R14, UR14, RZ ;  /* 0x0000000e0e0e7c10 */ /* 0x000fe2000ff5e0ff */
[----:B----4-:R-:W-:Y:S02]  /*27bf0*/  IMAD.MOV.U32 R9, RZ, RZ, R20 ;  /* 0x000000ffff097224 */ /* 0x010fe400078e0014 */
[----:B------:R1:W-:Y:S04]  /*27c00*/  STL [R1+0xd44], R20 ;  /* 0x000d441401007387 */ /* 0x0003e80000100800 */
[----:B------:R-:W4:Y:S01]  /*27c10*/  LDL.LU R16, [R1+0xf08] ;  /* 0x000f080001107983 */ /* 0x000f220000300800 */
[----:B------:R-:W-:-:S03]  /*27c20*/  IMAD.MOV.U32 R8, RZ, RZ, R13 ;  /* 0x000000ffff087224 */ /* 0x000fc600078e000d */
[----:B-1----:R-:W4:Y:S04]  /*27c30*/  LDL.LU R20, [R1+0xec4] ;  /* 0x000ec40001147983 */ /* 0x002f280000300800 */
[----:B------:R-:W-:Y:S04]  /*27c40*/  STL [R1+0xdc8], R14 ;  /* 0x000dc80e01007387 */ /* 0x000fe80000100800 */
[----:B------:R1:W-:Y:S01]  /*27c50*/  LDGSTS.E [R2+0x8400], desc[UR28][R8.64], P0 ;  /* 0x0840000008027fae */ /* 0x0003e200081a101c */
[----:B------:R-:W-:-:S05]  /*27c60*/  IADD3.X R26, PT, PT, R26, UR9, RZ, P1, !PT ;  /* 0x000000091a1a7c10 */ /* 0x000fca0008ffe4ff */
[----:B------:R2:W-:Y:S01]  /*27c70*/  STL [R1+0xd84], R26 ;  /* 0x000d841a01007387 */ /* 0x0005e20000100800 */
[----:B-1----:R-:W-:-:S03]  /*27c80*/  MOV R8, R17 ;  /* 0x0000001100087202 */ /* 0x002fc60000000f00 */
[----:B------:R-:W4:Y:S01]  /*27c90*/  LDL.LU R13, [R1+0xf48] ;  /* 0x000f4800010d7983 */ /* 0x000f220000300800 */
[----:B--2---:R-:W-:-:S03]  /*27ca0*/  IADD3 R11, P1, PT, R11, UR14, RZ ;  /* 0x0000000e0b0b7c10 */ /* 0x004fc6000ff3e0ff */
[----:B------:R-:W2:Y:S01]  /*27cb0*/  LDL.LU R27, [R1+0xf04] ;  /* 0x000f0400011b7983 */ /* 0x000ea20000300800 */
[----:B------:R-:W-:-:S03]  /*27cc0*/  IADD3.X R22, PT, PT, R22, UR9, RZ, P2, !PT ;  /* 0x0000000916167c10 */ /* 0x000fc600097fe4ff */
[----:B------:R-:W-:Y:S01]  /*27cd0*/  STL [R1+0xe08], R11 ;  /* 0x000e080b01007387 */ /* 0x000fe20000100800 */
[----:B------:R-:W-:-:S03]  /*27ce0*/  IMAD.MOV.U32 R9, RZ, RZ, R26 ;  /* 0x000000ffff097224 */ /* 0x000fc600078e001a */
[----:B------:R-:W-:Y:S04]  /*27cf0*/  STL [R1+0xdc4], R22 ;  /* 0x000dc41601007387 */ /* 0x000fe80000100800 */
[----:B------:R-:W2:Y:S04]  /*27d00*/  LDL.LU R17, [R1+0xf88] ;  /* 0x000f880001117983 */ /* 0x000ea80000300800 */
[----:B------:R-:W2:Y:S04]  /*27d10*/  LDL.LU R26, [R1+0xf44] ;  /* 0x000f4400011a7983 */ /* 0x000ea80000300800 */
[----:B------:R1:W-:Y:S01]  /*27d20*/  LDGSTS.E [R2+0x8800], desc[UR28][R8.64], P0 ;  /* 0x0880000008027fae */ /* 0x0003e200081a101c */
[----:B------:R-:W-:Y:S01]  /*27d30*/  IADD3 R12, P2, PT, R12, UR14, RZ ;  /* 0x0000000e0c0c7c10 */ /* 0x000fe2000ff5e0ff */
[----:B-1----:R-:W-:-:S02]  /*27d40*/  IMAD.MOV.U32 R8, RZ, RZ, R14 ;  /* 0x000000ffff087224 */ /* 0x002fc400078e000e */
[----:B------:R-:W-:Y:S01]  /*27d50*/  IMAD.MOV.U32 R9, RZ, RZ, R22 ;  /* 0x000000ffff097224 */ /* 0x000fe200078e0016 */
[----:B------:R-:W-:Y:S01]  /*27d60*/  IADD3.X R18, PT, PT, R18, UR9, RZ, P1, !PT ;  /* 0x0000000912127c10 */ /* 0x000fe20008ffe4ff */
[----:B------:R-:W-:Y:S04]  /*27d70*/  STL [R1+0xe48], R12 ;  /* 0x000e480c01007387 */ /* 0x000fe80000100800 */
[----:B------:R1:W-:Y:S04]  /*27d80*/  STL [R1+0xe04], R18 ;  /* 0x000e041201007387 */ /* 0x0003e80000100800 */
[----:B------:R1:W-:Y:S01]  /*27d90*/  LDGSTS.E [R2+0x8c00], desc[UR28][R8.64], P0 ;  /* 0x08c0000008027fae */ /* 0x0003e200081a101c */
[----:B------:R-:W-:-:S03]  /*27da0*/  IADD3 R10, P1, PT, R10, UR14, RZ ;  /* 0x0000000e0a0a7c10 */ /* 0x000fc6000ff3e0ff */
[----:B------:R-:W2:Y:S01]  /*27db0*/  LDL.LU R14, [R1+0xfc8] ;  /* 0x000fc800010e7983 */ /* 0x000ea20000300800 */
[----:B------:R-:W-:Y:S01]  /*27dc0*/  IADD3.X R23, PT, PT, R23, UR9, RZ, P2, !PT ;  /* 0x0000000917177c10 */ /* 0x000fe200097fe4ff */
[----:B-1----:R-:W-:Y:S02]  /*27dd0*/  IMAD.MOV.U32 R9, RZ, RZ, R18 ;  /* 0x000000ffff097224 */ /* 0x002fe400078e0012 */
[----:B------:R-:W2:Y:S01]  /*27de0*/  LDL.LU R18, [R1+0xf84] ;  /* 0x000f840001127983 */ /* 0x000ea20000300800 */
[----:B------:R-:W-:-:S03]  /*27df0*/  MOV R8, R11 ;  /* 0x0000000b00087202 */ /* 0x000fc60000000f00 */
[----:B------:R-:W-:Y:S04]  /*27e00*/  STL [R1+0xe88], R10 ;  /* 0x000e880a01007387 */ /* 0x000fe80000100800 */
[----:B------:R1:W-:Y:S04]  /*27e10*/  STL [R1+0xe44], R23 ;  /* 0x000e441701007387 */ /* 0x0003e80000100800 */
[----:B------:R-:W2:Y:S04]  /*27e20*/  LDL.LU R22, [R1+0xfc4] ;  /* 0x000fc40001167983 */ /* 0x000ea80000300800 */
[----:B------:R-:W2:Y:S04]  /*27e30*/  LDL.LU R11, [R1+0x1008] ;  /* 0x00100800010b7983 */ /* 0x000ea80000300800 */
[----:B------:R1:W-:Y:S02]  /*27e40*/  LDGSTS.E [R2+0x9000], desc[UR28][R8.64], P0 ;  /* 0x0900000008027fae */ /* 0x0003e400081a101c */
[----:B-1----:R-:W-:-:S02]  /*27e50*/  IMAD.MOV.U32 R8, RZ, RZ, R12 ;  /* 0x000000ffff087224 */ /* 0x002fc400078e000c */
[----:B------:R-:W-:Y:S02]  /*27e60*/  IMAD.MOV.U32 R9, RZ, RZ, R23 ;  /* 0x000000ffff097224 */ /* 0x000fe400078e0017 */
[----:B------:R-:W2:Y:S04]  /*27e70*/  LDL.LU R23, [R1+0x1004] ;  /* 0x0010040001177983 */ /* 0x000ea80000300800 */
[----:B------:R1:W-:Y:S02]  /*27e80*/  LDGSTS.E [R2+0x9400], desc[UR28][R8.64], P0 ;  /* 0x0940000008027fae */ /* 0x0003e400081a101c */
[----:B-1----:R-:W-:Y:S02]  /*27e90*/  MOV R8, R10 ;  /* 0x0000000a00087202 */ /* 0x002fe40000000f00 */
[----:B---3--:R-:W-:-:S05]  /*27ea0*/  IADD3 R15, P2, PT, R15, UR14, RZ ;  /* 0x0000000e0f0f7c10 */ /* 0x008fca000ff5e0ff */
[----:B------:R-:W-:Y:S01]  /*27eb0*/  STL [R1+0xec8], R15 ;  /* 0x000ec80f01007387 */ /* 0x000fe20000100800 */
[----:B------:R-:W-:-:S05]  /*27ec0*/  IADD3.X R19, PT, PT, R19, UR9, RZ, P1, !PT ;  /* 0x0000000913137c10 */ /* 0x000fca0008ffe4ff */
[----:B------:R1:W-:Y:S01]  /*27ed0*/  STL [R1+0xe84], R19 ;  /* 0x000e841301007387 */ /* 0x0003e20000100800 */
[----:B------:R-:W-:-:S03]  /*27ee0*/  IMAD.MOV.U32 R9, RZ, RZ, R19 ;  /* 0x000000ffff097224 */ /* 0x000fc600078e0013 */
[----:B------:R-:W3:Y:S01]  /*27ef0*/  LDL.LU R12, [R1+0x1048] ;  /* 0x00104800010c7983 */ /* 0x000ee20000300800 */
[----:B----4-:R-:W-:-:S03]  /*27f00*/  IADD3 R16, P1, PT, R16, UR14, RZ ;  /* 0x0000000e10107c10 */ /* 0x010fc6000ff3e0ff */
[----:B------:R4:W-:Y:S04]  /*27f10*/  LDGSTS.E [R2+0x9800], desc[UR28][R8.64], P0 ;  /* 0x0980000008027fae */ /* 0x0009e800081a101c */
[----:B-1----:R-:W3:Y:S01]  /*27f20*/  LDL.LU R19, [R1+0x1044] ;  /* 0x0010440001137983 */ /* 0x002ee20000300800 */
[----:B------:R-:W-:-:S03]  /*27f30*/  IADD3.X R20, PT, PT, R20, UR9, RZ, P2, !PT ;  /* 0x0000000914147c10 */ /* 0x000fc600097fe4ff */
[----:B------:R-:W-:Y:S04]  /*27f40*/  STL [R1+0xf08], R16 ;  /* 0x000f081001007387 */ /* 0x000fe80000100800 */
[----:B------:R1:W-:Y:S01]  /*27f50*/  STL [R1+0xec4], R20 ;  /* 0x000ec41401007387 */ /* 0x0003e20000100800 */
[----:B----4-:R-:W-:Y:S02]  /*27f60*/  IMAD.MOV.U32 R8, RZ, RZ, R15 ;  /* 0x000000ffff087224 */ /* 0x010fe400078e000f */
[----:B------:R-:W-:Y:S01]  /*27f70*/  IMAD.MOV.U32 R9, RZ, RZ, R20 ;  /* 0x000000ffff097224 */ /* 0x000fe200078e0014 */
[----:B------:R-:W4:Y:S04]  /*27f80*/  LDL.LU R10, [R1+0x1088] ;  /* 0x00108800010a7983 */ /* 0x000f280000300800 */
[----:B------:R1:W-:Y:S04]  /*27f90*/  LDGSTS.E [R2+0x9c00], desc[UR28][R8.64], P0 ;  /* 0x09c0000008027fae */ /* 0x0003e800081a101c */
[----:B-1----:R-:W4:Y:S01]  /*27fa0*/  LDL.LU R20, [R1+0x1084] ;  /* 0x0010840001147983 */ /* 0x002f220000300800 */
[----:B------:R-:W-:-:S02]  /*27fb0*/  MOV R8, R16 ;  /* 0x0000001000087202 */ /* 0x000fc40000000f00 */
[----:B------:R-:W-:Y:S02]  /*27fc0*/  IADD3 R13, P2, PT, R13, UR14, RZ ;  /* 0x0000000e0d0d7c10 */ /* 0x000fe4000ff5e0ff */
[----:B--2---:R-:W-:-:S03]  /*27fd0*/  IADD3.X R27, PT, PT, R27, UR9, RZ, P1, !PT ;  /* 0x000000091b1b7c10 */ /* 0x004fc60008ffe4ff */
[----:B------:R-:W-:Y:S04]  /*27fe0*/  STL [R1+0xf48], R13 ;  /* 0x000f480d01007387 */ /* 0x000fe80000100800 */
[----:B------:R1:W-:Y:S01]  /*27ff0*/  STL [R1+0xf04], R27 ;  /* 0x000f041b01007387 */ /* 0x0003e20000100800 */
[----:B------:R-:W-:-:S03]  /*28000*/  IMAD.MOV.U32 R9, RZ, RZ, R27 ;  /* 0x000000ffff097224 */ /* 0x000fc600078e001b */
[----:B------:R-:W2:Y:S04]  /*28010*/  LDL.LU R15, [R1+0x10c8] ;  /* 0x0010c800010f7983 */ /* 0x000ea80000300800 */
[----:B------:R1:W-:Y:S01]  /*28020*/  LDGSTS.E [R2+0xa000], desc[UR28][R8.64], P0 ;  /* 0x0a00000008027fae */ /* 0x0003e200081a101c */
[----:B------:R-:W-:-:S03]  /*28030*/  IADD3 R17, P1, PT, R17, UR14, RZ ;  /* 0x0000000e11117c10 */ /* 0x000fc6000ff3e0ff */
[----:B-1----:R-:W2:Y:S01]  /*28040*/  LDL.LU R27, [R1+0x10c4] ;  /* 0x0010c400011b7983 */ /* 0x002ea20000300800 */
[----:B------:R-:W-:-:S03]  /*28050*/  IADD3.X R26, PT, PT, R26, UR9, RZ, P2, !PT ;  /* 0x000000091a1a7c10 */ /* 0x000fc600097fe4ff */
[----:B------:R-:W-:Y:S04]  /*28060*/  STL [R1+0xf88], R17 ;  /* 0x000f881101007387 */ /* 0x000fe80000100800 */
[----:B------:R-:W-:Y:S04]  /*28070*/  STL [R1+0xf44], R26 ;  /* 0x000f441a01007387 */ /* 0x000fe80000100800 */
[----:B------:R-:W2:Y:S01]  /*28080*/  LDL.LU R16, [R1+0xd10] ;  /* 0x000d100001107983 */ /* 0x000ea20000300800 */
[----:B------:R-:W-:Y:S02]  /*28090*/  IMAD.MOV.U32 R8, RZ, RZ, R13 ;  /* 0x000000ffff087224 */ /* 0x000fe400078e000d */
[----:B------:R-:W-:Y:S01]  /*280a0*/  IMAD.MOV.U32 R9, RZ, RZ, R26 ;  /* 0x000000ffff097224 */ /* 0x000fe200078e001a */
[----:B------:R-:W2:Y:S04]  /*280b0*/  LDL.LU R13, [R1+0xd50] ;  /* 0x000d5000010d7983 */ /* 0x000ea80000300800 */
[----:B------:R1:W-:Y:S01]  /*280c0*/  LDGSTS.E [R2+0xa400], desc[UR28][R8.64], P0 ;  /* 0x0a40000008027fae */ /* 0x0003e200081a101c */
[----:B------:R-:W-:-:S02]  /*280d0*/  IADD3 R14, P2, PT, R14, UR14, RZ ;  /* 0x0000000e0e0e7c10 */ /* 0x000fc4000ff5e0ff */
[----:B-1----:R-:W-:Y:S02]  /*280e0*/  MOV R8, R17 ;  /* 0x0000001100087202 */ /* 0x002fe40000000f00 */
[----:B------:R-:W-:Y:S01]  /*280f0*/  IADD3.X R18, PT, PT, R18, UR9, RZ, P1, !PT ;  /* 0x0000000912127c10 */ /* 0x000fe20008ffe4ff */
[----:B------:R-:W-:Y:S04]  /*28100*/  STL [R1+0xfc8], R14 ;  /* 0x000fc80e01007387 */ /* 0x000fe80000100800 */
[----:B------:R-:W-:Y:S01]  /*28110*/  IMAD.MOV.U32 R9, RZ, RZ, R18 ;  /* 0x000000ffff097224 */ /* 0x000fe200078e0012 */
[----:B------:R1:W-:Y:S04]  /*28120*/  STL [R1+0xf84], R18 ;  /* 0x000f841201007387 */ /* 0x0003e80000100800 */
[----:B------:R1:W-:Y:S01]  /*28130*/  LDGSTS.E [R2+0xa800], desc[UR28][R8.64], P0 ;  /* 0x0a80000008027fae */ /* 0x0003e200081a101c */
[----:B------:R-:W-:-:S02]  /*28140*/  IADD3.X R22, PT, PT, R22, UR9, RZ, P2, !PT ;  /* 0x0000000916167c10 */ /* 0x000fc400097fe4ff */
[----:B------:R-:W-:Y:S01]  /*28150*/  IADD3 R11, P1, PT, R11, UR14, RZ ;  /* 0x0000000e0b0b7c10 */ /* 0x000fe2000ff3e0ff */
[----:B-1----:R-:W2:Y:S04]  /*28160*/  LDL.LU R18, [R1+0xd0c] ;  /* 0x000d0c0001127983 */ /* 0x002ea80000300800 */
[----:B------:R-:W-:Y:S01]  /*28170*/  STL [R1+0x1008], R11 ;  /* 0x0010080b01007387 */ /* 0x000fe20000100800 */
[----:B------:R-:W-:-:S03]  /*28180*/  IMAD.MOV.U32 R9, RZ, RZ, R22 ;  /* 0x000000ffff097224 */ /* 0x000fc600078e0016 */
[----:B------:R1:W-:Y:S04]  /*28190*/  STL [R1+0xfc4], R22 ;  /* 0x000fc41601007387 */ /* 0x0003e80000100800 */
[----:B------:R-:W2:Y:S04]  /*281a0*/  LDL.LU R17, [R1+0xd90] ;  /* 0x000d900001117983 */ /* 0x000ea80000300800 */
[----:B-1----:R-:W2:Y:S01]  /*281b0*/  LDL.LU R22, [R1+0xd4c] ;  /* 0x000d4c0001167983 */ /* 0x002ea20000300800 */
[----:B------:R-:W-:Y:S01]  /*281c0*/  IMAD.MOV.U32 R8, RZ, RZ, R14 ;  /* 0x000000ffff087224 */ /* 0x000fe200078e000e */
[----:B------:R-:W-:-:S04]  /*281d0*/  IADD3.X R23, PT, PT, R23, UR9, RZ, P1, !PT ;  /* 0x0000000917177c10 */ /* 0x000fc80008ffe4ff */
[----:B------:R1:W-:Y:S02]  /*281e0*/  LDGSTS.E [R2+0xac00], desc[UR28][R8.64], P0 ;  /* 0x0ac0000008027fae */ /* 0x0003e400081a101c */
[----:B-1----:R-:W-:Y:S01]  /*281f0*/  MOV R8, R11 ;  /* 0x0000000b00087202 */ /* 0x002fe20000000f00 */
[----:B------:R-:W-:-:S05]  /*28200*/  IMAD.MOV.U32 R9, RZ, RZ, R23 ;  /* 0x000000ffff097224 */ /* 0x000fca00078e0017 */
[----:B------:R1:W-:Y:S01]  /*28210*/  LDGSTS.E [R2+0xb000], desc[UR28][R8.64], P0 ;  /* 0x0b00000008027fae */ /* 0x0003e200081a101c */
[----:B---3--:R-:W-:-:S05]  /*28220*/  IADD3 R12, P2, PT, R12, UR14, RZ ;  /* 0x0000000e0c0c7c10 */ /* 0x008fca000ff5e0ff */
[----:B------:R-:W-:Y:S01]  /*28230*/  STL [R1+0x1048], R12 ;  /* 0x0010480c01007387 */ /* 0x000fe20000100800 */
[----:B------:R-:W-:-:S03]  /*28240*/  IADD3.X R19, PT, PT, R19, UR9, RZ, P2, !PT ;  /* 0x0000000913137c10 */ /* 0x000fc600097fe4ff */
[----:B------:R-:W-:Y:S04]  /*28250*/  STL [R1+0x1004], R23 ;  /* 0x0010041701007387 */ /* 0x000fe80000100800 */
[----:B------:R-:W3:Y:S01]  /*28260*/  LDL.LU R14, [R1+0xdd0] ;  /* 0x000dd000010e7983 */ /* 0x000ee20000300800 */
[----:B-1----:R-:W-:-:S03]  /*28270*/  IMAD.MOV.U32 R8, RZ, RZ, R12 ;  /* 0x000000ffff087224 */ /* 0x002fc600078e000c */
[----:B------:R-:W3:Y:S01]  /*28280*/  LDL.LU R26, [R1+0xd8c] ;  /* 0x000d8c00011a7983 */ /* 0x000ee20000300800 */
[----:B----4-:R-:W-:Y:S01]  /*28290*/  IADD3 R10, P1, PT, R10, UR14, RZ ;  /* 0x0000000e0a0a7c10 */ /* 0x010fe2000ff3e0ff */
[----:B------:R-:W-:-:S04]  /*282a0*/  IMAD.MOV.U32 R9, RZ, RZ, R19 ;  /* 0x000000ffff097224 */ /* 0x000fc800078e0013 */
[----:B------:R-:W-:Y:S01]  /*282b0*/  STL [R1+0x1088], R10 ;  /* 0x0010880a01007387 */ /* 0x000fe20000100800 */
[----:B------:R-:W-:-:S03]  /*282c0*/  IADD3.X R20, PT, PT, R20, UR9, RZ, P1, !PT ;  /* 0x0000000914147c10 */ /* 0x000fc60008ffe4ff */
[----:B------:R1:W-:Y:S04]  /*282d0*/  STL [R1+0x1044], R19 ;  /* 0x0010441301007387 */ /* 0x0003e80000100800 */
[----:B------:R-:W4:Y:S04]  /*282e0*/  LDL.LU R11, [R1+0xe10] ;  /* 0x000e1000010b7983 */ /* 0x000f280000300800 */
[----:B------:R2:W-:Y:S04]  /*282f0*/  LDGSTS.E [R2+0xb400], desc[UR28][R8.64], P0 ;  /* 0x0b40000008027fae */ /* 0x0005e800081a101c */
[----:B-1----:R-:W4:Y:S01]  /*28300*/  LDL.LU R19, [R1+0xdcc] ;  /* 0x000dcc0001137983 */ /* 0x002f220000300800 */
[----:B--2---:R-:W-:Y:S01]  /*28310*/  MOV R8, R10 ;  /* 0x0000000a00087202 */ /* 0x004fe20000000f00 */
[----:B------:R-:W-:-:S05]  /*28320*/  IMAD.MOV.U32 R9, RZ, RZ, R20 ;  /* 0x000000ffff097224 */ /* 0x000fca00078e0014 */
[----:B------:R1:W-:Y:S01]  /*28330*/  LDGSTS.E [R2+0xb800], desc[UR28][R8.64], P0 ;  /* 0x0b80000008027fae */ /* 0x0003e200081a101c */
[----:B------:R-:W-:-:S05]  /*28340*/  IADD3 R15, P2, PT, R15, UR14, RZ ;  /* 0x0000000e0f0f7c10 */ /* 0x000fca000ff5e0ff */
[----:B------:R-:W-:Y:S01]  /*28350*/  STL [R1+0x10c8], R15 ;  /* 0x0010c80f01007387 */ /* 0x000fe20000100800 */
[----:B------:R-:W-:-:S03]  /*28360*/  IADD3.X R27, PT, PT, R27, UR9, RZ, P2, !PT ;  /* 0x000000091b1b7c10 */ /* 0x000fc600097fe4ff */
[----:B------:R2:W-:Y:S04]  /*28370*/  STL [R1+0x1084], R20 ;  /* 0x0010841401007387 */ /* 0x0005e80000100800 */
[----:B------:R-:W4:Y:S01]  /*28380*/  LDL.LU R12, [R1+0xe50] ;  /* 0x000e5000010c7983 */ /* 0x000f220000300800 */
[----:B------:R-:W-:-:S03]  /*28390*/  IADD3 R16, P1, PT, R16, UR14, RZ ;  /* 0x0000000e10107c10 */ /* 0x000fc6000ff3e0ff */
[----:B------:R-:W4:Y:S01]  /*283a0*/  LDL.LU R23, [R1+0xe0c] ;  /* 0x000e0c0001177983 */ /* 0x000f220000300800 */
[----:B-1----:R-:W-:-:S03]  /*283b0*/  IMAD.MOV.U32 R9, RZ, RZ, R27 ;  /* 0x000000ffff097224 */ /* 0x002fc600078e001b */
[----:B------:R-:W-:Y:S04]  /*283c0*/  STL [R1+0xd10], R16 ;  /* 0x000d101001007387 */ /* 0x000fe80000100800 */
[----:B------:R1:W-:Y:S04]  /*283d0*/  STL [R1+0x10c4], R27 ;  /* 0x0010c41b01007387 */ /* 0x0003e80000100800 */
[----:B--2---:R-:W2:Y:S04]  /*283e0*/  LDL.LU R20, [R1+0xe90] ;  /* 0x000e900001147983 */ /* 0x004ea80000300800 */
[----:B-1----:R-:W2:Y:S01]  /*283f0*/  LDL.LU R27, [R1+0xe4c] ;  /* 0x000e4c00011b7983 */ /* 0x002ea20000300800 */
[----:B------:R-:W-:Y:S01]  /*28400*/  IADD3 R13, P2, PT, R13, UR14, RZ ;  /* 0x0000000e0d0d7c10 */ /* 0x000fe2000ff5e0ff */
[----:B------:R-:W-:-:S04]  /*28410*/  IMAD.MOV.U32 R8, RZ, RZ, R15 ;  /* 0x000000ffff087224 */ /* 0x000fc800078e000f */
[----:B------:R-:W-:Y:S04]  /*28420*/  STL [R1+0xd50], R13 ;  /* 0x000d500d01007387 */ /* 0x000fe80000100800 */
[----:B------:R1:W-:Y:S02]  /*28430*/  LDGSTS.E [R2+0xbc00], desc[UR28][R8.64], P0 ;  /* 0x0bc0000008027fae */ /* 0x0003e400081a101c */
[----:B-1----:R-:W-:Y:S01]  /*28440*/  IMAD.MOV.U32 R8, RZ, RZ, R16 ;  /* 0x000000ffff087224 */ /* 0x002fe200078e0010 */
[----:B------:R-:W-:-:S05]  /*28450*/  IADD3.X R18, PT, PT, R18, UR9, RZ, P1, !PT ;  /* 0x0000000912127c10 */ /* 0x000fca0008ffe4ff */
[----:B------:R1:W-:Y:S04]  /*28460*/  STL [R1+0xd0c], R18 ;  /* 0x000d0c1201007387 */ /* 0x0003e80000100800 */
[----:B------:R-:W2:Y:S01]  /*28470*/  LDL.LU R15, [R1+0xed0] ;  /* 0x000ed000010f7983 */ /* 0x000ea20000300800 */
[----:B------:R-:W-:-:S03]  /*28480*/  IADD3 R17, P1, PT, R17, UR14, RZ ;  /* 0x0000000e11117c10 */ /* 0x000fc6000ff3e0ff */
[----:B------:R-:W2:Y:S01]  /*28490*/  LDL.LU R2, [R1+0xe8c] ;  /* 0x000e8c0001027983 */ /* 0x000ea20000300800 */
[----:B------:R-:W-:-:S03]  /*284a0*/  IADD3.X R22, PT, PT, R22, UR9, RZ, P2, !PT ;  /* 0x0000000916167c10 */ /* 0x000fc600097fe4ff */
[----:B------:R-:W-:Y:S01]  /*284b0*/  STL [R1+0xd90], R17 ;  /* 0x000d901101007387 */ /* 0x000fe20000100800 */
[----:B------:R-:W-:-:S03]  /*284c0*/  IMAD.MOV.U32 R9, RZ, RZ, R18 ;  /* 0x000000ffff097224 */ /* 0x000fc600078e0012 */
[----:B------:R1:W-:Y:S04]  /*284d0*/  STL [R1+0xd4c], R22 ;  /* 0x000d4c1601007387 */ /* 0x0003e80000100800 */
[----:B------:R-:W2:Y:S04]  /*284e0*/  LDL.LU R16, [R1+0xecc] ;  /* 0x000ecc0001107983 */ /* 0x000ea80000300800 */
[----:B-1----:R-:W2:Y:S01]  /*284f0*/  LDL.LU R18, [R1+0xf10] ;  /* 0x000f100001127983 */ /* 0x002ea20000300800 */
[----:B------:R-:W-:-:S04]  /*28500*/  LOP3.LUT R10, R21, 0x10, RZ, 0x3c, !PT ;  /* 0x00000010150a7812 */ /* 0x000fc800078e3cff */
[----:B------:R-:W-:-:S05]  /*28510*/  IADD3 R10, PT, PT, R10, UR16, RZ ;  /* 0x000000100a0a7c10 */ /* 0x000fca000fffe0ff */
[----:B------:R1:W-:Y:S02]  /*28520*/  LDGSTS.E [R10+0x8080], desc[UR28][R8.64], P0 ;  /* 0x08080000080a7fae */ /* 0x0003e400081a101c */
[----:B-1----:R-:W-:Y:S01]  /*28530*/  IMAD.MOV.U32 R8, RZ, RZ, R13 ;  /* 0x000000ffff087224 */ /* 0x002fe200078e000d */
[----:B------:R-:W-:Y:S02]  /*28540*/  MOV R9, R22 ;  /* 0x0000001600097202 */ /* 0x000fe40000000f00 */
[----:B------:R-:W2:Y:S04]  /*28550*/  LDL.LU R22, [R1+0xf0c] ;  /* 0x000f0c0001167983 */ /* 0x000ea80000300800 */
[----:B------:R1:W-:Y:S02]  /*28560*/  LDGSTS.E [R10+0x8480], desc[UR28][R8.64], P0 ;  /* 0x08480000080a7fae */ /* 0x0003e400081a101c */
[----:B-1----:R-:W-:Y:S01]  /*28570*/  IMAD.MOV.U32 R8, RZ, RZ, R17 ;  /* 0x000000ffff087224 */ /* 0x002fe200078e0011 */
[----:B---3--:R-:W-:-:S02]  /*28580*/  IADD3 R14, P2, PT, R14, UR14, RZ ;  /* 0x0000000e0e0e7c10 */ /* 0x008fc4000ff5e0ff */
[----:B------:R-:W-:-:S03]  /*28590*/  IADD3.X R26, PT, PT, R26, UR9, RZ, P1, !PT ;  /* 0x000000091a1a7c10 */ /* 0x000fc60008ffe4ff */
[----:B------:R-:W-:Y:S04]  /*285a0*/  STL [R1+0xdd0], R14 ;  /* 0x000dd00e01007387 */ /* 0x000fe80000100800 */
[----:B------:R1:W-:Y:S01]  /*285b0*/  STL [R1+0xd8c], R26 ;  /* 0x000d8c1a01007387 */ /* 0x0003e20000100800 */
[----:B------:R-:W-:-:S03]  /*285c0*/  IMAD.MOV.U32 R9, RZ, RZ, R26 ;  /* 0x000000ffff097224 */ /* 0x000fc600078e001a */
[----:B------:R-:W3:Y:S04]  /*285d0*/  LDL.LU R13, [R1+0xf50] ;  /* 0x000f5000010d7983 */ /* 0x000ee80000300800 */
[----:B------:R4:W-:Y:S02]  /*285e0*/  LDGSTS.E [R10+0x8880], desc[UR28][R8.64], P0 ;  /* 0x08880000080a7fae */ /* 0x0009e400081a101c */
[----:B----4-:R-:W-:Y:S02]  /*285f0*/  IADD3 R11, P1, PT, R11, UR14, RZ ;  /* 0x0000000e0b0b7c10 */ /* 0x010fe4000ff3e0ff */
[----:B-1----:R-:W4:Y:S01]  /*28600*/  LDL.LU R26, [R1+0xf4c] ;  /* 0x000f4c00011a7983 */ /* 0x002f220000300800 */
[----:B------:R-:W-:-:S03]  /*28610*/  IADD3.X R19, PT, PT, R19, UR9, RZ, P2, !PT ;  /* 0x0000000913137c10 */ /* 0x000fc600097fe4ff */
[----:B------:R-:W-:Y:S01]  /*28620*/  STL [R1+0xe10], R11 ;  /* 0x000e100b01007387 */ /* 0x000fe20000100800 */
[----:B------:R-:W-:-:S03]  /*28630*/  IMAD.MOV.U32 R8, RZ, RZ, R14 ;  /* 0x000000ffff087224 */ /* 0x000fc600078e000e */
[----:B------:R1:W-:Y:S01]  /*28640*/  STL [R1+0xdcc], R19 ;  /* 0x000dcc1301007387 */ /* 0x0003e20000100800 */
[----:B------:R-:W-:-:S03]  /*28650*/  MOV R9, R19 ;  /* 0x0000001300097202 */ /* 0x000fc60000000f00 */
[----:B------:R-:W4:Y:S04]  /*28660*/  LDL.LU R17, [R1+0xf90] ;  /* 0x000f900001117983 */ /* 0x000f280000300800 */
[----:B------:R2:W-:Y:S04]  /*28670*/  LDGSTS.E [R10+0x8c80], desc[UR28][R8.64], P0 ;  /* 0x08c80000080a7fae */ /* 0x0005e800081a101c */
[----:B-1----:R-:W4:Y:S01]  /*28680*/  LDL.LU R19, [R1+0xf8c] ;  /* 0x000f8c0001137983 */ /* 0x002f220000300800 */
[----:B------:R-:W-:Y:S02]  /*28690*/  IADD3 R12, P2, PT, R12, UR14, RZ ;  /* 0x0000000e0c0c7c10 */ /* 0x000fe4000ff5e0ff */
[----:B------:R-:W-:-:S03]  /*286a0*/  IADD3.X R23, PT, PT, R23, UR9, RZ, P1, !PT ;  /* 0x0000000917177c10 */ /* 0x000fc60008ffe4ff */
[----:B------:R-:W-:Y:S04]  /*286b0*/  STL [R1+0xe50], R12 ;  /* 0x000e500c01007387 */ /* 0x000fe80000100800 */
[----:B------:R1:W-:Y:S01]  /*286c0*/  STL [R1+0xe0c], R23 ;  /* 0x000e0c1701007387 */ /* 0x0003e20000100800 */
[----:B--2---:R-:W-:-:S03]  /*286d0*/  IMAD.MOV.U32 R9, RZ, RZ, R23 ;  /* 0x000000ffff097224 */ /* 0x004fc600078e0017 */
[----:B------:R-:W2:Y:S01]  /*286e0*/  LDL.LU R14, [R1+0xfd0] ;  /* 0x000fd000010e7983 */ /* 0x000ea20000300800 */
[----:B------:R-:W-:Y:S01]  /*286f0*/  IADD3 R20, P1, PT, R20, UR14, RZ ;  /* 0x0000000e14147c10 */ /* 0x000fe2000ff3e0ff */
[----:B------:R-:W-:Y:S02]  /*28700*/  IMAD.MOV.U32 R8, RZ, RZ, R11 ;  /* 0x000000ffff087224 */ /* 0x000fe400078e000b */
[----:B-1----:R-:W2:Y:S01]  /*28710*/  LDL.LU R23, [R1+0xfcc] ;  /* 0x000fcc0001177983 */ /* 0x002ea20000300800 */
[----:B------:R-:W-:-:S03]  /*28720*/  IADD3.X R27, PT, PT, R27, UR9, RZ, P2, !PT ;  /* 0x000000091b1b7c10 */ /* 0x000fc600097fe4ff */
[----:B------:R1:W-:Y:S04]  /*28730*/  STL [R1+0xe90], R20 ;  /* 0x000e901401007387 */ /* 0x0003e80000100800 */
[----:B------:R-:W-:Y:S04]  /*28740*/  STL [R1+0xe4c], R27 ;  /* 0x000e4c1b01007387 */ /* 0x000fe80000100800 */
[----:B------:R-:W2:Y:S04]  /*28750*/  LDL.LU R11, [R1+0x1010] ;  /* 0x00101000010b7983 */ /* 0x000ea80000300800 */
[----:B------:R1:W-:Y:S02]  /*28760*/  LDGSTS.E [R10+0x9080], desc[UR28][R8.64], P0 ;  /* 0x09080000080a7fae */ /* 0x0003e400081a101c */
[----:B-1----:R-:W-:Y:S01]  /*28770*/  IMAD.MOV.U32 R8, RZ, RZ, R12 ;  /* 0x000000ffff087224 */ /* 0x002fe200078e000c */
[----:B------:R-:W-:Y:S01]  /*28780*/  MOV R9, R27 ;  /* 0x0000001b00097202 */ /* 0x000fe20000000f00 */
[----:B------:R-:W2:Y:S04]  /*28790*/  LDL.LU R12, [R1+0x1050] ;  /* 0x00105000010c7983 */ /* 0x000ea80000300800 */
[----:B------:R1:W-:Y:S01]  /*287a0*/  LDGSTS.E [R10+0x9480], desc[UR28][R8.64], P0 ;  /* 0x09480000080a7fae */ /* 0x0003e200081a101c */
[----:B------:R-:W-:-:S02]  /*287b0*/  IADD3 R15, P2, PT, R15, UR14, RZ ;  /* 0x0000000e0f0f7c10 */ /* 0x000fc4000ff5e0ff */
[----:B------:R-:W-:Y:S01]  /*287c0*/  IADD3.X R2, PT, PT, R2, UR9, RZ, P1, !PT ;  /* 0x0000000902027c10 */ /* 0x000fe20008ffe4ff */
[----:B-1----:R-:W-:Y:S02]  /*287d0*/  IMAD.MOV.U32 R8, RZ, RZ, R20 ;  /* 0x000000ffff087224 */ /* 0x002fe400078e0014 */
[----:B------:R-:W-:Y:S02]  /*287e0*/  STL [R1+0xed0], R15 ;  /* 0x000ed00f01007387 */ /* 0x000fe40000100800 */
[----:B------:R-:W-:Y:S02]  /*287f0*/  IMAD.MOV.U32 R9, RZ, RZ, R2 ;  /* 0x000000ffff097224 */ /* 0x000fe400078e0002 */
[----:B------:R1:W-:Y:S04]  /*28800*/  STL [R1+0xe8c], R2 ;  /* 0x000e8c0201007387 */ /* 0x0003e80000100800 */
[----:B------:R-:W2:Y:S01]  /*28810*/  LDL.LU R20, [R1+0x100c] ;  /* 0x00100c0001147983 */ /* 0x000ea20000300800 */
[----:B------:R-:W-:-:S03]  /*28820*/  IADD3.X R16, PT, PT, R16, UR9, RZ, P2, !PT ;  /* 0x0000000910107c10 */ /* 0x000fc600097fe4ff */
[----:B------:R1:W-:Y:S01]  /*28830*/  LDGSTS.E [R10+0x9880], desc[UR28][R8.64], P0 ;  /* 0x09880000080a7fae */ /* 0x0003e200081a101c */
[----:B------:R-:W-:-:S05]  /*28840*/  IADD3 R18, P1, PT, R18, UR14, RZ ;  /* 0x0000000e12127c10 */ /* 0x000fca000ff3e0ff */
[----:B------:R-:W-:Y:S04]  /*28850*/  STL [R1+0xf10], R18 ;  /* 0x000f101201007387 */ /* 0x000fe80000100800 */
[----:B------:R1:W-:Y:S02]  /*28860*/  STL [R1+0xecc], R16 ;  /* 0x000ecc1001007387 */ /* 0x0003e40000100800 */
[----:B-1----:R-:W-:Y:S02]  /*28870*/  MOV R9, R16 ;  /* 0x0000001000097202 */ /* 0x002fe40000000f00 */
[----:B------:R-:W2:Y:S04]  /*28880*/  LDL.LU R2, [R1+0x1090] ;  /* 0x0010900001027983 */ /* 0x000ea80000300800 */
[----:B------:R-:W2:Y:S01]  /*28890*/  LDL.LU R16, [R1+0x104c] ;  /* 0x00104c0001107983 */ /* 0x000ea20000300800 */
[----:B------:R-:W-:Y:S01]  /*288a0*/  IMAD.MOV.U32 R8, RZ, RZ, R15 ;  /* 0x000000ffff087224 */ /* 0x000fe200078e000f */
[----:B------:R-:W-:-:S04]  /*288b0*/  IADD3.X R22, PT, PT, R22, UR9, RZ, P1, !PT ;  /* 0x0000000916167c10 */ /* 0x000fc80008ffe4ff */
[----:B------:R1:W-:Y:S02]  /*288c0*/  LDGSTS.E [R10+0x9c80], desc[UR28][R8.64], P0 ;  /* 0x09c80000080a7fae */ /* 0x0003e400081a101c */
[----:B-1----:R-:W-:Y:S02]  /*288d0*/  IMAD.MOV.U32 R8, RZ, RZ, R18 ;  /* 0x000000ffff087224 */ /* 0x002fe400078e0012 */
[----:B------:R-:W-:-:S05]  /*288e0*/  IMAD.MOV.U32 R9, RZ, RZ, R22 ;  /* 0x000000ffff097224 */ /* 0x000fca00078e0016 */
[----:B------:R1:W-:Y:S01]  /*288f0*/  LDGSTS.E [R10+0xa080], desc[UR28][R8.64], P0 ;  /* 0x0a080000080a7fae */ /* 0x0003e200081a101c */
[----:B---3--:R-:W-:-:S05]  /*28900*/  IADD3 R13, P2, PT, R13, UR14, RZ ;  /* 0x0000000e0d0d7c10 */ /* 0x008fca000ff5e0ff */
[----:B------:R-:W-:Y:S01]  /*28910*/  STL [R1+0xf50], R13 ;  /* 0x000f500d01007387 */ /* 0x000fe20000100800 */
[----:B----4-:R-:W-:-:S03]  /*28920*/  IADD3.X R26, PT, PT, R26, UR9, RZ, P2, !PT ;  /* 0x000000091a1a7c10 */ /* 0x010fc600097fe4ff */
[----:B------:R3:W-:Y:S04]  /*28930*/  STL [R1+0xf0c], R22 ;  /* 0x000f0c1601007387 */ /* 0x0007e80000100800 */
[----:B------:R-:W4:Y:S01]  /*28940*/  LDL.LU R15, [R1+0x10d0] ;  /* 0x0010d000010f7983 */ /* 0x000f220000300800 */
[----:B-1----:R-:W-:-:S03]  /*28950*/  IMAD.MOV.U32 R8, RZ, RZ, R13 ;  /* 0x000000ffff087224 */ /* 0x002fc600078e000d */
[----:B---3--:R-:W3:Y:S01]  /*28960*/  LDL.LU R22, [R1+0x108c] ;  /* 0x00108c0001167983 */ /* 0x008ee20000300800 */
[----:B------:R-:W-:Y:S02]  /*28970*/  IADD3 R17, P1, PT, R17, UR14, RZ ;  /* 0x0000000e11117c10 */ /* 0x000fe4000ff3e0ff */
[----:B------:R-:W-:-:S03]  /*28980*/  MOV R9, R26 ;  /* 0x0000001a00097202 */ /* 0x000fc60000000f00 */
[----:B------:R-:W-:Y:S04]  /*28990*/  STL [R1+0xf90], R17 ;  /* 0x000f901101007387 */ /* 0x000fe80000100800 */
[----:B------:R-:W-:Y:S01]  /*289a0*/  STL [R1+0xf4c], R26 ;  /* 0x000f4c1a01007387 */ /* 0x000fe20000100800 */
[----:B------:R-:W-:-:S03]  /*289b0*/  IADD3.X R19, PT, PT, R19, UR9, RZ, P1, !PT ;  /* 0x0000000913137c10 */ /* 0x000fc60008ffe4ff */
[----:B------:R-:W3:Y:S04]  /*289c0*/  LDL.LU R18, [R1+0xd18] ;  /* 0x000d180001127983 */ /* 0x000ee80000300800 */
[----:B------:R-:W3:Y:S04]  /*289d0*/  LDL.LU R27, [R1+0x10cc] ;  /* 0x0010cc00011b7983 */ /* 0x000ee80000300800 */
[----:B------:R1:W-:Y:S01]  /*289e0*/  LDGSTS.E [R10+0xa480], desc[UR28][R8.64], P0 ;  /* 0x0a480000080a7fae */ /* 0x0003e200081a101c */
[----:B--2---:R-:W-:Y:S01]  /*289f0*/  IADD3 R14, P2, PT, R14, UR14, RZ ;  /* 0x0000000e0e0e7c10 */ /* 0x004fe2000ff5e0ff */
[----:B-1----:R-:W-:-:S04]  /*28a00*/  IMAD.MOV.U32 R9, RZ, RZ, R19 ;  /* 0x000000ffff097224 */ /* 0x002fc800078e0013 */
[----:B------:R-:W-:Y:S01]  /*28a10*/  STL [R1+0xfd0], R14 ;  /* 0x000fd00e01007387 */ /* 0x000fe20000100800 */
[----:B------:R-:W-:-:S03]  /*28a20*/  IADD3.X R23, PT, PT, R23, UR9, RZ, P2, !PT ;  /* 0x0000000917177c10 */ /* 0x000fc600097fe4ff */
[----:B------:R1:W-:Y:S04]  /*28a30*/  STL [R1+0xf8c], R19 ;  /* 0x000f8c1301007387 */ /* 0x0003e80000100800 */
[----:B------:R-:W2:Y:S01]  /*28a40*/  LDL.LU R13, [R1+0xd58] ;  /* 0x000d5800010d7983 */ /* 0x000ea20000300800 */
[----:B------:R-:W-:-:S03]  /*28a50*/  IADD3 R11, P1, PT, R11, UR14, RZ ;  /* 0x0000000e0b0b7c10 */ /* 0x000fc6000ff3e0ff */
[----:B-1----:R-:W2:Y:S01]  /*28a60*/  LDL.LU R19, [R1+0xd14] ;  /* 0x000d140001137983 */ /* 0x002ea20000300800 */
[----:B------:R-:W-:-:S03]  /*28a70*/  IMAD.MOV.U32 R8, RZ, RZ, R17 ;  /* 0x000000ffff087224 */ /* 0x000fc600078e0011 */
[----:B------:R-:W-:Y:S04]  /*28a80*/  STL [R1+0x1010], R11 ;  /* 0x0010100b01007387 */ /* 0x000fe80000100800 */
[----:B------:R1:W-:Y:S04]  /*28a90*/  STL [R1+0xfcc], R23 ;  /* 0x000fcc1701007387 */ /* 0x0003e80000100800 */
[----:B------:R-:W2:Y:S04]  /*28aa0*/  LDL.LU R26, [R1+0xd54] ;  /* 0x000d5400011a7983 */ /* 0x000ea80000300800 */
[----:B------:R-:W2:Y:S01]  /*28ab0*/  LDL.LU R17, [R1+0xd98] ;  /* 0x000d980001117983 */ /* 0x000ea20000300800 */
[----:B------:R-:W-:-:S03]  /*28ac0*/  IADD3 R12, P2, PT, R12, UR14, RZ ;  /* 0x0000000e0c0c7c10 */ /* 0x000fc6000ff5e0ff */
[----:B------:R1:W-:Y:S02]  /*28ad0*/  LDGSTS.E [R10+0xa880], desc[UR28][R8.64], P0 ;  /* 0x0a880000080a7fae */ /* 0x0003e400081a101c */
[----:B-1----:R-:W-:Y:S01]  /*28ae0*/  IMAD.MOV.U32 R8, RZ, RZ, R14 ;  /* 0x000000ffff087224 */ /* 0x002fe200078e000e */
[----:B------:R-:W-:Y:S02]  /*28af0*/  MOV R9, R23 ;  /* 0x0000001700097202 */ /* 0x000fe40000000f00 */
[----:B------:R-:W2:Y:S04]  /*28b00*/  LDL.LU R23, [R1+0xd94] ;  /* 0x000d940001177983 */ /* 0x000ea80000300800 */
[----:B------:R-:W-:Y:S04]  /*28b10*/  STL [R1+0x1050], R12 ;  /* 0x0010500c01007387 */ /* 0x000fe80000100800 */
[----:B------:R1:W-:Y:S01]  /*28b20*/  LDGSTS.E [R10+0xac80], desc[UR28][R8.64], P0 ;  /* 0x0ac80000080a7fae */ /* 0x0003e200081a101c */
[----:B------:R-:W-:-:S05]  /*28b30*/  IADD3.X R20, PT, PT, R20, UR9, RZ, P1, !PT ;  /* 0x0000000914147c10 */ /* 0x000fca0008ffe4ff */
[----:B------:R1:W-:Y:S04]  /*28b40*/  STL [R1+0x100c], R20 ;  /* 0x00100c1401007387 */ /* 0x0003e80000100800 */
[----:B------:R-:W2:Y:S01]  /*28b50*/  LDL.LU R14, [R1+0xdd8] ;  /* 0x000dd800010e7983 */ /* 0x000ea20000300800 */
[----:B-1----:R-:W-:Y:S02]  /*28b60*/  IMAD.MOV.U32 R9, RZ, RZ, R20 ;  /* 0x000000ffff097224 */ /* 0x002fe400078e0014 */
[----:B------:R-:W-:Y:S01]  /*28b70*/  IMAD.MOV.U32 R8, RZ, RZ, R11 ;  /* 0x000000ffff087224 */ /* 0x000fe200078e000b */
[----:B------:R-:W2:Y:S04]  /*28b80*/  LDL.LU R20, [R1+0xdd4] ;  /* 0x000dd40001147983 */ /* 0x000ea80000300800 */
[----:B------:R1:W-:Y:S01]  /*28b90*/  LDGSTS.E [R10+0xb080], desc[UR28][R8.64], P0 ;  /* 0x0b080000080a7fae */ /* 0x0003e200081a101c */
[----:B------:R-:W-:-:S02]  /*28ba0*/  IADD3 R2, P1, PT, R2, UR14, RZ ;  /* 0x0000000e02027c10 */ /* 0x000fc4000ff3e0ff */
[----:B------:R-:W-:-:S03]  /*28bb0*/  IADD3.X R16, PT, PT, R16, UR9, RZ, P2, !PT ;  /* 0x0000000910107c10 */ /* 0x000fc600097fe4ff */
[----:B------:R-:W-:Y:S04]  /*28bc0*/  STL [R1+0x1090], R2 ;  /* 0x0010900201007387 */ /* 0x000fe80000100800 */
[----:B------:R1:W-:Y:S04]  /*28bd0*/  STL [R1+0x104c], R16 ;  /* 0x00104c1001007387 */ /* 0x0003e80000100800 */
[----:B------:R-:W2:Y:S01]  /*28be0*/  LDL.LU R11, [R1+0xe18] ;  /* 0x000e1800010b7983 */ /* 0x000ea20000300800 */
[----:B-1----:R-:W-:Y:S01]  /*28bf0*/  IMAD.MOV.U32 R8, RZ, RZ, R12 ;  /* 0x000000ffff087224 */ /* 0x002fe200078e000c */
[----:B------:R-:W-:-:S02]  /*28c00*/  MOV R9, R16 ;  /* 0x0000001000097202 */ /* 0x000fc40000000f00 */
[----:B------:R-:W2:Y:S04]  /*28c10*/  LDL.LU R16, [R1+0xe14] ;  /* 0x000e140001107983 */ /* 0x000ea80000300800 */
[----:B------:R1:W-:Y:S02]  /*28c20*/  LDGSTS.E [R10+0xb480], desc[UR28][R8.64], P0 ;  /* 0x0b480000080a7fae */ /* 0x0003e400081a101c */
[----:B-1----:R-:W-:Y:S01]  /*28c30*/  IMAD.MOV.U32 R8, RZ, RZ, R2 ;  /* 0x000000ffff087224 */ /* 0x002fe200078e0002 */
[----:B----4-:R-:W-:Y:S02]  /*28c40*/  IADD3 R15, P2, PT, R15, UR14, RZ ;  /* 0x0000000e0f0f7c10 */ /* 0x010fe4000ff5e0ff */
[----:B---3--:R-:W-:-:S03]  /*28c50*/  IADD3.X R22, PT, PT, R22, UR9, RZ, P1, !PT ;  /* 0x0000000916167c10 */ /* 0x008fc60008ffe4ff */
[----:B------:R-:W-:Y:S04]  /*28c60*/  STL [R1+0x10d0], R15 ;  /* 0x0010d00f01007387 */ /* 0x000fe80000100800 */
[----:B------:R1:W-:Y:S01]  /*28c70*/  STL [R1+0x108c], R22 ;  /* 0x00108c1601007387 */ /* 0x0003e20000100800 */
[----:B------:R-:W-:-:S03]  /*28c80*/  IMAD.MOV.U32 R9, RZ, RZ, R22 ;  /* 0x000000ffff097224 */ /* 0x000fc600078e0016 */
[----:B------:R-:W3:Y:S04]  /*28c90*/  LDL.LU R12, [R1+0xe58] ;  /* 0x000e5800010c7983 */ /* 0x000ee80000300800 */
[----:B------:R4:W-:Y:S04]  /*28ca0*/  LDGSTS.E [R10+0xb880], desc[UR28][R8.64], P0 ;  /* 0x0b880000080a7fae */ /* 0x0009e800081a101c */
[----:B-1----:R-:W3:Y:S01]  /*28cb0*/  LDL.LU R22, [R1+0xe54] ;  /* 0x000e540001167983 */ /* 0x002ee20000300800 */
[----:B------:R-:W-:Y:S02]  /*28cc0*/  IADD3 R18, P1, PT, R18, UR14, RZ ;  /* 0x0000000e12127c10 */ /* 0x000fe4000ff3e0ff */
[----:B------:R-:W-:-:S03]  /*28cd0*/  IADD3.X R27, PT, PT, R27, UR9, RZ, P2, !PT ;  /* 0x000000091b1b7c10 */ /* 0x000fc600097fe4ff */
[----:B------:R-:W-:Y:S04]  /*28ce0*/  STL [R1+0xd18], R18 ;  /* 0x000d181201007387 */ /* 0x000fe80000100800 */
[----:B------:R-:W-:Y:S01]  /*28cf0*/  STL [R1+0x10cc], R27 ;  /* 0x0010cc1b01007387 */ /* 0x000fe20000100800 */
[----:B----4-:R-:W-:Y:S01]  /*28d00*/  IMAD.MOV.U32 R8, RZ, RZ, R15 ;  /* 0x000000ffff087224 */ /* 0x010fe200078e000f */
[----:B------:R-:W-:Y:S02]  /*28d10*/  MOV R9, R27 ;  /* 0x0000001b00097202 */ /* 0x000fe40000000f00 */
[----:B------:R-:W4:Y:S04]  /*28d20*/  LDL.LU R2, [R1+0xe98] ;  /* 0x000e980001027983 */ /* 0x000f280000300800 */
[----:B------:R-:W4:Y:S04]  /*28d30*/  LDL.LU R15, [R1+0xed8] ;  /* 0x000ed800010f7983 */ /* 0x000f280000300800 */
[----:B------:R1:W-:Y:S01]  /*28d40*/  LDGSTS.E [R10+0xbc80], desc[UR28][R8.64], P0 ;  /* 0x0bc80000080a7fae */ /* 0x0003e200081a101c */
[----:B--2---:R-:W-:-:S02]  /*28d50*/  IADD3 R13, P2, PT, R13, UR14, RZ ;  /* 0x0000000e0d0d7c10 */ /* 0x004fc4000ff5e0ff */
[----:B------:R-:W-:-:S03]  /*28d60*/  IADD3.X R19, PT, PT, R19, UR9, RZ, P1, !PT ;  /* 0x0000000913137c10 */ /* 0x000fc60008ffe4ff */
[----:B------:R-:W-:Y:S01]  /*28d70*/  STL [R1+0xd58], R13 ;  /* 0x000d580d01007387 */ /* 0x000fe20000100800 */
[----:B-1----:R-:W-:-:S03]  /*28d80*/  IMAD.MOV.U32 R8, RZ, RZ, R18 ;  /* 0x000000ffff087224 */ /* 0x002fc600078e0012 */
[----:B------:R1:W-:Y:S01]  /*28d90*/  STL [R1+0xd14], R19 ;  /* 0x000d141301007387 */ /* 0x0003e20000100800 */
[----:B------:R-:W-:-:S05]  /*28da0*/  IMAD.MOV.U32 R9, RZ, RZ, R19 ;  /* 0x000000ffff097224 */ /* 0x000fca00078e0013 */
[----:B------:R2:W-:Y:S01]  /*28db0*/  LDGSTS.E [R3+0x8100], desc[UR28][R8.64], P0 ;  /* 0x0810000008037fae */ /* 0x0005e200081a101c */
[----:B------:R-:W-:-:S03]  /*28dc0*/  IADD3.X R26, PT, PT, R26, UR9, RZ, P2, !PT ;  /* 0x000000091a1a7c10 */ /* 0x000fc600097fe4ff */
[----:B-1----:R-:W4:Y:S01]  /*28dd0*/  LDL.LU R19, [R1+0xe94] ;  /* 0x000e940001137983 */ /* 0x002f220000300800 */
[----:B------:R-:W-:-:S05]  /*28de0*/  IADD3 R17, P1, PT, R17, UR14, RZ ;  /* 0x0000000e11117c10 */ /* 0x000fca000ff3e0ff */
[----:B------:R-:W-:Y:S04]  /*28df0*/  STL [R1+0xd98], R17 ;  /* 0x000d981101007387 */ /* 0x000fe80000100800 */
[----:B------:R1:W-:Y:S04]  /*28e00*/  STL [R1+0xd54], R26 ;  /* 0x000d541a01007387 */ /* 0x0003e80000100800 */
[----:B------:R-:W4:Y:S04]  /*28e10*/  LDL.LU R18, [R1+0xf18] ;  /* 0x000f180001127983 */ /* 0x000f280000300800 */
[----:B------:R-:W4:Y:S01]  /*28e20*/  LDL.LU R10, [R1+0xed4] ;  /* 0x000ed400010a7983 */ /* 0x000f220000300800 */
[----:B------:R-:W-:Y:S01]  /*28e30*/  IADD3.X R23, PT, PT, R23, UR9, RZ, P1, !PT ;  /* 0x0000000917177c10 */ /* 0x000fe20008ffe4ff */
[----:B--2---:R-:W-:Y:S01]  /*28e40*/  IMAD.MOV.U32 R8, RZ, RZ, R13 ;  /* 0x000000ffff087224 */ /* 0x004fe200078e000d */
[----:B------:R-:W-:-:S05]  /*28e50*/  MOV R9, R26 ;  /* 0x0000001a00097202 */ /* 0x000fca0000000f00 */
[----:B------:R2:W-:Y:S01]  /*28e60*/  LDGSTS.E [R3+0x8500], desc[UR28][R8.64], P0 ;  /* 0x0850000008037fae */ /* 0x0005e200081a101c */
[----:B------:R-:W-:-:S05]  /*28e70*/  IADD3 R14, P2, PT, R14, UR14, RZ ;  /* 0x0000000e0e0e7c10 */ /* 0x000fca000ff5e0ff */
[----:B------:R-:W-:Y:S01]  /*28e80*/  STL [R1+0xdd8], R14 ;  /* 0x000dd80e01007387 */ /* 0x000fe20000100800 */
[----:B------:R-:W-:-:S03]  /*28e90*/  IADD3.X R20, PT, PT, R20, UR9, RZ, P2, !PT ;  /* 0x0000000914147c10 */ /* 0x000fc600097fe4ff */
[----:B------:R2:W-:Y:S02]  /*28ea0*/  STL [R1+0xd94], R23 ;  /* 0x000d941701007387 */ /* 0x0005e40000100800 */
[----:B--2---:R-:W-:Y:S02]  /*28eb0*/  IMAD.MOV.U32 R8, RZ, RZ, R17 ;  /* 0x000000ffff087224 */ /* 0x004fe400078e0011 */
[----:B------:R-:W2:Y:S01]  /*28ec0*/  LDL.LU R13, [R1+0xf58] ;  /* 0x000f5800010d7983 */ /* 0x000ea20000300800 */
[----:B------:R-:W-:-:S03]  /*28ed0*/  IMAD.MOV.U32 R9, RZ, RZ, R23 ;  /* 0x000000ffff097224 */ /* 0x000fc600078e0017 */
[----:B-1----:R-:W2:Y:S04]  /*28ee0*/  LDL.LU R26, [R1+0xf14] ;  /* 0x000f1400011a7983 */ /* 0x002ea80000300800 */
[----:B------:R1:W-:Y:S01]  /*28ef0*/  LDGSTS.E [R3+0x8900], desc[UR28][R8.64], P0 ;  /* 0x0890000008037fae */ /* 0x0003e200081a101c */
[----:B------:R-:W-:-:S05]  /*28f00*/  IADD3 R11, P1, PT, R11, UR14, RZ ;  /* 0x0000000e0b0b7c10 */ /* 0x000fca000ff3e0ff */
[----:B------:R-:W-:Y:S04]  /*28f10*/  STL [R1+0xe18], R11 ;  /* 0x000e180b01007387 */ /* 0x000fe80000100800 */
[----:B------:R1:W-:Y:S04]  /*28f20*/  STL [R1+0xdd4], R20 ;  /* 0x000dd41401007387 */ /* 0x0003e80000100800 */
[----:B------:R-:W2:Y:S04]  /*28f30*/  LDL.LU R17, [R1+0xf98] ;  /* 0x000f980001117983 */ /* 0x000ea80000300800 */
[----:B------:R-:W2:Y:S01]  /*28f40*/  LDL.LU R23, [R1+0xf54] ;  /* 0x000f540001177983 */ /* 0x000ea20000300800 */
[----:B------:R-:W-:Y:S01]  /*28f50*/  IADD3.X R16, PT, PT, R16, UR9, RZ, P1, !PT ;  /* 0x0000000910107c10 */ /* 0x000fe20008ffe4ff */
[----:B-1----:R-:W-:Y:S01]  /*28f60*/  IMAD.MOV.U32 R8, RZ, RZ, R14 ;  /* 0x000000ffff087224 */ /* 0x002fe200078e000e */
[----:B------:R-:W-:-:S05]  /*28f70*/  MOV R9, R20 ;  /* 0x0000001400097202 */ /* 0x000fca0000000f00 */
[----:B------:R1:W-:Y:S02]  /*28f80*/  LDGSTS.E [R3+0x8d00], desc[UR28][R8.64], P0 ;  /* 0x08d0000008037fae */ /* 0x0003e400081a101c */
[----:B-1----:R-:W-:Y:S02]  /*28f90*/  IMAD.MOV.U32 R8, RZ, RZ, R11 ;  /* 0x000000ffff087224 */ /* 0x002fe400078e000b */
[----:B------:R-:W-:-:S05]  /*28fa0*/  IMAD.MOV.U32 R9, RZ, RZ, R16 ;  /* 0x000000ffff097224 */ /* 0x000fca00078e0010 */
[----:B------:R1:W-:Y:S01]  /*28fb0*/  LDGSTS.E [R3+0x9100], desc[UR28][R8.64], P0 ;  /* 0x0910000008037fae */ /* 0x0003e200081a101c */
[----:B---3--:R-:W-:-:S05]  /*28fc0*/  IADD3 R12, P2, PT, R12, UR14, RZ ;  /* 0x0000000e0c0c7c10 */ /* 0x008fca000ff5e0ff */
[----:B------:R-:W-:Y:S01]  /*28fd0*/  STL [R1+0xe58], R12 ;  /* 0x000e580c01007387 */ /* 0x000fe20000100800 */
[----:B------:R-:W-:-:S03]  /*28fe0*/  IADD3.X R22, PT, PT, R22, UR9, RZ, P2, !PT ;  /* 0x0000000916167c10 */ /* 0x000fc600097fe4ff */
[----:B------:R3:W-:Y:S04]  /*28ff0*/  STL [R1+0xe14], R16 ;  /* 0x000e141001007387 */ /* 0x0007e80000100800 */
[----:B------:R-:W2:Y:S04]  /*29000*/  LDL.LU R14, [R1+0xfd8] ;  /* 0x000fd800010e7983 */ /* 0x000ea80000300800 */
[----:B------:R-:W2:Y:S01]  /*29010*/  LDL.LU R20, [R1+0xf94] ;  /* 0x000f940001147983 */ /* 0x000ea20000300800 */
[----:B----4-:R-:W-:Y:S01]  /*29020*/  IADD3 R2, P1, PT, R2, UR14, RZ ;  /* 0x0000000e02027c10 */ /* 0x010fe2000ff3e0ff */
[----:B-1----:R-:W-:-:S04]  /*29030*/  IMAD.MOV.U32 R8, RZ, RZ, R12 ;  /* 0x000000ffff087224 */ /* 0x002fc800078e000c */
[----:B------:R-:W-:Y:S01]  /*29040*/  STL [R1+0xe98], R2 ;  /* 0x000e980201007387 */ /* 0x000fe20000100800 */
[----:B------:R-:W-:-:S03]  /*29050*/  IADD3 R15, P2, PT, R15, UR14, RZ ;  /* 0x0000000e0f0f7c10 */ /* 0x000fc6000ff5e0ff */
[----:B------:R1:W-:Y:S01]  /*29060*/  STL [R1+0xe54], R22 ;  /* 0x000e541601007387 */ /* 0x0003e20000100800 */
[----:B------:R-:W-:-:S03]  /*29070*/  MOV R9, R22 ;  /* 0x0000001600097202 */ /* 0x000fc60000000f00 */
[----:B---3--:R-:W3:Y:S04]  /*29080*/  LDL.LU R16, [R1+0xfd4] ;  /* 0x000fd40001107983 */ /* 0x008ee80000300800 */
[----:B------:R-:W4:Y:S04]  /*29090*/  LDL.LU R11, [R1+0x1018] ;  /* 0x00101800010b7983 */ /* 0x000f280000300800 */
[----:B-1----:R-:W4:Y:S04]  /*290a0*/  LDL.LU R22, [R1+0x1014] ;  /* 0x0010140001167983 */ /* 0x002f280000300800 */
[----:B------:R-:W-:Y:S04]  /*290b0*/  STL [R1+0xed8], R15 ;  /* 0x000ed80f01007387 */ /* 0x000fe80000100800 */
[----:B------:R1:W-:Y:S01]  /*290c0*/  LDGSTS.E [R3+0x9500], desc[UR28][R8.64], P0 ;  /* 0x0950000008037fae */ /* 0x0003e200081a101c */
[----:B------:R-:W-:Y:S01]  /*290d0*/  IADD3.X R19, PT, PT, R19, UR9, RZ, P1, !PT ;  /* 0x0000000913137c10 */ /* 0x000fe20008ffe4ff */
[----:B-1----:R-:W-:-:S04]  /*290e0*/  IMAD.MOV.U32 R8, RZ, RZ, R2 ;  /* 0x000000ffff087224 */ /* 0x002fc800078e0002 */
[----:B------:R1:W-:Y:S01]  /*290f0*/  STL [R1+0xe94], R19 ;  /* 0x000e941301007387 */ /* 0x0003e20000100800 */
[----:B------:R-:W-:-:S03]  /*29100*/  IMAD.MOV.U32 R9, RZ, RZ, R19 ;  /* 0x000000ffff097224 */ /* 0x000fc600078e0013 */
[----:B------:R-:W4:Y:S04]  /*29110*/  LDL.LU R12, [R1+0x1058] ;  /* 0x00105800010c7983 */ /* 0x000f280000300800 */
[----:B------:R1:W-:Y:S01]  /*29120*/  LDGSTS.E [R3+0x9900], desc[UR28][R8.64], P0 ;  /* 0x0990000008037fae */ /* 0x0003e200081a101c */
[----:B------:R-:W-:-:S03]  /*29130*/  IADD3 R18, P1, PT, R18, UR14, RZ ;  /* 0x0000000e12127c10 */ /* 0x000fc6000ff3e0ff */
[----:B-1----:R-:W4:Y:S01]  /*29140*/  LDL.LU R19, [R1+0x1054] ;  /* 0x0010540001137983 */ /* 0x002f220000300800 */
[----:B------:R-:W-:-:S03]  /*29150*/  IADD3.X R10, PT, PT, R10, UR9, RZ, P2, !PT ;  /* 0x000000090a0a7c10 */ /* 0x000fc600097fe4ff */
[----:B------:R-:W-:Y:S04]  /*29160*/  STL [R1+0xf18], R18 ;  /* 0x000f181201007387 */ /* 0x000fe80000100800 */
[----:B------:R1:W-:Y:S04]  /*29170*/  STL [R1+0xed4], R10 ;  /* 0x000ed40a01007387 */ /* 0x0003e80000100800 */
[----:B------:R-:W4:Y:S01]  /*29180*/  LDL.LU R2, [R1+0x1098] ;  /* 0x0010980001027983 */ /* 0x000f220000300800 */
[----:B------:R-:W-:Y:S01]  /*29190*/  IMAD.MOV.U32 R8, RZ, RZ, R15 ;  /* 0x000000ffff087224 */ /* 0x000fe200078e000f */
[----:B------:R-:W-:-:S02]  /*291a0*/  MOV R9, R10 ;  /* 0x0000000a00097202 */ /* 0x000fc40000000f00 */
[----:B------:R-:W4:Y:S04]  /*291b0*/  LDL.LU R15, [R1+0x1094] ;  /* 0x00109400010f7983 */ /* 0x000f280000300800 */
[----:B------:R1:W-:Y:S01]  /*291c0*/  LDGSTS.E [R3+0x9d00], desc[UR28][R8.64], P0 ;  /* 0x09d0000008037fae */ /* 0x0003e200081a101c */
[----:B--2---:R-:W-:Y:S02]  /*291d0*/  IADD3 R13, P2, PT, R13, UR14, RZ ;  /* 0x0000000e0d0d7c10 */ /* 0x004fe4000ff5e0ff */
[----:B------:R-:W-:-:S03]  /*291e0*/  IADD3.X R26, PT, PT, R26, UR9, RZ, P1, !PT ;  /* 0x000000091a1a7c10 */ /* 0x000fc60008ffe4ff */
[----:B------:R-:W-:Y:S04]  /*291f0*/  STL [R1+0xf58], R13 ;  /* 0x000f580d01007387 */ /* 0x000fe80000100800 */
[----:B------:R2:W-:Y:S01]  /*29200*/  STL [R1+0xf14], R26 ;  /* 0x000f141a01007387 */ /* 0x0005e20000100800 */
[----:B-1----:R-:W-:-:S03]  /*29210*/  IMAD.MOV.U32 R9, RZ, RZ, R26 ;  /* 0x000000ffff097224 */ /* 0x002fc600078e001a */
[----:B------:R-:W4:Y:S01]  /*29220*/  LDL.LU R10, [R1+0x10d8] ;  /* 0x0010d800010a7983 */ /* 0x000f220000300800 */
[----:B------:R-:W-:-:S03]  /*29230*/  IMAD.MOV.U32 R8, RZ, RZ, R18 ;  /* 0x000000ffff087224 */ /* 0x000fc600078e0012 */
[----:B--2---:R-:W2:Y:S04]  /*29240*/  LDL.LU R26, [R1+0x10d4] ;  /* 0x0010d400011a7983 */ /* 0x004ea80000300800 */
[----:B------:R1:W-:Y:S01]  /*29250*/  LDGSTS.E [R3+0xa100], desc[UR28][R8.64], P0 ;  /* 0x0a10000008037fae */ /* 0x0003e200081a101c */
[----:B------:R-:W-:Y:S02]  /*29260*/  IADD3 R17, P1, PT, R17, UR14, RZ ;  /* 0x0000000e11117c10 */ /* 0x000fe4000ff3e0ff */
[----:B------:R-:W-:-:S03]  /*29270*/  IADD3.X R23, PT, PT, R23, UR9, RZ, P2, !PT ;  /* 0x0000000917177c10 */ /* 0x000fc600097fe4ff */
[----:B------:R-:W-:Y:S04]  /*29280*/  STL [R1+0xf98], R17 ;  /* 0x000f981101007387 */ /* 0x000fe80000100800 */
[----:B------:R-:W-:Y:S04]  /*29290*/  STL [R1+0xf54], R23 ;  /* 0x000f541701007387 */ /* 0x000fe80000100800 */
[----:B------:R-:W2:Y:S01]  /*292a0*/  LDL.LU R18, [R1+0xd20] ;  /* 0x000d200001127983 */ /* 0x000ea20000300800 */
[----:B-1----:R-:W-:Y:S01]  /*292b0*/  IMAD.MOV.U32 R8, RZ, RZ, R13 ;  /* 0x000000ffff087224 */ /* 0x002fe200078e000d */
[----:B------:R-:W-:-:S02]  /*292c0*/  MOV R9, R23 ;  /* 0x0000001700097202 */ /* 0x000fc40000000f00 */
[----:B------:R-:W2:Y:S04]  /*292d0*/  LDL.LU R13, [R1+0xd60] ;  /* 0x000d6000010d7983 */ /* 0x000ea80000300800 */
[----:B------:R1:W-:Y:S02]  /*292e0*/  LDGSTS.E [R3+0xa500], desc[UR28][R8.64], P0 ;  /* 0x0a50000008037fae */ /* 0x0003e400081a101c */
[----:B-1----:R-:W-:Y:S01]  /*292f0*/  IMAD.MOV.U32 R8, RZ, RZ, R17 ;  /* 0x000000ffff087224 */ /* 0x002fe200078e0011 */
[----:B------:R-:W-:Y:S02]  /*29300*/  IADD3 R14, P2, PT, R14, UR14, RZ ;  /* 0x0000000e0e0e7c10 */ /* 0x000fe4000ff5e0ff */
[----:B------:R-:W-:-:S03]  /*29310*/  IADD3.X R20, PT, PT, R20, UR9, RZ, P1, !PT ;  /* 0x0000000914147c10 */ /* 0x000fc60008ffe4ff */
[----:B------:R-:W-:Y:S02]  /*29320*/  STL [R1+0xfd8], R14 ;  /* 0x000fd80e01007387 */ /* 0x000fe40000100800 */
[----:B------:R-:W-:Y:S02]  /*29330*/  IMAD.MOV.U32 R9, RZ, RZ, R20 ;  /* 0x000000ffff097224 */ /* 0x000fe400078e0014 */
[----:B------:R1:W-:Y:S04]  /*29340*/  STL [R1+0xf94], R20 ;  /* 0x000f941401007387 */ /* 0x0003e80000100800 */
[----:B------:R4:W-:Y:S04]  /*29350*/  LDGSTS.E [R3+0xa900], desc[UR28][R8.64], P0 ;  /* 0x0a90000008037fae */ /* 0x0009e800081a101c */
[----:B-1----:R-:W2:Y:S01]  /*29360*/  LDL.LU R20, [R1+0xd1c] ;  /* 0x000d1c0001147983 */ /* 0x002ea20000300800 */
[----:B---3--:R-:W-:-:S02]  /*29370*/  IADD3.X R16, PT, PT, R16, UR9, RZ, P2, !PT ;  /* 0x0000000910107c10 */ /* 0x008fc400097fe4ff */
[----:B----4-:R-:W-:Y:S01]  /*29380*/  IADD3 R11, P1, PT, R11, UR14, RZ ;  /* 0x0000000e0b0b7c10 */ /* 0x010fe2000ff3e0ff */
[----:B------:R-:W-:Y:S01]  /*29390*/  IMAD.MOV.U32 R8, RZ, RZ, R14 ;  /* 0x000000ffff087224 */ /* 0x000fe200078e000e */
[----:B------:R-:W-:-:S03]  /*293a0*/  MOV R9, R16 ;  /* 0x0000001000097202 */ /* 0x000fc60000000f00 */
[----:B------:R-:W-:Y:S01]  /*293b0*/  STL [R1+0x1018], R11 ;  /* 0x0010180b01007387 */ /* 0x000fe20000100800 */
[----:B------:R-:W-:-:S03]  /*293c0*/  IADD3.X R22, PT, PT, R22, UR9, RZ, P1, !PT ;  /* 0x0000000916167c10 */ /* 0x000fc60008ffe4ff */
[----:B------:R1:W-:Y:S04]  /*293d0*/  STL [R1+0xfd4], R16 ;  /* 0x000fd41001007387 */ /* 0x0003e80000100800 */
[----:B------:R-:W3:Y:S04]  /*293e0*/  LDL.LU R17, [R1+0xda0] ;  /* 0x000da00001117983 */ /* 0x000ee80000300800 */
[----:B------:R4:W-:Y:S04]  /*293f0*/  LDGSTS.E [R3+0xad00], desc[UR28][R8.64], P0 ;  /* 0x0ad0000008037fae */ /* 0x0009e800081a101c */
[----:B-1----:R-:W3:Y:S01]  /*29400*/  LDL.LU R16, [R1+0xd5c] ;  /* 0x000d5c0001107983 */ /* 0x002ee20000300800 */
[----:B----4-:R-:W-:-:S02]  /*29410*/  IMAD.MOV.U32 R8, RZ, RZ, R11 ;  /* 0x000000ffff087224 */ /* 0x010fc400078e000b */
[----:B------:R-:W-:-:S05]  /*29420*/  IMAD.MOV.U32 R9, RZ, RZ, R22 ;  /* 0x000000ffff097224 */ /* 0x000fca00078e0016 */
[----:B------:R1:W-:Y:S01]  /*29430*/  LDGSTS.E [R3+0xb100], desc[UR28][R8.64], P0 ;  /* 0x0b10000008037fae */ /* 0x0003e200081a101c */
[----:B------:R-:W-:-:S05]  /*29440*/  IADD3 R12, P2, PT, R12, UR14, RZ ;  /* 0x0000000e0c0c7c10 */ /* 0x000fca000ff5e0ff */
[----:B------:R-:W-:Y:S01]  /*29450*/  STL [R1+0x1058], R12 ;  /* 0x0010580c01007387 */ /* 0x000fe20000100800 */
[----:B------:R-:W-:-:S03]  /*29460*/  IADD3.X R19, PT, PT, R19, UR9, RZ, P2, !PT ;  /* 0x0000000913137c10 */ /* 0x000fc600097fe4ff */
[----:B------:R4:W-:Y:S04]  /*29470*/  STL [R1+0x1014], R22 ;  /* 0x0010141601007387 */ /* 0x0009e80000100800 */
[----:B------:R-:W3:Y:S01]  /*29480*/  LDL.LU R14, [R1+0xde0] ;  /* 0x000de000010e7983 */ /* 0x000ee20000300800 */
[----:B------:R-:W-:-:S03]  /*29490*/  IADD3 R2, P1, PT, R2, UR14, RZ ;  /* 0x0000000e02027c10 */ /* 0x000fc6000ff3e0ff */
[----:B----4-:R-:W4:Y:S01]  /*294a0*/  LDL.LU R22, [R1+0xd9c] ;  /* 0x000d9c0001167983 */ /* 0x010f220000300800 */
[----:B-1----:R-:W-:-:S03]  /*294b0*/  MOV R9, R19 ;  /* 0x0000001300097202 */ /* 0x002fc60000000f00 */
[----:B------:R-:W-:Y:S04]  /*294c0*/  STL [R1+0x1098], R2 ;  /* 0x0010980201007387 */ /* 0x000fe80000100800 */
[----:B------:R1:W-:Y:S04]  /*294d0*/  STL [R1+0x1054], R19 ;  /* 0x0010541301007387 */ /* 0x0003e80000100800 */
[----:B------:R-:W4:Y:S04]  /*294e0*/  LDL.LU R11, [R1+0xe20] ;  /* 0x000e2000010b7983 */ /* 0x000f280000300800 */
[----:B-1----:R-:W4:Y:S01]  /*294f0*/  LDL.LU R19, [R1+0xddc] ;  /* 0x000ddc0001137983 */ /* 0x002f220000300800 */
[----:B------:R-:W-:Y:S01]  /*29500*/  IMAD.MOV.U32 R8, RZ, RZ, R12 ;  /* 0x000000ffff087224 */ /* 0x000fe200078e000c */
[----:B------:R-:W-:-:S04]  /*29510*/  IADD3.X R15, PT, PT, R15, UR9, RZ, P1, !PT ;  /* 0x000000090f0f7c10 */ /* 0x000fc80008ffe4ff */
[----:B------:R1:W-:Y:S01]  /*29520*/  LDGSTS.E [R3+0xb500], desc[UR28][R8.64], P0 ;  /* 0x0b50000008037fae */ /* 0x0003e200081a101c */
[----:B------:R-:W-:Y:S01]  /*29530*/  IADD3 R10, P2, PT, R10, UR14, RZ ;  /* 0x0000000e0a0a7c10 */ /* 0x000fe2000ff5e0ff */
[----:B-1----:R-:W-:Y:S02]  /*29540*/  IMAD.MOV.U32 R8, RZ, RZ, R2 ;  /* 0x000000ffff087224 */ /* 0x002fe400078e0002 */
[----:B------:R-:W-:Y:S02]  /*29550*/  IMAD.MOV.U32 R9, RZ, RZ, R15 ;  /* 0x000000ffff097224 */ /* 0x000fe400078e000f */
[----:B------:R-:W-:Y:S01]  /*29560*/  STL [R1+0x10d8], R10 ;  /* 0x0010d80a01007387 */ /* 0x000fe20000100800 */
[----:B--2---:R-:W-:-:S03]  /*29570*/  IADD3.X R26, PT, PT, R26, UR9, RZ, P2, !PT ;  /* 0x000000091a1a7c10 */ /* 0x004fc600097fe4ff */
[----:B------:R1:W-:Y:S04]  /*29580*/  STL [R1+0x1094], R15 ;  /* 0x0010940f01007387 */ /* 0x0003e80000100800 */
[----:B------:R-:W2:Y:S04]  /*29590*/  LDL.LU R12, [R1+0xe60] ;  /* 0x000e6000010c7983 */ /* 0x000ea80000300800 */
[----:B------:R-:W2:Y:S04]  /*295a0*/  LDL.LU R23, [R1+0xe1c] ;  /* 0x000e1c0001177983 */ /* 0x000ea80000300800 */
[----:B------:R1:W-:Y:S01]  /*295b0*/  LDGSTS.E [R3+0xb900], desc[UR28][R8.64], P0 ;  /* 0x0b90000008037fae */ /* 0x0003e200081a101c */
[----:B------:R-:W-:-:S05]  /*295c0*/  IADD3 R18, P1, PT, R18, UR14, RZ ;  /* 0x0000000e12127c10 */ /* 0x000fca000ff3e0ff */
[----:B------:R-:W-:Y:S01]  /*295d0*/  STL [R1+0xd20], R18 ;  /* 0x000d201201007387 */ /* 0x000fe20000100800 */
[----:B-1----:R-:W-:-:S03]  /*295e0*/  MOV R9, R26 ;  /* 0x0000001a00097202 */ /* 0x002fc60000000f00 */
[----:B------:R1:W-:Y:S04]  /*295f0*/  STL [R1+0x10d4], R26 ;  /* 0x0010d41a01007387 */ /* 0x0003e80000100800 */
[----:B------:R-:W2:Y:S04]  /*29600*/  LDL.LU R15, [R1+0xea0] ;  /* 0x000ea000010f7983 */ /* 0x000ea80000300800 */
[----:B-1----:R-:W2:Y:S01]  /*29610*/  LDL.LU R26, [R1+0xe5c] ;  /* 0x000e5c00011a7983 */ /* 0x002ea20000300800 */
[----:B------:R-:W-:Y:S01]  /*29620*/  IADD3 R13, P2, PT, R13, UR14, RZ ;  /* 0x0000000e0d0d7c10 */ /* 0x000fe2000ff5e0ff */
[----:B------:R-:W-:Y:S01]  /*29630*/  IMAD.MOV.U32 R8, RZ, RZ, R10 ;  /* 0x000000ffff087224 */ /* 0x000fe200078e000a */
[----:B------:R-:W-:-:S03]  /*29640*/  LOP3.LUT R2, R21, 0x30, RZ, 0x3c, !PT ;  /* 0x0000003015027812 */ /* 0x000fc600078e3cff */
[----:B------:R-:W-:Y:S02]  /*29650*/  STL [R1+0xd60], R13 ;  /* 0x000d600d01007387 */ /* 0x000fe40000100800 */
[----:B------:R-:W-:Y:S02]  /*29660*/  VIADD R2, R2, UR16 ;  /* 0x0000001002027c36 */ /* 0x000fe40008000000 */
[----:B------:R1:W-:Y:S02]  /*29670*/  LDGSTS.E [R3+0xbd00], desc[UR28][R8.64], P0 ;  /* 0x0bd0000008037fae */ /* 0x0003e400081a101c */
[----:B-1----:R-:W-:Y:S01]  /*29680*/  IMAD.MOV.U32 R8, RZ, RZ, R18 ;  /* 0x000000ffff087224 */ /* 0x002fe200078e0012 */
[----:B------:R-:W-:-:S05]  /*29690*/  IADD3.X R20, PT, PT, R20, UR9, RZ, P1, !PT ;  /* 0x0000000914147c10 */ /* 0x000fca0008ffe4ff */
[----:B------:R1:W-:Y:S01]  /*296a0*/  STL [R1+0xd1c], R20 ;  /* 0x000d1c1401007387 */ /* 0x0003e20000100800 */
[----:B------:R-:W-:-:S03]  /*296b0*/  IMAD.MOV.U32 R9, RZ, RZ, R20 ;  /* 0x000000ffff097224 */ /* 0x000fc600078e0014 */
[----:B------:R-:W2:Y:S04]  /*296c0*/  LDL.LU R10, [R1+0xee0] ;  /* 0x000ee000010a7983 */ /* 0x000ea80000300800 */
[----:B------:R3:W-:Y:S04]  /*296d0*/  LDGSTS.E [R2+0x8180], desc[UR28][R8.64], P0 ;  /* 0x0818000008027fae */ /* 0x0007e800081a101c */
[----:B-1----:R-:W2:Y:S01]  /*296e0*/  LDL.LU R20, [R1+0xe9c] ;  /* 0x000e9c0001147983 */ /* 0x002ea20000300800 */
[----:B---3--:R-:W-:Y:S02]  /*296f0*/  IADD3 R17, P1, PT, R17, UR14, RZ ;  /* 0x0000000e11117c10 */ /* 0x008fe4000ff3e0ff */
[----:B------:R-:W-:-:S03]  /*29700*/  IADD3.X R16, PT, PT, R16, UR9, RZ, P2, !PT ;  /* 0x0000000910107c10 */ /* 0x000fc600097fe4ff */
[----:B------:R-:W-:Y:S01]  /*29710*/  STL [R1+0xda0], R17 ;  /* 0x000da01101007387 */ /* 0x000fe20000100800 */
[----:B------:R-:W-:-:S03]  /*29720*/  MOV R8, R13 ;  /* 0x0000000d00087202 */ /* 0x000fc60000000f00 */
[----:B------:R1:W-:Y:S01]  /*29730*/  STL [R1+0xd5c], R16 ;  /* 0x000d5c1001007387 */ /* 0x0003e20000100800 */
[----:B------:R-:W-:-:S03]  /*29740*/  IMAD.MOV.U32 R9, RZ, RZ, R16 ;  /* 0x000000ffff097224 */ /* 0x000fc600078e0010 */
[----:B------:R-:W3:Y:S04]  /*29750*/  LDL.LU R18, [R1+0xedc] ;  /* 0x000edc0001127983 */ /* 0x000ee80000300800 */
[----:B------:R-:W3:Y:S04]  /*29760*/  LDL.LU R3, [R1+0xf20] ;  /* 0x000f200001037983 */ /* 0x000ee80000300800 */
[----:B-1----:R-:W3:Y:S04]  /*29770*/  LDL.LU R16, [R1+0xf1c] ;  /* 0x000f1c0001107983 */ /* 0x002ee80000300800 */
[----:B------:R1:W-:Y:S01]  /*29780*/  LDGSTS.E [R2+0x8580], desc[UR28][R8.64], P0 ;  /* 0x0858000008027fae */ /* 0x0003e200081a101c */
[----:B------:R-:W-:-:S02]  /*29790*/  IADD3 R14, P2, PT, R14, UR14, RZ ;  /* 0x0000000e0e0e7c10 */ /* 0x000fc4000ff5e0ff */
[----:B----4-:R-:W-:-:S03]  /*297a0*/  IADD3.X R22, PT, PT, R22, UR9, RZ, P1, !PT ;  /* 0x0000000916167c10 */ /* 0x010fc60008ffe4ff */
[----:B------:R-:W-:Y:S04]  /*297b0*/  STL [R1+0xde0], R14 ;  /* 0x000de00e01007387 */ /* 0x000fe80000100800 */
[----:B------:R4:W-:Y:S01]  /*297c0*/  STL [R1+0xd9c], R22 ;  /* 0x000d9c1601007387 */ /* 0x0009e20000100800 */
[----:B-1----:R-:W-:-:S03]  /*297d0*/  IMAD.MOV.U32 R9, RZ, RZ, R22 ;  /* 0x000000ffff097224 */ /* 0x002fc600078e0016 */
[----:B------:R-:W3:Y:S01]  /*297e0*/  LDL.LU R13, [R1+0xf60] ;  /* 0x000f6000010d7983 */ /* 0x000ee20000300800 */
[----:B------:R-:W-:Y:S01]  /*297f0*/  IADD3 R11, P1, PT, R11, UR14, RZ ;  /* 0x0000000e0b0b7c10 */ /* 0x000fe2000ff3e0ff */
[----:B------:R-:W-:Y:S02]  /*29800*/  IMAD.MOV.U32 R8, RZ, RZ, R17 ;  /* 0x000000ffff087224 */ /* 0x000fe400078e0011 */
[----:B----4-:R-:W4:Y:S01]  /*29810*/  LDL.LU R22, [R1+0xf5c] ;  /* 0x000f5c0001167983 */ /* 0x010f220000300800 */
[----:B------:R-:W-:-:S03]  /*29820*/  IADD3.X R19, PT, PT, R19, UR9, RZ, P2, !PT ;  /* 0x0000000913137c10 */ /* 0x000fc600097fe4ff */
[----:B------:R-:W-:Y:S04]  /*29830*/  STL [R1+0xe20], R11 ;  /* 0x000e200b01007387 */ /* 0x000fe80000100800 */
[----:B------:R1:W-:Y:S04]  /*29840*/  STL [R1+0xddc], R19 ;  /* 0x000ddc1301007387 */ /* 0x0003e80000100800 */
[----:B------:R-:W4:Y:S04]  /*29850*/  LDL.LU R17, [R1+0xfa0] ;  /* 0x000fa00001117983 */ /* 0x000f280000300800 */
[----:B------:R1:W-:Y:S02]  /*29860*/  LDGSTS.E [R2+0x8980], desc[UR28][R8.64], P0 ;  /* 0x0898000008027fae */ /* 0x0003e400081a101c */
[----:B-1----:R-:W-:Y:S01]  /*29870*/  MOV R8, R14 ;  /* 0x0000000e00087202 */ /* 0x002fe20000000f00 */
[----:B------:R-:W-:-:S02]  /*29880*/  IMAD.MOV.U32 R9, RZ, RZ, R19 ;  /* 0x000000ffff097224 */ /* 0x000fc400078e0013 */
[----:B------:R-:W4:Y:S01]  /*29890*/  LDL.LU R19, [R1+0xf9c] ;  /* 0x000f9c0001137983 */ /* 0x000f220000300800 */
[----:B--2---:R-:W-:-:S03]  /*298a0*/  IADD3 R12, P2, PT, R12, UR14, RZ ;  /* 0x0000000e0c0c7c10 */ /* 0x004fc6000ff5e0ff */
[----:B------:R1:W-:Y:S01]  /*298b0*/  LDGSTS.E [R2+0x8d80], desc[UR28][R8.64], P0 ;  /* 0x08d8000008027fae */ /* 0x0003e200081a101c */
[----:B------:R-:W-:-:S03]  /*298c0*/  IADD3.X R23, PT, PT, R23, UR9, RZ, P1, !PT ;  /* 0x0000000917177c10 */ /* 0x000fc60008ffe4ff */
[----:B------:R-:W-:Y:S04]  /*298d0*/  STL [R1+0xe60], R12 ;  /* 0x000e600c01007387 */ /* 0x000fe80000100800 */
[----:B------:R2:W-:Y:S04]  /*298e0*/  STL [R1+0xe1c], R23 ;  /* 0x000e1c1701007387 */ /* 0x0005e80000100800 */
[----:B------:R-:W4:Y:S01]  /*298f0*/  LDL.LU R14, [R1+0xfe0] ;  /* 0x000fe000010e7983 */ /* 0x000f220000300800 */
[----:B-1----:R-:W-:Y:S02]  /*29900*/  IMAD.MOV.U32 R9, RZ, RZ, R23 ;  /* 0x000000ffff097224 */ /* 0x002fe400078e0017 */
[----:B------:R-:W-:Y:S01]  /*29910*/  IMAD.MOV.U32 R8, RZ, RZ, R11 ;  /* 0x000000ffff087224 */ /* 0x000fe200078e000b */
[----:B--2---:R-:W2:Y:S04]  /*29920*/  LDL.LU R23, [R1+0xfdc] ;  /* 0x000fdc0001177983 */ /* 0x004ea80000300800 */
[----:B------:R1:W-:Y:S01]  /*29930*/  LDGSTS.E [R2+0x9180], desc[UR28][R8.64], P0 ;  /* 0x0918000008027fae */ /* 0x0003e200081a101c */
[----:B------:R-:W-:-:S02]  /*29940*/  IADD3 R15, P1, PT, R15, UR14, RZ ;  /* 0x0000000e0f0f7c10 */ /* 0x000fc4000ff3e0ff */
[----:B------:R-:W-:-:S03]  /*29950*/  IADD3.X R26, PT, PT, R26, UR9, RZ, P2, !PT ;  /* 0x000000091a1a7c10 */ /* 0x000fc600097fe4ff */
[----:B------:R-:W-:Y:S04]  /*29960*/  STL [R1+0xea0], R15 ;  /* 0x000ea00f01007387 */ /* 0x000fe80000100800 */
[----:B------:R-:W-:Y:S04]  /*29970*/  STL [R1+0xe5c], R26 ;  /* 0x000e5c1a01007387 */ /* 0x000fe80000100800 */
[----:B------:R-:W2:Y:S01]  /*29980*/  LDL.LU R11, [R1+0x1020] ;  /* 0x00102000010b7983 */ /* 0x000ea20000300800 */
[----:B-1----:R-:W-:Y:S01]  /*29990*/  MOV R8, R12 ;  /* 0x0000000c00087202 */ /* 0x002fe20000000f00 */
[----:B------:R-:W-:-:S02]  /*299a0*/  IMAD.MOV.U32 R9, RZ, RZ, R26 ;  /* 0x000000ffff097224 */ /* 0x000fc400078e001a */
[----:B------:R-:W2:Y:S04]  /*299b0*/  LDL.LU R12, [R1+0x1060] ;  /* 0x00106000010c7983 */ /* 0x000ea80000300800 */
[----:B------:R1:W-:Y:S02]  /*299c0*/  LDGSTS.E [R2+0x9580], desc[UR28][R8.64], P0 ;  /* 0x0958000008027fae */ /* 0x0003e400081a101c */
[----:B-1----:R-:W-:Y:S01]  /*299d0*/  IMAD.MOV.U32 R8, RZ, RZ, R15 ;  /* 0x000000ffff087224 */ /* 0x002fe200078e000f */
[----:B------:R-:W-:Y:S02]  /*299e0*/  IADD3 R10, P2, PT, R10, UR14, RZ ;  /* 0x0000000e0a0a7c10 */ /* 0x000fe4000ff5e0ff */
[----:B------:R-:W-:-:S03]  /*299f0*/  IADD3.X R20, PT, PT, R20, UR9, RZ, P1, !PT ;  /* 0x0000000914147c10 */ /* 0x000fc60008ffe4ff */
[----:B------:R-:W-:Y:S04]  /*29a00*/  STL [R1+0xee0], R10 ;  /* 0x000ee00a01007387 */ /* 0x000fe80000100800 */
[----:B------:R1:W-:Y:S01]  /*29a10*/  STL [R1+0xe9c], R20 ;  /* 0x000e9c1401007387 */ /* 0x0003e20000100800 */
[----:B------:R-:W-:-:S05]  /*29a20*/  IMAD.MOV.U32 R9, RZ, RZ, R20 ;  /* 0x000000ffff097224 */ /* 0x000fca00078e0014 */
[----:B------:R3:W-:Y:S04]  /*29a30*/  LDGSTS.E [R2+0x9980], desc[UR28][R8.64], P0 ;  /* 0x0998000008027fae */ /* 0x0007e800081a101c */
[----:B-1----:R-:W2:Y:S01]  /*29a40*/  LDL.LU R20, [R1+0x101c] ;  /* 0x00101c0001147983 */ /* 0x002ea20000300800 */
[----:B---3--:R-:W-:Y:S02]  /*29a50*/  IADD3.X R18, PT, PT, R18, UR9, RZ, P2, !PT ;  /* 0x0000000912127c10 */ /* 0x008fe400097fe4ff */
[----:B------:R-:W-:-:S03]  /*29a60*/  IADD3 R3, P1, PT, R3, UR14, RZ ;  /* 0x0000000e03037c10 */ /* 0x000fc6000ff3e0ff */
[----:B------:R-:W-:Y:S01]  /*29a70*/  IMAD.MOV.U32 R9, RZ, RZ, R18 ;  /* 0x000000ffff097224 */ /* 0x000fe200078e0012 */
[----:B------:R-:W-:Y:S01]  /*29a80*/  MOV R8, R10 ;  /* 0x0000000a00087202 */ /* 0x000fe20000000f00 */
[----:B------:R-:W-:Y:S01]  /*29a90*/  STL [R1+0xf20], R3 ;  /* 0x000f200301007387 */ /* 0x000fe20000100800 */
[----:B------:R-:W-:-:S03]  /*29aa0*/  IADD3.X R16, PT, PT, R16, UR9, RZ, P1, !PT ;  /* 0x0000000910107c10 */ /* 0x000fc60008ffe4ff */
[----:B------:R1:W-:Y:S04]  /*29ab0*/  STL [R1+0xedc], R18 ;  /* 0x000edc1201007387 */ /* 0x0003e80000100800 */
[----:B------:R-:W3:Y:S04]  /*29ac0*/  LDL.LU R15, [R1+0x10a0] ;  /* 0x0010a000010f7983 */ /* 0x000ee80000300800 */
[----:B------:R4:W-:Y:S04]  /*29ad0*/  LDGSTS.E [R2+0x9d80], desc[UR28][R8.64], P0 ;  /* 0x09d8000008027fae */ /* 0x0009e800081a101c */
[----:B-1----:R-:W3:Y:S01]  /*29ae0*/  LDL.LU R18, [R1+0x105c] ;  /* 0x00105c0001127983 */ /* 0x002ee20000300800 */
[----:B------:R-:W-:Y:S01]  /*29af0*/  IADD3 R13, P2, PT, R13, UR14, RZ ;  /* 0x0000000e0d0d7c10 */ /* 0x000fe2000ff5e0ff */
[----:B----4-:R-:W-:-:S04]  /*29b00*/  IMAD.MOV.U32 R9, RZ, RZ, R16 ;  /* 0x000000ffff097224 */ /* 0x010fc800078e0010 */
[----:B------:R-:W-:Y:S01]  /*29b10*/  STL [R1+0xf60], R13 ;  /* 0x000f600d01007387 */ /* 0x000fe20000100800 */
[----:B------:R-:W-:-:S03]  /*29b20*/  IADD3.X R22, PT, PT, R22, UR9, RZ, P2, !PT ;  /* 0x0000000916167c10 */ /* 0x000fc600097fe4ff */
[----:B------:R1:W-:Y:S01]  /*29b30*/  STL [R1+0xf1c], R16 ;  /* 0x000f1c1001007387 */ /* 0x0003e20000100800 */
[----:B------:R-:W-:-:S03]  /*29b40*/  IMAD.MOV.U32 R8, RZ, RZ, R3 ;  /* 0x000000ffff087224 */ /* 0x000fc600078e0003 */
[----:B------:R-:W4:Y:S04]  /*29b50*/  LDL.LU R10, [R1+0x10e0] ;  /* 0x0010e000010a7983 */ /* 0x000f280000300800 */
[----:B------:R1:W-:Y:S01]  /*29b60*/  LDGSTS.E [R2+0xa180], desc[UR28][R8.64], P0 ;  /* 0x0a18000008027fae */ /* 0x0003e200081a101c */
[----:B------:R-:W-:-:S03]  /*29b70*/  IADD3 R17, P1, PT, R17, UR14, RZ ;  /* 0x0000000e11117c10 */ /* 0x000fc6000ff3e0ff */
[----:B-1----:R-:W4:Y:S04]  /*29b80*/  LDL.LU R16, [R1+0x109c] ;  /* 0x00109c0001107983 */ /* 0x002f280000300800 */
[----:B------:R-:W-:Y:S04]  /*29b90*/  STL [R1+0xfa0], R17 ;  /* 0x000fa01101007387 */ /* 0x000fe80000100800 */
[----:B------:R-:W-:Y:S04]  /*29ba0*/  STL [R1+0xf5c], R22 ;  /* 0x000f5c1601007387 */ /* 0x000fe80000100800 */
[----:B------:R-:W4:Y:S04]  /*29bb0*/  LDL.LU R3, [R1+0xd28] ;  /* 0x000d280001037983 */ /* 0x000f280000300800 */
[----:B------:R-:W4:Y:S01]  /*29bc0*/  LDL.LU R26, [R1+0x10dc] ;  /* 0x0010dc00011a7983 */ /* 0x000f220000300800 */
[----:B------:R-:W-:Y:S01]  /*29bd0*/  IADD3.X R19, PT, PT, R19, UR9, RZ, P1, !PT ;  /* 0x0000000913137c10 */ /* 0x000fe20008ffe4ff */
[----:B------:R-:W-:Y:S01]  /*29be0*/  IMAD.MOV.U32 R9, RZ, RZ, R22 ;  /* 0x000000ffff097224 */ /* 0x000fe200078e0016 */
[----:B------:R-:W-:-:S05]  /*29bf0*/  MOV R8, R13 ;  /* 0x0000000d00087202 */ /* 0x000fca0000000f00 */
[----:B------:R1:W-:Y:S01]  /*29c00*/  LDGSTS.E [R2+0xa580], desc[UR28][R8.64], P0 ;  /* 0x0a58000008027fae */ /* 0x0003e200081a101c */
[----:B------:R-:W-:-:S05]  /*29c10*/  IADD3 R14, P2, PT, R14, UR14, RZ ;  /* 0x0000000e0e0e7c10 */ /* 0x000fca000ff5e0ff */
[----:B------:R-:W-:Y:S01]  /*29c20*/  STL [R1+0xfe0], R14 ;  /* 0x000fe00e01007387 */ /* 0x000fe20000100800 */
[----:B--2---:R-:W-:Y:S01]  /*29c30*/  IADD3.X R23, PT, PT, R23, UR9, RZ, P2, !PT ;  /* 0x0000000917177c10 */ /* 0x004fe200097fe4ff */
[----:B-1----:R-:W-:Y:S02]  /*29c40*/  IMAD.MOV.U32 R9, RZ, RZ, R19 ;  /* 0x000000ffff097224 */ /* 0x002fe400078e0013 */
[----:B------:R1:W-:Y:S01]  /*29c50*/  STL [R1+0xf9c], R19 ;  /* 0x000f9c1301007387 */ /* 0x0003e20000100800 */
[----:B------:R-:W-:-:S03]  /*29c60*/  IMAD.MOV.U32 R8, RZ, RZ, R17 ;  /* 0x000000ffff087224 */ /* 0x000fc600078e0011 */
[----:B------:R-:W2:Y:S04]  /*29c70*/  LDL.LU R13, [R1+0xd68] ;  /* 0x000d6800010d7983 */ /* 0x000ea80000300800 */
[----:B------:R1:W-:Y:S04]  /*29c80*/  LDGSTS.E [R2+0xa980], desc[UR28][R8.64], P0 ;  /* 0x0a98000008027fae */ /* 0x0003e800081a101c */
[----:B-1----:R-:W2:Y:S01]  /*29c90*/  LDL.LU R19, [R1+0xd24] ;  /* 0x000d240001137983 */ /* 0x002ea20000300800 */
[----:B------:R-:W-:-:S05]  /*29ca0*/  IADD3 R11, P1, PT, R11, UR14, RZ ;  /* 0x0000000e0b0b7c10 */ /* 0x000fca000ff3e0ff */
[----:B------:R-:W-:Y:S04]  /*29cb0*/  STL [R1+0x1020], R11 ;  /* 0x0010200b01007387 */ /* 0x000fe80000100800 */
[----:B------:R1:W-:Y:S04]  /*29cc0*/  STL [R1+0xfdc], R23 ;  /* 0x000fdc1701007387 */ /* 0x0003e80000100800 */
[----:B------:R-:W2:Y:S04]  /*29cd0*/  LDL.LU R17, [R1+0xd64] ;  /* 0x000d640001117983 */ /* 0x000ea80000300800 */
[----:B------:R-:W2:Y:S01]  /*29ce0*/  LDL.LU R22, [R1+0xda8] ;  /* 0x000da80001167983 */ /* 0x000ea20000300800 */
[----:B------:R-:W-:Y:S01]  /*29cf0*/  IADD3 R12, P2, PT, R12, UR14, RZ ;  /* 0x0000000e0c0c7c10 */ /* 0x000fe2000ff5e0ff */
[----:B------:R-:W-:Y:S01]  /*29d00*/  IMAD.MOV.U32 R9, RZ, RZ, R23 ;  /* 0x000000ffff097224 */ /* 0x000fe200078e0017 */
[----:B------:R-:W-:Y:S01]  /*29d10*/  MOV R8, R14 ;  /* 0x0000000e00087202 */ /* 0x000fe20000000f00 */
[----:B-1----:R-:W2:Y:S04]  /*29d20*/  LDL.LU R23, [R1+0xda4] ;  /* 0x000da40001177983 */ /* 0x002ea80000300800 */
[----:B------:R-:W-:Y:S04]  /*29d30*/  STL [R1+0x1060], R12 ;  /* 0x0010600c01007387 */ /* 0x000fe80000100800 */
        /* <DEDUP_REMOVED lines=15> */
[----:B------:R4:W-:Y:S04]  /*29e30*/  LDGSTS.E [R2+0xb580], desc[UR28][R8.64], P0 ;  /* 0x0b58000008027fae */ /* 0x0009e800081a101c */
[----:B-1----:R-:W3:Y:S01]  /*29e40*/  LDL.LU R18, [R1+0xe24] ;  /* 0x000e240001127983 */ /* 0x002ee20000300800 */
[----:B----4-:R-:W-:Y:S02]  /*29e50*/  IADD3 R10, P2, PT, R10, UR14, RZ ;  /* 0x0000000e0a0a7c10 */ /* 0x010fe4000ff5e0ff */
[----:B------:R-:W-:-:S03]  /*29e60*/  IADD3.X R16, PT, PT, R16, UR9, RZ, P1, !PT ;  /* 0x0000000910107c10 */ /* 0x000fc60008ffe4ff */
[----:B------:R-:W-:Y:S04]  /*29e70*/  STL [R1+0x10e0], R10 ;  /* 0x0010e00a01007387 */ /* 0x000fe80000100800 */
[----:B------:R1:W-:Y:S01]  /*29e80*/  STL [R1+0x109c], R16 ;  /* 0x00109c1001007387 */ /* 0x0003e20000100800 */
[----:B------:R-:W-:-:S03]  /*29e90*/  IMAD.MOV.U32 R9, RZ, RZ, R16 ;  /* 0x000000ffff097224 */ /* 0x000fc600078e0010 */
[----:B------:R-:W4:Y:S01]  /*29ea0*/  LDL.LU R12, [R1+0xe68] ;  /* 0x000e6800010c7983 */ /* 0x000f220000300800 */
[----:B------:R-:W-:Y:S01]  /*29eb0*/  IADD3 R3, P1, PT, R3, UR14, RZ ;  /* 0x0000000e03037c10 */ /* 0x000fe2000ff3e0ff */
[----:B------:R-:W-:Y:S02]  /*29ec0*/  IMAD.MOV.U32 R8, RZ, RZ, R15 ;  /* 0x000000ffff087224 */ /* 0x000fe400078e000f */
[----:B-1----:R-:W4:Y:S01]  /*29ed0*/  LDL.LU R16, [R1+0xe64] ;  /* 0x000e640001107983 */ /* 0x002f220000300800 */
[----:B------:R-:W-:-:S03]  /*29ee0*/  IADD3.X R26, PT, PT, R26, UR9, RZ, P2, !PT ;  /* 0x000000091a1a7c10 */ /* 0x000fc600097fe4ff */
[----:B------:R1:W-:Y:S04]  /*29ef0*/  STL [R1+0xd28], R3 ;  /* 0x000d280301007387 */ /* 0x0003e80000100800 */
[----:B------:R-:W-:Y:S04]  /*29f00*/  STL [R1+0x10dc], R26 ;  /* 0x0010dc1a01007387 */ /* 0x000fe80000100800 */
[----:B------:R-:W4:Y:S04]  /*29f10*/  LDL.LU R15, [R1+0xea8] ;  /* 0x000ea800010f7983 */ /* 0x000f280000300800 */
[----:B------:R1:W-:Y:S02]  /*29f20*/  LDGSTS.E [R2+0xb980], desc[UR28][R8.64], P0 ;  /* 0x0b98000008027fae */ /* 0x0003e400081a101c */
[----:B-1----:R-:W-:Y:S01]  /*29f30*/  MOV R8, R10 ;  /* 0x0000000a00087202 */ /* 0x002fe20000000f00 */
[----:B------:R-:W-:Y:S01]  /*29f40*/  IMAD.MOV.U32 R9, RZ, RZ, R26 ;  /* 0x000000ffff097224 */ /* 0x000fe200078e001a */
[----:B--2---:R-:W-:Y:S01]  /*29f50*/  IADD3 R13, P2, PT, R13, UR14, RZ ;  /* 0x0000000e0d0d7c10 */ /* 0x004fe2000ff5e0ff */
[----:B------:R-:W2:Y:S04]  /*29f60*/  LDL.LU R10, [R1+0xee8] ;  /* 0x000ee800010a7983 */ /* 0x000ea80000300800 */
[----:B------:R1:W-:Y:S01]  /*29f70*/  LDGSTS.E [R2+0xbd80], desc[UR28][R8.64], P0 ;  /* 0x0bd8000008027fae */ /* 0x0003e200081a101c */
[----:B------:R-:W-:-:S03]  /*29f80*/  IADD3.X R19, PT, PT, R19, UR9, RZ, P1, !PT ;  /* 0x0000000913137c10 */ /* 0x000fc60008ffe4ff */
[----:B------:R-:W-:Y:S04]  /*29f90*/  STL [R1+0xd68], R13 ;  /* 0x000d680d01007387 */ /* 0x000fe80000100800 */
[----:B------:R1:W-:Y:S02]  /*29fa0*/  STL [R1+0xd24], R19 ;  /* 0x000d241301007387 */ /* 0x0003e40000100800 */
[----:B-1----:R-:W-:Y:S02]  /*29fb0*/  IMAD.MOV.U32 R2, RZ, RZ, R3 ;  /* 0x000000ffff027224 */ /* 0x002fe400078e0003 */
[----:B------:R-:W2:Y:S01]  /*29fc0*/  LDL.LU R8, [R1+0xea4] ;  /* 0x000ea40001087983 */ /* 0x000ea20000300800 */
[----:B------:R-:W-:-:S05]  /*29fd0*/  IMAD.MOV.U32 R3, RZ, RZ, R19 ;  /* 0x000000ffff037224 */ /* 0x000fca00078e0013 */
[----:B------:R1:W-:Y:S01]  /*29fe0*/  LDGSTS.E [R4+0x8200], desc[UR28][R2.64], P0 ;  /* 0x0820000002047fae */ /* 0x0003e200081a101c */
[----:B------:R-:W-:Y:S02]  /*29ff0*/  IADD3.X R17, PT, PT, R17, UR9, RZ, P2, !PT ;  /* 0x0000000911117c10 */ /* 0x000fe400097fe4ff */
[----:B------:R-:W-:-:S05]  /*2a000*/  IADD3 R22, P1, PT, R22, UR14, RZ ;  /* 0x0000000e16167c10 */ /* 0x000fca000ff3e0ff */
[----:B------:R-:W-:Y:S01]  /*2a010*/  STL [R1+0xda8], R22 ;  /* 0x000da81601007387 */ /* 0x000fe20000100800 */
[----:B-1----:R-:W-:-:S03]  /*2a020*/  MOV R2, R13 ;  /* 0x0000000d00027202 */ /* 0x002fc60000000f00 */
[----:B------:R1:W-:Y:S04]  /*2a030*/  STL [R1+0xd64], R17 ;  /* 0x000d641101007387 */ /* 0x0003e80000100800 */
[----:B------:R-:W2:Y:S04]  /*2a040*/  LDL.LU R19, [R1+0xf28] ;  /* 0x000f280001137983 */ /* 0x000ea80000300800 */
[----:B------:R-:W2:Y:S01]  /*2a050*/  LDL.LU R13, [R1+0xee4] ;  /* 0x000ee400010d7983 */ /* 0x000ea20000300800 */
[----:B------:R-:W-:Y:S01]  /*2a060*/  IADD3.X R23, PT, PT, R23, UR9, RZ, P1, !PT ;  /* 0x0000000917177c10 */ /* 0x000fe20008ffe4ff */
[----:B------:R-:W-:-:S05]  /*2a070*/  IMAD.MOV.U32 R3, RZ, RZ, R17 ;  /* 0x000000ffff037224 */ /* 0x000fca00078e0011 */
[----:B------:R1:W-:Y:S02]  /*2a080*/  LDGSTS.E [R4+0x8600], desc[UR28][R2.64], P0 ;  /* 0x0860000002047fae */ /* 0x0003e400081a101c */
[----:B-1----:R-:W-:Y:S02]  /*2a090*/  IMAD.MOV.U32 R3, RZ, RZ, R23 ;  /* 0x000000ffff037224 */ /* 0x002fe400078e0017 */
[----:B------:R-:W-:-:S05]  /*2a0a0*/  IMAD.MOV.U32 R2, RZ, RZ, R22 ;  /* 0x000000ffff027224 */ /* 0x000fca00078e0016 */
[----:B------:R1:W-:Y:S01]  /*2a0b0*/  LDGSTS.E [R4+0x8a00], desc[UR28][R2.64], P0 ;  /* 0x08a0000002047fae */ /* 0x0003e200081a101c */
[----:B------:R-:W-:-:S05]  /*2a0c0*/  IADD3 R14, P2, PT, R14, UR14, RZ ;  /* 0x0000000e0e0e7c10 */ /* 0x000fca000ff5e0ff */
[----:B------:R-:W-:Y:S01]  /*2a0d0*/  STL [R1+0xde8], R14 ;  /* 0x000de80e01007387 */ /* 0x000fe20000100800 */
[----:B------:R-:W-:-:S03]  /*2a0e0*/  IADD3.X R20, PT, PT, R20, UR9, RZ, P2, !PT ;  /* 0x0000000914147c10 */ /* 0x000fc600097fe4ff */
[----:B------:R1:W-:Y:S04]  /*2a0f0*/  STL [R1+0xda4], R23 ;  /* 0x000da41701007387 */ /* 0x0003e80000100800 */
[----:B------:R-:W2:Y:S04]  /*2a100*/  LDL.LU R17, [R1+0xf68] ;  /* 0x000f680001117983 */ /* 0x000ea80000300800 */
[----:B-1----:R-:W2:Y:S01]  /*2a110*/  LDL.LU R23, [R1+0xf24] ;  /* 0x000f240001177983 */ /* 0x002ea20000300800 */
[----:B---3--:R-:W-:-:S05]  /*2a120*/  IADD3 R11, P1, PT, R11, UR14, RZ ;  /* 0x0000000e0b0b7c10 */ /* 0x008fca000ff3e0ff */
[----:B------:R-:W-:Y:S01]  /*2a130*/  STL [R1+0xe28], R11 ;  /* 0x000e280b01007387 */ /* 0x000fe20000100800 */
[----:B------:R-:W-:-:S03]  /*2a140*/  IADD3.X R18, PT, PT, R18, UR9, RZ, P1, !PT ;  /* 0x0000000912127c10 */ /* 0x000fc60008ffe4ff */
[----:B------:R1:W-:Y:S01]  /*2a150*/  STL [R1+0xde4], R20 ;  /* 0x000de41401007387 */ /* 0x0003e20000100800 */
[----:B------:R-:W-:-:S03]  /*2a160*/  MOV R2, R14 ;  /* 0x0000000e00027202 */ /* 0x000fc60000000f00 */
[----:B------:R-:W3:Y:S01]  /*2a170*/  LDL.LU R9, [R1+0xfa8] ;  /* 0x000fa80001097983 */ /* 0x000ee20000300800 */
[----:B------:R-:W-:-:S03]  /*2a180*/  IMAD.MOV.U32 R3, RZ, RZ, R20 ;  /* 0x000000ffff037224 */ /* 0x000fc600078e0014 */
[----:B------:R-:W3:Y:S04]  /*2a190*/  LDL.LU R22, [R1+0xf64] ;  /* 0x000f640001167983 */ /* 0x000ee80000300800 */
[----:B------:R1:W-:Y:S01]  /*2a1a0*/  LDGSTS.E [R4+0x8e00], desc[UR28][R2.64], P0 ;  /* 0x08e0000002047fae */ /* 0x0003e200081a101c */
[----:B----4-:R-:W-:-:S05]  /*2a1b0*/  IADD3 R12, P2, PT, R12, UR14, RZ ;  /* 0x0000000e0c0c7c10 */ /* 0x010fca000ff5e0ff */
[----:B------:R-:W-:Y:S01]  /*2a1c0*/  STL [R1+0xe68], R12 ;  /* 0x000e680c01007387 */ /* 0x000fe20000100800 */
[----:B------:R-:W-:-:S03]  /*2a1d0*/  IADD3.X R16, PT, PT, R16, UR9, RZ, P2, !PT ;  /* 0x0000000910107c10 */ /* 0x000fc600097fe4ff */
[----:B------:R4:W-:Y:S01]  /*2a1e0*/  STL [R1+0xe24], R18 ;  /* 0x000e241201007387 */ /* 0x0009e20000100800 */
[----:B-1----:R-:W-:-:S03]  /*2a1f0*/  IMAD.MOV.U32 R3, RZ, RZ, R18 ;  /* 0x000000ffff037224 */ /* 0x002fc600078e0012 */
[----:B------:R-:W3:Y:S01]  /*2a200*/  LDL.LU R14, [R1+0xfe8] ;  /* 0x000fe800010e7983 */ /* 0x000ee20000300800 */
[----:B------:R-:W-:-:S03]  /*2a210*/  IADD3 R15, P1, PT, R15, UR14, RZ ;  /* 0x0000000e0f0f7c10 */ /* 0x000fc6000ff3e0ff */
[----:B------:R-:W3:Y:S01]  /*2a220*/  LDL.LU R20, [R1+0xfa4] ;  /* 0x000fa40001147983 */ /* 0x000ee20000300800 */
[----:B------:R-:W-:-:S03]  /*2a230*/  IMAD.MOV.U32 R2, RZ, RZ, R11 ;  /* 0x000000ffff027224 */ /* 0x000fc600078e000b */
[----:B------:R-:W-:Y:S04]  /*2a240*/  STL [R1+0xea8], R15 ;  /* 0x000ea80f01007387 */ /* 0x000fe80000100800 */
[----:B------:R1:W-:Y:S04]  /*2a250*/  STL [R1+0xe64], R16 ;  /* 0x000e641001007387 */ /* 0x0003e80000100800 */
[----:B----4-:R-:W4:Y:S04]  /*2a260*/  LDL.LU R18, [R1+0xfe4] ;  /* 0x000fe40001127983 */ /* 0x010f280000300800 */
[----:B------:R-:W4:Y:S01]  /*2a270*/  LDL.LU R11, [R1+0x1028] ;  /* 0x00102800010b7983 */ /* 0x000f220000300800 */
[----:B--2---:R-:W-:-:S03]  /*2a280*/  IADD3 R10, P2, PT, R10, UR14, RZ ;  /* 0x0000000e0a0a7c10 */ /* 0x004fc6000ff5e0ff */
[----:B------:R2:W-:Y:S02]  /*2a290*/  LDGSTS.E [R4+0x9200], desc[UR28][R2.64], P0 ;  /* 0x0920000002047fae */ /* 0x0005e400081a101c */
[----:B--2---:R-:W-:Y:S01]  /*2a2a0*/  MOV R2, R12 ;  /* 0x0000000c00027202 */ /* 0x004fe20000000f00 */
[----:B------:R-:W-:Y:S01]  /*2a2b0*/  IMAD.MOV.U32 R3, RZ, RZ, R16 ;  /* 0x000000ffff037224 */ /* 0x000fe200078e0010 */
[----:B------:R-:W-:Y:S01]  /*2a2c0*/  IADD3.X R8, PT, PT, R8, UR9, RZ, P1, !PT ;  /* 0x0000000908087c10 */ /* 0x000fe20008ffe4ff */
[----:B-1----:R-:W2:Y:S04]  /*2a2d0*/  LDL.LU R16, [R1+0x1024] ;  /* 0x0010240001107983 */ /* 0x002ea80000300800 */
[----:B------:R-:W-:Y:S04]  /*2a2e0*/  STL [R1+0xee8], R10 ;  /* 0x000ee80a01007387 */ /* 0x000fe80000100800 */
[----:B------:R1:W-:Y:S04]  /*2a2f0*/  STL [R1+0xea4], R8 ;  /* 0x000ea40801007387 */ /* 0x0003e80000100800 */
[----:B------:R1:W-:Y:S04]  /*2a300*/  LDGSTS.E [R4+0x9600], desc[UR28][R2.64], P0 ;  /* 0x0960000002047fae */ /* 0x0003e800081a101c */
[----:B------:R-:W2:Y:S01]  /*2a310*/  LDL.LU R12, [R1+0x1068] ;  /* 0x00106800010c7983 */ /* 0x000ea20000300800 */
[----:B------:R-:W-:Y:S01]  /*2a320*/  IADD3 R19, P1, PT, R19, UR14, RZ ;  /* 0x0000000e13137c10 */ /* 0x000fe2000ff3e0ff */
[----:B-1----:R-:W-:-:S02]  /*2a330*/  IMAD.MOV.U32 R2, RZ, RZ, R15 ;  /* 0x000000ffff027224 */ /* 0x002fc400078e000f */
[----:B------:R-:W2:Y:S01]  /*2a340*/  LDL.LU R15, [R1+0x1064] ;  /* 0x00106400010f7983 */ /* 0x000ea20000300800 */
[----:B------:R-:W-:Y:S01]  /*2a350*/  IADD3.X R13, PT, PT, R13, UR9, RZ, P2, !PT ;  /* 0x000000090d0d7c10 */ /* 0x000fe200097fe4ff */
[----:B------:R-:W-:Y:S02]  /*2a360*/  IMAD.MOV.U32 R3, RZ, RZ, R8 ;  /* 0x000000ffff037224 */ /* 0x000fe400078e0008 */
[----:B------:R-:W-:Y:S04]  /*2a370*/  STL [R1+0xf28], R19 ;  /* 0x000f281301007387 */ /* 0x000fe80000100800 */
[----:B------:R1:W-:Y:S04]  /*2a380*/  STL [R1+0xee4], R13 ;  /* 0x000ee40d01007387 */ /* 0x0003e80000100800 */
[----:B------:R-:W2:Y:S04]  /*2a390*/  LDL.LU R8, [R1+0x10a8] ;  /* 0x0010a80001087983 */ /* 0x000ea80000300800 */
[----:B------:R1:W-:Y:S02]  /*2a3a0*/  LDGSTS.E [R4+0x9a00], desc[UR28][R2.64], P0 ;  /* 0x09a0000002047fae */ /* 0x0003e400081a101c */
[----:B-1----:R-:W-:Y:S01]  /*2a3b0*/  MOV R2, R10 ;  /* 0x0000000a00027202 */ /* 0x002fe20000000f00 */
[----:B------:R-:W-:Y:S01]  /*2a3c0*/  IMAD.MOV.U32 R3, RZ, RZ, R13 ;  /* 0x000000ffff037224 */ /* 0x000fe200078e000d */
[----:B------:R-:W2:Y:S04]  /*2a3d0*/  LDL.LU R10, [R1+0x10a4] ;  /* 0x0010a400010a7983 */ /* 0x000ea80000300800 */
[----:B------:R1:W-:Y:S02]  /*2a3e0*/  LDGSTS.E [R4+0x9e00], desc[UR28][R2.64], P0 ;  /* 0x09e0000002047fae */ /* 0x0003e400081a101c */
[----:B-1----:R-:W-:Y:S01]  /*2a3f0*/  IMAD.MOV.U32 R2, RZ, RZ, R19 ;  /* 0x000000ffff027224 */ /* 0x002fe200078e0013 */
[----:B------:R-:W-:-:S02]  /*2a400*/  IADD3 R17, P2, PT, R17, UR14, RZ ;  /* 0x0000000e11117c10 */ /* 0x000fc4000ff5e0ff */
[----:B------:R-:W-:-:S03]  /*2a410*/  IADD3.X R23, PT, PT, R23, UR9, RZ, P1, !PT ;  /* 0x0000000917177c10 */ /* 0x000fc60008ffe4ff */
[----:B------:R-:W-:Y:S02]  /*2a420*/  STL [R1+0xf68], R17 ;  /* 0x000f681101007387 */ /* 0x000fe40000100800 */
[----:B------:R-:W-:Y:S02]  /*2a430*/  IMAD.MOV.U32 R3, RZ, RZ, R23 ;  /* 0x000000ffff037224 */ /* 0x000fe400078e0017 */
[----:B------:R1:W-:Y:S04]  /*2a440*/  STL [R1+0xf24], R23 ;  /* 0x000f241701007387 */ /* 0x0003e80000100800 */
[----:B------:R-:W2:Y:S04]  /*2a450*/  LDL.LU R13, [R1+0x10e8] ;  /* 0x0010e800010d7983 */ /* 0x000ea80000300800 */
[----:B------:R3:W-:Y:S04]  /*2a460*/  LDGSTS.E [R4+0xa200], desc[UR28][R2.64], P0 ;  /* 0x0a20000002047fae */ /* 0x0007e800081a101c */
[----:B-1----:R-:W2:Y:S01]  /*2a470*/  LDL.LU R23, [R1+0x10e4] ;  /* 0x0010e40001177983 */ /* 0x002ea20000300800 */
[----:B---3--:R-:W-:-:S02]  /*2a480*/  IADD3 R9, P1, PT, R9, UR14, RZ ;  /* 0x0000000e09097c10 */ /* 0x008fc4000ff3e0ff */
[----:B------:R-:W-:-:S03]  /*2a490*/  IADD3.X R22, PT, PT, R22, UR9, RZ, P2, !PT ;  /* 0x0000000916167c10 */ /* 0x000fc600097fe4ff */
[----:B------:R-:W-:Y:S01]  /*2a4a0*/  STL [R1+0xfa8], R9 ;  /* 0x000fa80901007387 */ /* 0x000fe20000100800 */
[----:B------:R-:W-:Y:S01]  /*2a4b0*/  MOV R2, R17 ;  /* 0x0000001100027202 */ /* 0x000fe20000000f00 */
[----:B------:R-:W-:Y:S02]  /*2a4c0*/  IMAD.MOV.U32 R3, RZ, RZ, R22 ;  /* 0x000000ffff037224 */ /* 0x000fe400078e0016 */
[----:B------:R-:W-:Y:S04]  /*2a4d0*/  STL [R1+0xf64], R22 ;  /* 0x000f641601007387 */ /* 0x000fe80000100800 */
[----:B------:R-:W3:Y:S04]  /*2a4e0*/  LDL.LU R19, [R1+0xd30] ;  /* 0x000d300001137983 */ /* 0x000ee80000300800 */
[----:B------:R1:W-:Y:S04]  /*2a4f0*/  LDGSTS.E [R4+0xa600], desc[UR28][R2.64], P0 ;  /* 0x0a60000002047fae */ /* 0x0003e800081a101c */
[----:B------:R-:W3:Y:S01]  /*2a500*/  LDL.LU R17, [R1+0xd70] ;  /* 0x000d700001117983 */ /* 0x000ee20000300800 */
[----:B-1----:R-:W-:Y:S01]  /*2a510*/  IMAD.MOV.U32 R2, RZ, RZ, R9 ;  /* 0x000000ffff027224 */ /* 0x002fe200078e0009 */
[----:B------:R-:W-:-:S02]  /*2a520*/  IADD3 R14, P2, PT, R14, UR14, RZ ;  /* 0x0000000e0e0e7c10 */ /* 0x000fc4000ff5e0ff */
[----:B------:R-:W-:-:S03]  /*2a530*/  IADD3.X R20, PT, PT, R20, UR9, RZ, P1, !PT ;  /* 0x0000000914147c10 */ /* 0x000fc60008ffe4ff */
[----:B------:R-:W-:Y:S02]  /*2a540*/  STL [R1+0xfe8], R14 ;  /* 0x000fe80e01007387 */ /* 0x000fe40000100800 */
[----:B------:R-:W-:Y:S02]  /*2a550*/  IMAD.MOV.U32 R3, RZ, RZ, R20 ;  /* 0x000000ffff037224 */ /* 0x000fe400078e0014 */
[----:B------:R1:W-:Y:S04]  /*2a560*/  STL [R1+0xfa4], R20 ;  /* 0x000fa41401007387 */ /* 0x0003e80000100800 */
[----:B------:R1:W-:Y:S01]  /*2a570*/  LDGSTS.E [R4+0xaa00], desc[UR28][R2.64], P0 ;  /* 0x0aa0000002047fae */ /* 0x0003e200081a101c */
[----:B----4-:R-:W-:Y:S02]  /*2a580*/  IADD3.X R18, PT, PT, R18, UR9, RZ, P2, !PT ;  /* 0x0000000912127c10 */ /* 0x010fe400097fe4ff */
[----:B------:R-:W-:Y:S01]  /*2a590*/  IADD3 R11, P1, PT, R11, UR14, RZ ;  /* 0x0000000e0b0b7c10 */ /* 0x000fe2000ff3e0ff */
[----:B-1----:R-:W4:Y:S04]  /*2a5a0*/  LDL.LU R20, [R1+0xd2c] ;  /* 0x000d2c0001147983 */ /* 0x002f280000300800 */
[----:B------:R-:W-:Y:S01]  /*2a5b0*/  STL [R1+0x1028], R11 ;  /* 0x0010280b01007387 */ /* 0x000fe20000100800 */
[----:B------:R-:W-:-:S03]  /*2a5c0*/  IMAD.MOV.U32 R3, RZ, RZ, R18 ;  /* 0x000000ffff037224 */ /* 0x000fc600078e0012 */
[----:B------:R1:W-:Y:S04]  /*2a5d0*/  STL [R1+0xfe4], R18 ;  /* 0x000fe41201007387 */ /* 0x0003e80000100800 */
[----:B------:R-:W4:Y:S04]  /*2a5e0*/  LDL.LU R9, [R1+0xdb0] ;  /* 0x000db00001097983 */ /* 0x000f280000300800 */
[----:B-1----:R-:W4:Y:S01]  /*2a5f0*/  LDL.LU R18, [R1+0xd6c] ;  /* 0x000d6c0001127983 */ /* 0x002f220000300800 */
[----:B------:R-:W-:Y:S02]  /*2a600*/  MOV R2, R14 ;  /* 0x0000000e00027202 */ /* 0x000fe40000000f00 */
[----:B--2---:R-:W-:-:S03]  /*2a610*/  IADD3.X R16, PT, PT, R16, UR9, RZ, P1, !PT ;  /* 0x0000000910107c10 */ /* 0x004fc60008ffe4ff */
[----:B------:R1:W-:Y:S01]  /*2a620*/  LDGSTS.E [R4+0xae00], desc[UR28][R2.64], P0 ;  /* 0x0ae0000002047fae */ /* 0x0003e200081a101c */
[----:B------:R-:W-:Y:S01]  /*2a630*/  IADD3 R12, P2, PT, R12, UR14, RZ ;  /* 0x0000000e0c0c7c10 */ /* 0x000fe2000ff5e0ff */
[----:B-1----:R-:W-:Y:S02]  /*2a640*/  IMAD.MOV.U32 R2, RZ, RZ, R11 ;  /* 0x000000ffff027224 */ /* 0x002fe400078e000b */
[----:B------:R-:W-:Y:S02]  /*2a650*/  IMAD.MOV.U32 R3, RZ, RZ, R16 ;  /* 0x000000ffff037224 */ /* 0x000fe400078e0010 */
[----:B------:R-:W-:Y:S04]  /*2a660*/  STL [R1+0x1068], R12 ;  /* 0x0010680c01007387 */ /* 0x000fe80000100800 */
[----:B------:R-:W-:Y:S01]  /*2a670*/  STL [R1+0x1024], R16 ;  /* 0x0010241001007387 */ /* 0x000fe20000100800 */
[----:B------:R-:W-:-:S03]  /*2a680*/  IADD3.X R15, PT, PT, R15, UR9, RZ, P2, !PT ;  /* 0x000000090f0f7c10 */ /* 0x000fc600097fe4ff */
[----:B------:R-:W2:Y:S04]  /*2a690*/  LDL.LU R14, [R1+0xdf0] ;  /* 0x000df000010e7983 */ /* 0x000ea80000300800 */
[----:B------:R-:W2:Y:S04]  /*2a6a0*/  LDL.LU R22, [R1+0xdac] ;  /* 0x000dac0001167983 */ /* 0x000ea80000300800 */
[----:B------:R1:W-:Y:S01]  /*2a6b0*/  LDGSTS.E [R4+0xb200], desc[UR28][R2.64], P0 ;  /* 0x0b20000002047fae */ /* 0x0003e200081a101c */
[----:B------:R-:W-:-:S05]  /*2a6c0*/  IADD3 R8, P1, PT, R8, UR14, RZ ;  /* 0x0000000e08087c10 */ /* 0x000fca000ff3e0ff */
[----:B------:R-:W-:Y:S04]  /*2a6d0*/  STL [R1+0x10a8], R8 ;  /* 0x0010a80801007387 */ /* 0x000fe80000100800 */
[----:B------:R1:W-:Y:S02]  /*2a6e0*/  STL [R1+0x1064], R15 ;  /* 0x0010640f01007387 */ /* 0x0003e40000100800 */
[----:B-1----:R-:W-:Y:S02]  /*2a6f0*/  IMAD.MOV.U32 R3, RZ, RZ, R15 ;  /* 0x000000ffff037224 */ /* 0x002fe400078e000f */
[----:B------:R-:W2:Y:S04]  /*2a700*/  LDL.LU R11, [R1+0xe30] ;  /* 0x000e3000010b7983 */ /* 0x000ea80000300800 */
[----:B------:R-:W2:Y:S01]  /*2a710*/  LDL.LU R15, [R1+0xdec] ;  /* 0x000dec00010f7983 */ /* 0x000ea20000300800 */
[----:B------:R-:W-:-:S02]  /*2a720*/  MOV R2, R12 ;  /* 0x0000000c00027202 */ /* 0x000fc40000000f00 */
[----:B------:R-:W-:-:S03]  /*2a730*/  IADD3.X R10, PT, PT, R10, UR9, RZ, P1, !PT ;  /* 0x000000090a0a7c10 */ /* 0x000fc60008ffe4ff */
[----:B------:R1:W-:Y:S02]  /*2a740*/  LDGSTS.E [R4+0xb600], desc[UR28][R2.64], P0 ;  /* 0x0b60000002047fae */ /* 0x0003e400081a101c */
[----:B-1----:R-:W-:Y:S02]  /*2a750*/  IMAD.MOV.U32 R2, RZ, RZ, R8 ;  /* 0x000000ffff027224 */ /* 0x002fe400078e0008 */
[----:B------:R-:W-:-:S05]  /*2a760*/  IMAD.MOV.U32 R3, RZ, RZ, R10 ;  /* 0x000000ffff037224 */ /* 0x000fca00078e000a */
[----:B------:R1:W-:Y:S01]  /*2a770*/  LDGSTS.E [R4+0xba00], desc[UR28][R2.64], P0 ;  /* 0x0ba0000002047fae */ /* 0x0003e200081a101c */
[----:B------:R-:W-:-:S05]  /*2a780*/  LOP3.LUT R8, R21, 0x50, RZ, 0x3c, !PT ;  /* 0x0000005015087812 */ /* 0x000fca00078e3cff */
[----:B------:R-:W-:Y:S01]  /*2a790*/  VIADD R8, R8, UR16 ;  /* 0x0000001008087c36 */ /* 0x000fe20008000000 */
[----:B------:R-:W-:-:S05]  /*2a7a0*/  IADD3 R13, P2, PT, R13, UR14, RZ ;  /* 0x0000000e0d0d7c10 */ /* 0x000fca000ff5e0ff */
[----:B------:R-:W-:Y:S01]  /*2a7b0*/  STL [R1+0x10e8], R13 ;  /* 0x0010e80d01007387 */ /* 0x000fe20000100800 */
[----:B------:R-:W-:-:S03]  /*2a7c0*/  IADD3.X R23, PT, PT, R23, UR9, RZ, P2, !PT ;  /* 0x0000000917177c10 */ /* 0x000fc600097fe4ff */
[----:B------:R3:W-:Y:S04]  /*2a7d0*/  STL [R1+0x10a4], R10 ;  /* 0x0010a40a01007387 */ /* 0x0007e80000100800 */
[----:B------:R-:W2:Y:S04]  /*2a7e0*/  LDL.LU R12, [R1+0xe70] ;  /* 0x000e7000010c7983 */ /* 0x000ea80000300800 */
[----:B------:R-:W2:Y:S01]  /*2a7f0*/  LDL.LU R16, [R1+0xe2c] ;  /* 0x000e2c0001107983 */ /* 0x000ea20000300800 */
[----:B-1----:R-:W-:Y:S01]  /*2a800*/  MOV R2, R13 ;  /* 0x0000000d00027202 */ /* 0x002fe20000000f00 */
[----:B------:R-:W-:-:S05]  /*2a810*/  IMAD.MOV.U32 R3, RZ, RZ, R23 ;  /* 0x000000ffff037224 */ /* 0x000fca00078e0017 */
[----:B------:R1:W-:Y:S01]  /*2a820*/  LDGSTS.E [R4+0xbe00], desc[UR28][R2.64], P0 ;  /* 0x0be0000002047fae */ /* 0x0003e200081a101c */
[----:B---3--:R-:W-:-:S05]  /*2a830*/  IADD3 R19, P1, PT, R19, UR14, RZ ;  /* 0x0000000e13137c10 */ /* 0x008fca000ff3e0ff */
[----:B------:R-:W-:Y:S01]  /*2a840*/  STL [R1+0xd30], R19 ;  /* 0x000d301301007387 */ /* 0x000fe20000100800 */
[----:B------:R-:W-:-:S03]  /*2a850*/  IADD3 R17, P2, PT, R17, UR14, RZ ;  /* 0x0000000e11117c10 */ /* 0x000fc6000ff5e0ff */
[----:B------:R3:W-:Y:S04]  /*2a860*/  STL [R1+0x10e4], R23 ;  /* 0x0010e41701007387 */ /* 0x0007e80000100800 */
[----:B------:R-:W2:Y:S04]  /*2a870*/  LDL.LU R10, [R1+0xeb0] ;  /* 0x000eb000010a7983 */ /* 0x000ea80000300800 */
[----:B---3--:R-:W3:Y:S04]  /*2a880*/  LDL.LU R23, [R1+0xe6c] ;  /* 0x000e6c0001177983 */ /* 0x008ee80000300800 */
[----:B------:R-:W-:Y:S01]  /*2a890*/  STL [R1+0xd70], R17 ;  /* 0x000d701101007387 */ /* 0x000fe20000100800 */
[----:B-1----:R-:W-:Y:S01]  /*2a8a0*/  IMAD.MOV.U32 R2, RZ, RZ, R19 ;  /* 0x000000ffff027224 */ /* 0x002fe200078e0013 */
[----:B----4-:R-:W-:-:S04]  /*2a8b0*/  IADD3.X R20, PT, PT, R20, UR9, RZ, P1, !PT ;  /* 0x0000000914147c10 */ /* 0x010fc80008ffe4ff */
[----:B------:R-:W-:Y:S01]  /*2a8c0*/  MOV R3, R20 ;  /* 0x0000001400037202 */ /* 0x000fe20000000f00 */
[----:B------:R1:W-:Y:S04]  /*2a8d0*/  STL [R1+0xd2c], R20 ;  /* 0x000d2c1401007387 */ /* 0x0003e80000100800 */
[----:B------:R-:W4:Y:S01]  /*2a8e0*/  LDL.LU R13, [R1+0xef0] ;  /* 0x000ef000010d7983 */ /* 0x000f220000300800 */
[----:B------:R-:W-:-:S03]  /*2a8f0*/  IADD3 R9, P1, PT, R9, UR14, RZ ;  /* 0x0000000e09097c10 */ /* 0x000fc6000ff3e0ff */
[----:B------:R1:W-:Y:S04]  /*2a900*/  LDGSTS.E [R8+0x8280], desc[UR28][R2.64], P0 ;  /* 0x0828000002087fae */ /* 0x0003e800081a101c */
[----:B-1----:R-:W4:Y:S01]  /*2a910*/  LDL.LU R20, [R1+0xeac] ;  /* 0x000eac0001147983 */ /* 0x002f220000300800 */
[----:B------:R-:W-:-:S03]  /*2a920*/  IADD3.X R18, PT, PT, R18, UR9, RZ, P2, !PT ;  /* 0x0000000912127c10 */ /* 0x000fc600097fe4ff */
[----:B------:R-:W-:Y:S04]  /*2a930*/  STL [R1+0xdb0], R9 ;  /* 0x000db00901007387 */ /* 0x000fe80000100800 */
[----:B------:R1:W-:Y:S04]  /*2a940*/  STL [R1+0xd6c], R18 ;  /* 0x000d6c1201007387 */ /* 0x0003e80000100800 */
[----:B------:R-:W4:Y:S04]  /*2a950*/  LDL.LU R19, [R1+0xeec] ;  /* 0x000eec0001137983 */ /* 0x000f280000300800 */
[----:B------:R-:W4:Y:S01]  /*2a960*/  LDL.LU R4, [R1+0xf30] ;  /* 0x000f300001047983 */ /* 0x000f220000300800 */
[----:B------:R-:W-:-:S02]  /*2a970*/  IMAD.MOV.U32 R2, RZ, RZ, R17 ;  /* 0x000000ffff027224 */ /* 0x000fc400078e0011 */
[----:B------:R-:W-:Y:S01]  /*2a980*/  IMAD.MOV.U32 R3, RZ, RZ, R18 ;  /* 0x000000ffff037224 */ /* 0x000fe200078e0012 */
[----:B------:R-:W4:Y:S04]  /*2a990*/  LDL.LU R17, [R1+0xf2c] ;  /* 0x000f2c0001117983 */ /* 0x000f280000300800 */
[----:B------:R1:W-:Y:S01]  /*2a9a0*/  LDGSTS.E [R8+0x8680], desc[UR28][R2.64], P0 ;  /* 0x0868000002087fae */ /* 0x0003e200081a101c */
[----:B--2---:R-:W-:Y:S02]  /*2a9b0*/  IADD3 R14, P2, PT, R14, UR14, RZ ;  /* 0x0000000e0e0e7c10 */ /* 0x004fe4000ff5e0ff */
[----:B------:R-:W-:-:S03]  /*2a9c0*/  IADD3.X R22, PT, PT, R22, UR9, RZ, P1, !PT ;  /* 0x0000000916167c10 */ /* 0x000fc60008ffe4ff */
[----:B------:R-:W-:Y:S01]  /*2a9d0*/  STL [R1+0xdf0], R14 ;  /* 0x000df00e01007387 */ /* 0x000fe20000100800 */
[----:B-1----:R-:W-:-:S03]  /*2a9e0*/  MOV R3, R22 ;  /* 0x0000001600037202 */ /* 0x002fc60000000f00 */
[----:B------:R1:W-:Y:S01]  /*2a9f0*/  STL [R1+0xdac], R22 ;  /* 0x000dac1601007387 */ /* 0x0003e20000100800 */
[----:B------:R-:W-:-:S03]  /*2aa00*/  IMAD.MOV.U32 R2, RZ, RZ, R9 ;  /* 0x000000ffff027224 */ /* 0x000fc600078e0009 */
[----:B------:R-:W2:Y:S04]  /*2aa10*/  LDL.LU R18, [R1+0xf70] ;  /* 0x000f700001127983 */ /* 0x000ea80000300800 */
[----:B------:R1:W-:Y:S04]  /*2aa20*/  LDGSTS.E [R8+0x8a80], desc[UR28][R2.64], P0 ;  /* 0x08a8000002087fae */ /* 0x0003e800081a101c */
[----:B-1----:R-:W2:Y:S01]  /*2aa30*/  LDL.LU R22, [R1+0xf6c] ;  /* 0x000f6c0001167983 */ /* 0x002ea20000300800 */
[----:B------:R-:W-:Y:S02]  /*2aa40*/  IADD3 R11, P1, PT, R11, UR14, RZ ;  /* 0x0000000e0b0b7c10 */ /* 0x000fe4000ff3e0ff */
[----:B------:R-:W-:-:S03]  /*2aa50*/  IADD3.X R15, PT, PT, R15, UR9, RZ, P2, !PT ;  /* 0x000000090f0f7c10 */ /* 0x000fc600097fe4ff */
[----:B------:R-:W-:Y:S04]  /*2aa60*/  STL [R1+0xe30], R11 ;  /* 0x000e300b01007387 */ /* 0x000fe80000100800 */
[----:B------:R1:W-:Y:S04]  /*2aa70*/  STL [R1+0xdec], R15 ;  /* 0x000dec0f01007387 */ /* 0x0003e80000100800 */
[----:B------:R-:W2:Y:S01]  /*2aa80*/  LDL.LU R9, [R1+0xfb0] ;  /* 0x000fb00001097983 */ /* 0x000ea20000300800 */
[----:B------:R-:W-:Y:S02]  /*2aa90*/  IMAD.MOV.U32 R2, RZ, RZ, R14 ;  /* 0x000000ffff027224 */ /* 0x000fe400078e000e */
[----:B------:R-:W-:-:S02]  /*2aaa0*/  IMAD.MOV.U32 R3, RZ, RZ, R15 ;  /* 0x000000ffff037224 */ /* 0x000fc400078e000f */
[----:B-1----:R-:W2:Y:S04]  /*2aab0*/  LDL.LU R15, [R1+0xfac] ;  /* 0x000fac00010f7983 */ /* 0x002ea80000300800 */
[----:B------:R1:W-:Y:S02]  /*2aac0*/  LDGSTS.E [R8+0x8e80], desc[UR28][R2.64], P0 ;  /* 0x08e8000002087fae */ /* 0x0003e400081a101c */
[----:B-1----:R-:W-:Y:S01]  /*2aad0*/  IMAD.MOV.U32 R2, RZ, RZ, R11 ;  /* 0x000000ffff027224 */ /* 0x002fe200078e000b */
[----:B------:R-:W-:Y:S02]  /*2aae0*/  IADD3 R12, P2, PT, R12, UR14, RZ ;  /* 0x0000000e0c0c7c10 */ /* 0x000fe4000ff5e0ff */
[----:B------:R-:W-:-:S03]  /*2aaf0*/  IADD3.X R16, PT, PT, R16, UR9, RZ, P1, !PT ;  /* 0x0000000910107c10 */ /* 0x000fc60008ffe4ff */
[----:B------:R-:W-:Y:S01]  /*2ab00*/  STL [R1+0xe70], R12 ;  /* 0x000e700c01007387 */ /* 0x000fe20000100800 */
[----:B------:R-:W-:-:S03]  /*2ab10*/  MOV R3, R16 ;  /* 0x0000001000037202 */ /* 0x000fc60000000f00 */
[----:B------:R1:W-:Y:S04]  /*2ab20*/  STL [R1+0xe2c], R16 ;  /* 0x000e2c1001007387 */ /* 0x0003e80000100800 */
[----:B------:R-:W2:Y:S04]  /*2ab30*/  LDL.LU R14, [R1+0xff0] ;  /* 0x000ff000010e7983 */ /* 0x000ea80000300800 */
[----:B------:R3:W-:Y:S04]  /*2ab40*/  LDGSTS.E [R8+0x9280], desc[UR28][R2.64], P0 ;  /* 0x0928000002087fae */ /* 0x0007e800081a101c */
[----:B-1----:R-:W2:Y:S01]  /*2ab50*/  LDL.LU R16, [R1+0xfec] ;  /* 0x000fec0001107983 */ /* 0x002ea20000300800 */
[----:B------:R-:W-:-:S02]  /*2ab60*/  IADD3 R10, P1, PT, R10, UR14, RZ ;  /* 0x0000000e0a0a7c10 */ /* 0x000fc4000ff3e0ff */
[----:B---3--:R-:W-:-:S03]  /*2ab70*/  IADD3.X R23, PT, PT, R23, UR9, RZ, P2, !PT ;  /* 0x0000000917177c10 */ /* 0x008fc600097fe4ff */
[----:B------:R-:W-:Y:S01]  /*2ab80*/  STL [R1+0xeb0], R10 ;  /* 0x000eb00a01007387 */ /* 0x000fe20000100800 */
[----:B------:R-:W-:Y:S02]  /*2ab90*/  IMAD.MOV.U32 R2, RZ, RZ, R12 ;  /* 0x000000ffff027224 */ /* 0x000fe400078e000c */
[----:B------:R-:W-:Y:S01]  /*2aba0*/  IMAD.MOV.U32 R3, RZ, RZ, R23 ;  /* 0x000000ffff037224 */ /* 0x000fe200078e0017 */
[----:B------:R-:W-:Y:S04]  /*2abb0*/  STL [R1+0xe6c], R23 ;  /* 0x000e6c1701007387 */ /* 0x000fe80000100800 */
[----:B------:R-:W3:Y:S04]  /*2abc0*/  LDL.LU R11, [R1+0x1030] ;  /* 0x00103000010b7983 */ /* 0x000ee80000300800 */
[----:B------:R-:W3:Y:S04]  /*2abd0*/  LDL.LU R12, [R1+0x1070] ;  /* 0x00107000010c7983 */ /* 0x000ee80000300800 */
[----:B------:R1:W-:Y:S01]  /*2abe0*/  LDGSTS.E [R8+0x9680], desc[UR28][R2.64], P0 ;  /* 0x0968000002087fae */ /* 0x0003e200081a101c */
[----:B----4-:R-:W-:Y:S01]  /*2abf0*/  IADD3 R13, P2, PT, R13, UR14, RZ ;  /* 0x0000000e0d0d7c10 */ /* 0x010fe2000ff5e0ff */
[----:B-1----:R-:W-:Y:S01]  /*2ac00*/  IMAD.MOV.U32 R2, RZ, RZ, R10 ;  /* 0x000000ffff027224 */ /* 0x002fe200078e000a */
[----:B------:R-:W-:-:S03]  /*2ac10*/  IADD3.X R20, PT, PT, R20, UR9, RZ, P1, !PT ;  /* 0x0000000914147c10 */ /* 0x000fc60008ffe4ff */
[----:B------:R-:W-:Y:S01]  /*2ac20*/  STL [R1+0xef0], R13 ;  /* 0x000ef00d01007387 */ /* 0x000fe20000100800 */
[----:B------:R-:W-:-:S03]  /*2ac30*/  MOV R3, R20 ;  /* 0x0000001400037202 */ /* 0x000fc60000000f00 */
[----:B------:R1:W-:Y:S04]  /*2ac40*/  STL [R1+0xeac], R20 ;  /* 0x000eac1401007387 */ /* 0x0003e80000100800 */
[----:B------:R4:W-:Y:S01]  /*2ac50*/  LDGSTS.E [R8+0x9a80], desc[UR28][R2.64], P0 ;  /* 0x09a8000002087fae */ /* 0x0009e200081a101c */
[----:B------:R-:W-:-:S03]  /*2ac60*/  IADD3.X R19, PT, PT, R19, UR9, RZ, P2, !PT ;  /* 0x0000000913137c10 */ /* 0x000fc600097fe4ff */
[----:B-1----:R-:W3:Y:S01]  /*2ac70*/  LDL.LU R20, [R1+0x102c] ;  /* 0x00102c0001147983 */ /* 0x002ee20000300800 */
[----:B------:R-:W-:-:S05]  /*2ac80*/  IADD3 R4, P1, PT, R4, UR14, RZ ;  /* 0x0000000e04047c10 */ /* 0x000fca000ff3e0ff */
[----:B------:R-:W-:Y:S01]  /*2ac90*/  STL [R1+0xf30], R4 ;  /* 0x000f300401007387 */ /* 0x000fe20000100800 */
[----:B----4-:R-:W-:-:S03]  /*2aca0*/  IMAD.MOV.U32 R3, RZ, RZ, R19 ;  /* 0x000000ffff037224 */ /* 0x010fc600078e0013 */
[----:B------:R1:W-:Y:S04]  /*2acb0*/  STL [R1+0xeec], R19 ;  /* 0x000eec1301007387 */ /* 0x0003e80000100800 */
[----:B------:R-:W4:Y:S04]  /*2acc0*/  LDL.LU R10, [R1+0x10b0] ;  /* 0x0010b000010a7983 */ /* 0x000f280000300800 */
[----:B-1----:R-:W4:Y:S01]  /*2acd0*/  LDL.LU R19, [R1+0x106c] ;  /* 0x00106c0001137983 */ /* 0x002f220000300800 */
[----:B------:R-:W-:Y:S01]  /*2ace0*/  IADD3.X R17, PT, PT, R17, UR9, RZ, P1, !PT ;  /* 0x0000000911117c10 */ /* 0x000fe20008ffe4ff */
[----:B------:R-:W-:-:S05]  /*2acf0*/  IMAD.MOV.U32 R2, RZ, RZ, R13 ;  /* 0x000000ffff027224 */ /* 0x000fca00078e000d */
[----:B------:R1:W-:Y:S01]  /*2ad00*/  LDGSTS.E [R8+0x9e80], desc[UR28][R2.64], P0 ;  /* 0x09e8000002087fae */ /* 0x0003e200081a101c */
[----:B--2---:R-:W-:-:S05]  /*2ad10*/  IADD3 R18, P2, PT, R18, UR14, RZ ;  /* 0x0000000e12127c10 */ /* 0x004fca000ff5e0ff */
[----:B------:R-:W-:Y:S01]  /*2ad20*/  STL [R1+0xf70], R18 ;  /* 0x000f701201007387 */ /* 0x000fe20000100800 */
[----:B------:R-:W-:-:S03]  /*2ad30*/  IADD3.X R22, PT, PT, R22, UR9, RZ, P2, !PT ;  /* 0x0000000916167c10 */ /* 0x000fc600097fe4ff */
[----:B------:R2:W-:Y:S01]  /*2ad40*/  STL [R1+0xf2c], R17 ;  /* 0x000f2c1101007387 */ /* 0x0005e20000100800 */
[----:B-1----:R-:W-:-:S03]  /*2ad50*/  MOV R3, R17 ;  /* 0x0000001100037202 */ /* 0x002fc60000000f00 */
[----:B------:R-:W4:Y:S01]  /*2ad60*/  LDL.LU R13, [R1+0x10f0] ;  /* 0x0010f000010d7983 */ /* 0x000f220000300800 */
[----:B------:R-:W-:-:S03]  /*2ad70*/  IMAD.MOV.U32 R2, RZ, RZ, R4 ;  /* 0x000000ffff027224 */ /* 0x000fc600078e0004 */
[----:B--2---:R-:W2:Y:S04]  /*2ad80*/  LDL.LU R17, [R1+0x10ac] ;  /* 0x0010ac0001117983 */ /* 0x004ea80000300800 */
[----:B------:R1:W-:Y:S01]  /*2ad90*/  LDGSTS.E [R8+0xa280], desc[UR28][R2.64], P0 ;  /* 0x0a28000002087fae */ /* 0x0003e200081a101c */
[----:B------:R-:W-:-:S05]  /*2ada0*/  IADD3 R9, P1, PT, R9, UR14, RZ ;  /* 0x0000000e09097c10 */ /* 0x000fca000ff3e0ff */
[----:B------:R-:W-:Y:S04]  /*2adb0*/  STL [R1+0xfb0], R9 ;  /* 0x000fb00901007387 */ /* 0x000fe80000100800 */
[----:B------:R-:W-:Y:S04]  /*2adc0*/  STL [R1+0xf6c], R22 ;  /* 0x000f6c1601007387 */ /* 0x000fe80000100800 */
[----:B------:R-:W2:Y:S04]  /*2add0*/  LDL.LU R4, [R1+0xd38] ;  /* 0x000d380001047983 */ /* 0x000ea80000300800 */
[----:B------:R-:W2:Y:S01]  /*2ade0*/  LDL.LU R23, [R1+0x10ec] ;  /* 0x0010ec0001177983 */ /* 0x000ea20000300800 */
[----:B-1----:R-:W-:Y:S01]  /*2adf0*/  IMAD.MOV.U32 R2, RZ, RZ, R18 ;  /* 0x000000ffff027224 */ /* 0x002fe200078e0012 */
[----:B------:R-:W-:Y:S01]  /*2ae00*/  IADD3.X R15, PT, PT, R15, UR9, RZ, P1, !PT ;  /* 0x000000090f0f7c10 */ /* 0x000fe20008ffe4ff */
[----:B------:R-:W-:-:S05]  /*2ae10*/  IMAD.MOV.U32 R3, RZ, RZ, R22 ;  /* 0x000000ffff037224 */ /* 0x000fca00078e0016 */
[----:B------:R1:W-:Y:S02]  /*2ae20*/  LDGSTS.E [R8+0xa680], desc[UR28][R2.64], P0 ;  /* 0x0a68000002087fae */ /* 0x0003e400081a101c */
[----:B-1----:R-:W-:Y:S01]  /*2ae30*/  IMAD.MOV.U32 R2, RZ, RZ, R9 ;  /* 0x000000ffff027224 */ /* 0x002fe200078e0009 */
[----:B------:R-:W-:-:S05]  /*2ae40*/  MOV R3, R15 ;  /* 0x0000000f00037202 */ /* 0x000fca0000000f00 */
[----:B------:R1:W-:Y:S01]  /*2ae50*/  LDGSTS.E [R8+0xaa80], desc[UR28][R2.64], P0 ;  /* 0x0aa8000002087fae */ /* 0x0003e200081a101c */
[----:B------:R-:W-:-:S05]  /*2ae60*/  IADD3 R14, P2, PT, R14, UR14, RZ ;  /* 0x0000000e0e0e7c10 */ /* 0x000fca000ff5e0ff */
[----:B------:R-:W-:Y:S01]  /*2ae70*/  STL [R1+0xff0], R14 ;  /* 0x000ff00e01007387 */ /* 0x000fe20000100800 */
[----:B------:R-:W-:-:S03]  /*2ae80*/  IADD3.X R16, PT, PT, R16, UR9, RZ, P2, !PT ;  /* 0x0000000910107c10 */ /* 0x000fc600097fe4ff */
[----:B------:R1:W-:Y:S04]  /*2ae90*/  STL [R1+0xfac], R15 ;  /* 0x000fac0f01007387 */ /* 0x0003e80000100800 */
[----:B------:R-:W2:Y:S01]  /*2aea0*/  LDL.LU R18, [R1+0xd78] ;  /* 0x000d780001127983 */ /* 0x000ea20000300800 */
[----:B-1----:R-:W-:-:S03]  /*2aeb0*/  IMAD.MOV.U32 R2, RZ, RZ, R14 ;  /* 0x000000ffff027224 */ /* 0x002fc600078e000e */
[----:B------:R-:W2:Y:S01]  /*2aec0*/  LDL.LU R15, [R1+0xd34] ;  /* 0x000d3400010f7983 */ /* 0x000ea20000300800 */
[----:B------:R-:W-:-:S05]  /*2aed0*/  IMAD.MOV.U32 R3, RZ, RZ, R16 ;  /* 0x000000ffff037224 */ /* 0x000fca00078e0010 */
[----:B------:R1:W-:Y:S01]  /*2aee0*/  LDGSTS.E [R8+0xae80], desc[UR28][R2.64], P0 ;  /* 0x0ae8000002087fae */ /* 0x0003e200081a101c */
[----:B---3--:R-:W-:Y:S02]  /*2aef0*/  IADD3 R11, P1, PT, R11, UR14, RZ ;  /* 0x0000000e0b0b7c10 */ /* 0x008fe4000ff3e0ff */
[----:B------:R-:W-:-:S03]  /*2af00*/  IADD3 R12, P2, PT, R12, UR14, RZ ;  /* 0x0000000e0c0c7c10 */ /* 0x000fc6000ff5e0ff */
[----:B------:R-:W-:Y:S04]  /*2af10*/  STL [R1+0x1030], R11 ;  /* 0x0010300b01007387 */ /* 0x000fe80000100800 */
[----:B------:R3:W-:Y:S04]  /*2af20*/  STL [R1+0xfec], R16 ;  /* 0x000fec1001007387 */ /* 0x0007e80000100800 */
[----:B------:R-:W2:Y:S04]  /*2af30*/  LDL.LU R22, [R1+0xd74] ;  /* 0x000d740001167983 */ /* 0x000ea80000300800 */
[----:B------:R-:W2:Y:S04]  /*2af40*/  LDL.LU R9, [R1+0xdb8] ;  /* 0x000db80001097983 */ /* 0x000ea80000300800 */
[----:B---3--:R-:W3:Y:S04]  /*2af50*/  LDL.LU R16, [R1+0xdb4] ;  /* 0x000db40001107983 */ /* 0x008ee80000300800 */
[----:B------:R-:W-:Y:S01]  /*2af60*/  STL [R1+0x1070], R12 ;  /* 0x0010700c01007387 */ /* 0x000fe20000100800 */
[----:B-1----:R-:W-:Y:S01]  /*2af70*/  IMAD.MOV.U32 R2, RZ, RZ, R11 ;  /* 0x000000ffff027224 */ /* 0x002fe200078e000b */
[----:B------:R-:W-:-:S05]  /*2af80*/  IADD3.X R20, PT, PT, R20, UR9, RZ, P1, !PT ;  /* 0x0000000914147c10 */ /* 0x000fca0008ffe4ff */
[----:B------:R1:W-:Y:S01]  /*2af90*/  STL [R1+0x102c], R20 ;  /* 0x00102c1401007387 */ /* 0x0003e20000100800 */
[----:B------:R-:W-:-:S03]  /*2afa0*/  MOV R3, R20 ;  /* 0x0000001400037202 */ /* 0x000fc60000000f00 */
[----:B------:R-:W3:Y:S04]  /*2afb0*/  LDL.LU R14, [R1+0xdf8] ;  /* 0x000df800010e7983 */ /* 0x000ee80000300800 */
[----:B------:R4:W-:Y:S02]  /*2afc0*/  LDGSTS.E [R8+0xb280], desc[UR28][R2.64], P0 ;  /* 0x0b28000002087fae */ /* 0x0009e400081a101c */
[----:B----4-:R-:W-:Y:S02]  /*2afd0*/  IADD3 R10, P1, PT, R10, UR14, RZ ;  /* 0x0000000e0a0a7c10 */ /* 0x010fe4000ff3e0ff */
[----:B-1----:R-:W4:Y:S01]  /*2afe0*/  LDL.LU R20, [R1+0xdf4] ;  /* 0x000df40001147983 */ /* 0x002f220000300800 */
[----:B------:R-:W-:-:S03]  /*2aff0*/  IADD3.X R19, PT, PT, R19, UR9, RZ, P2, !PT ;  /* 0x0000000913137c10 */ /* 0x000fc600097fe4ff */
[----:B------:R-:W-:Y:S04]  /*2b000*/  STL [R1+0x10b0], R10 ;  /* 0x0010b00a01007387 */ /* 0x000fe80000100800 */
[----:B------:R1:W-:Y:S04]  /*2b010*/  STL [R1+0x106c], R19 ;  /* 0x00106c1301007387 */ /* 0x0003e80000100800 */
[----:B------:R-:W4:Y:S01]  /*2b020*/  LDL.LU R11, [R1+0xe38] ;  /* 0x000e3800010b7983 */ /* 0x000f220000300800 */
[----:B------:R-:W-:Y:S02]  /*2b030*/  IMAD.MOV.U32 R2, RZ, RZ, R12 ;  /* 0x000000ffff027224 */ /* 0x000fe400078e000c */
[----:B------:R-:W-:-:S02]  /*2b040*/  IMAD.MOV.U32 R3, RZ, RZ, R19 ;  /* 0x000000ffff037224 */ /* 0x000fc400078e0013 */
[----:B-1----:R-:W4:Y:S04]  /*2b050*/  LDL.LU R19, [R1+0xe34] ;  /* 0x000e340001137983 */ /* 0x002f280000300800 */
[----:B------:R1:W-:Y:S01]  /*2b060*/  LDGSTS.E [R8+0xb680], desc[UR28][R2.64], P0 ;  /* 0x0b68000002087fae */ /* 0x0003e200081a101c */
[----:B------:R-:W-:Y:S02]  /*2b070*/  IADD3 R13, P2, PT, R13, UR14, RZ ;  /* 0x0000000e0d0d7c10 */ /* 0x000fe4000ff5e0ff */
[----:B--2---:R-:W-:-:S03]  /*2b080*/  IADD3.X R17, PT, PT, R17, UR9, RZ, P1, !PT ;  /* 0x0000000911117c10 */ /* 0x004fc60008ffe4ff */
        /* <DEDUP_REMOVED lines=10> */
[----:B------:R-:W-:Y:S04]  /*2b130*/  STL [R1+0x10ec], R23 ;  /* 0x0010ec1701007387 */ /* 0x000fe80000100800 */
[----:B------:R-:W2:Y:S01]  /*2b140*/  LDL.LU R10, [R1+0xeb8] ;  /* 0x000eb800010a7983 */ /* 0x000ea20000300800 */
[----:B------:R-:W-:Y:S02]  /*2b150*/  IMAD.MOV.U32 R2, RZ, RZ, R13 ;  /* 0x000000ffff027224 */ /* 0x000fe400078e000d */
[----:B------:R-:W-:Y:S01]  /*2b160*/  IMAD.MOV.U32 R3, RZ, RZ, R23 ;  /* 0x000000ffff037224 */ /* 0x000fe200078e0017 */
[----:B------:R-:W2:Y:S04]  /*2b170*/  LDL.LU R13, [R1+0xef8] ;  /* 0x000ef800010d7983 */ /* 0x000ea80000300800 */
[----:B------:R1:W-:Y:S02]  /*2b180*/  LDGSTS.E [R8+0xbe80], desc[UR28][R2.64], P0 ;  /* 0x0be8000002087fae */ /* 0x0003e400081a101c */
[----:B-1----:R-:W-:Y:S01]  /*2b190*/  IMAD.MOV.U32 R2, RZ, RZ, R4 ;  /* 0x000000ffff027224 */ /* 0x002fe200078e0004 */
[----:B------:R-:W-:-:S02]  /*2b1a0*/  IADD3 R18, P2, PT, R18, UR14, RZ ;  /* 0x0000000e12127c10 */ /* 0x000fc4000ff5e0ff */
[----:B------:R-:W-:-:S03]  /*2b1b0*/  IADD3.X R15, PT, PT, R15, UR9, RZ, P1, !PT ;  /* 0x000000090f0f7c10 */ /* 0x000fc60008ffe4ff */
[----:B------:R-:W-:Y:S01]  /*2b1c0*/  STL [R1+0xd78], R18 ;  /* 0x000d781201007387 */ /* 0x000fe20000100800 */
[----:B------:R-:W-:-:S03]  /*2b1d0*/  MOV R3, R15 ;  /* 0x0000000f00037202 */ /* 0x000fc60000000f00 */
[----:B------:R1:W-:Y:S04]  /*2b1e0*/  STL [R1+0xd34], R15 ;  /* 0x000d340f01007387 */ /* 0x0003e80000100800 */
[----:B------:R3:W-:Y:S04]  /*2b1f0*/  LDGSTS.E [R5+0x8300], desc[UR28][R2.64], P0 ;  /* 0x0830000002057fae */ /* 0x0007e800081a101c */
[----:B-1----:R-:W2:Y:S01]  /*2b200*/  LDL.LU R15, [R1+0xeb4] ;  /* 0x000eb400010f7983 */ /* 0x002ea20000300800 */
[----:B------:R-:W-:Y:S02]  /*2b210*/  IADD3.X R22, PT, PT, R22, UR9, RZ, P2, !PT ;  /* 0x0000000916167c10 */ /* 0x000fe400097fe4ff */
[----:B------:R-:W-:Y:S01]  /*2b220*/  IADD3 R9, P1, PT, R9, UR14, RZ ;  /* 0x0000000e09097c10 */ /* 0x000fe2000ff3e0ff */
[----:B---3--:R-:W-:-:S02]  /*2b230*/  IMAD.MOV.U32 R2, RZ, RZ, R18 ;  /* 0x000000ffff027224 */ /* 0x008fc400078e0012 */
[----:B------:R-:W-:Y:S01]  /*2b240*/  IMAD.MOV.U32 R3, RZ, RZ, R22 ;  /* 0x000000ffff037224 */ /* 0x000fe200078e0016 */
[----:B------:R-:W-:Y:S01]  /*2b250*/  IADD3.X R16, PT, PT, R16, UR9, RZ, P1, !PT ;  /* 0x0000000910107c10 */ /* 0x000fe20008ffe4ff */
[----:B------:R1:W-:Y:S04]  /*2b260*/  STL [R1+0xdb8], R9 ;  /* 0x000db80901007387 */ /* 0x0003e80000100800 */
[----:B------:R-:W-:Y:S04]  /*2b270*/  STL [R1+0xd74], R22 ;  /* 0x000d741601007387 */ /* 0x000fe80000100800 */
[----:B------:R-:W3:Y:S04]  /*2b280*/  LDL.LU R4, [R1+0xf38] ;  /* 0x000f380001047983 */ /* 0x000ee80000300800 */
[----:B------:R-:W3:Y:S04]  /*2b290*/  LDL.LU R8, [R1+0xef4] ;  /* 0x000ef40001087983 */ /* 0x000ee80000300800 */
[----:B------:R1:W-:Y:S01]  /*2b2a0*/  LDGSTS.E [R5+0x8700], desc[UR28][R2.64], P0 ;  /* 0x0870000002057fae */ /* 0x0003e200081a101c */
[----:B------:R-:W-:Y:S01]  /*2b2b0*/  IADD3 R14, P2, PT, R14, UR14, RZ ;  /* 0x0000000e0e0e7c10 */ /* 0x000fe2000ff5e0ff */
[----:B-1----:R-:W-:-:S04]  /*2b2c0*/  IMAD.MOV.U32 R2, RZ, RZ, R9 ;  /* 0x000000ffff027224 */ /* 0x002fc800078e0009 */
[----:B------:R-:W-:Y:S01]  /*2b2d0*/  STL [R1+0xdf8], R14 ;  /* 0x000df80e01007387 */ /* 0x000fe20000100800 */
[----:B----4-:R-:W-:-:S03]  /*2b2e0*/  IADD3.X R20, PT, PT, R20, UR9, RZ, P2, !PT ;  /* 0x0000000914147c10 */ /* 0x010fc600097fe4ff */
[----:B------:R1:W-:Y:S04]  /*2b2f0*/  STL [R1+0xdb4], R16 ;  /* 0x000db41001007387 */ /* 0x0003e80000100800 */
[----:B------:R-:W4:Y:S01]  /*2b300*/  LDL.LU R18, [R1+0xf78] ;  /* 0x000f780001127983 */ /* 0x000f220000300800 */
[----:B------:R-:W-:-:S03]  /*2b310*/  MOV R3, R16 ;  /* 0x0000001000037202 */ /* 0x000fc60000000f00 */
[----:B------:R-:W4:Y:S01]  /*2b320*/  LDL.LU R9, [R1+0xf34] ;  /* 0x000f340001097983 */ /* 0x000f220000300800 */
[----:B------:R-:W-:-:S03]  /*2b330*/  IADD3 R11, P1, PT, R11, UR14, RZ ;  /* 0x0000000e0b0b7c10 */ /* 0x000fc6000ff3e0ff */
[----:B------:R1:W-:Y:S04]  /*2b340*/  LDGSTS.E [R5+0x8b00], desc[UR28][R2.64], P0 ;  /* 0x08b0000002057fae */ /* 0x0003e800081a101c */
[----:B------:R-:W-:Y:S04]  /*2b350*/  STL [R1+0xe38], R11 ;  /* 0x000e380b01007387 */ /* 0x000fe80000100800 */
[----:B------:R2:W-:Y:S04]  /*2b360*/  STL [R1+0xdf4], R20 ;  /* 0x000df41401007387 */ /* 0x0005e80000100800 */
[----:B-1----:R-:W4:Y:S04]  /*2b370*/  LDL.LU R16, [R1+0xfb8] ;  /* 0x000fb80001107983 */ /* 0x002f280000300800 */
[----:B------:R-:W4:Y:S01]  /*2b380*/  LDL.LU R22, [R1+0xf74] ;  /* 0x000f740001167983 */ /* 0x000f220000300800 */
[----:B------:R-:W-:Y:S01]  /*2b390*/  IADD3.X R19, PT, PT, R19, UR9, RZ, P1, !PT ;  /* 0x0000000913137c10 */ /* 0x000fe20008ffe4ff */
[----:B------:R-:W-:-:S02]  /*2b3a0*/  IMAD.MOV.U32 R2, RZ, RZ, R14 ;  /* 0x000000ffff027224 */ /* 0x000fc400078e000e */
        /* <DEDUP_REMOVED lines=9> */
[----:B------:R-:W4:Y:S04]  /*2b440*/  LDL.LU R20, [R1+0xfb4] ;  /* 0x000fb40001147983 */ /* 0x000f280000300800 */
[----:B------:R1:W-:Y:S01]  /*2b450*/  LDGSTS.E [R5+0x9300], desc[UR28][R2.64], P0 ;  /* 0x0930000002057fae */ /* 0x0003e200081a101c */
[----:B------:R-:W-:-:S05]  /*2b460*/  IADD3 R10, P1, PT, R10, UR14, RZ ;  /* 0x0000000e0a0a7c10 */ /* 0x000fca000ff3e0ff */
[----:B------:R-:W-:Y:S04]  /*2b470*/  STL [R1+0xeb8], R10 ;  /* 0x000eb80a01007387 */ /* 0x000fe80000100800 */
[----:B------:R2:W-:Y:S04]  /*2b480*/  STL [R1+0xe74], R17 ;  /* 0x000e741101007387 */ /* 0x0005e80000100800 */
[----:B--2---:R-:W2:Y:S04]  /*2b490*/  LDL.LU R19, [R1+0xff4] ;  /* 0x000ff40001137983 */ /* 0x004ea80000300800 */
[----:B------:R-:W2:Y:S01]  /*2b4a0*/  LDL.LU R11, [R1+0x1038] ;  /* 0x00103800010b7983 */ /* 0x000ea20000300800 */
[----:B-1----:R-:W-:-:S02]  /*2b4b0*/  IMAD.MOV.U32 R2, RZ, RZ, R12 ;  /* 0x000000ffff027224 */ /* 0x002fc400078e000c */
[----:B------:R-:W-:Y:S01]  /*2b4c0*/  IMAD.MOV.U32 R3, RZ, RZ, R17 ;  /* 0x000000ffff037224 */ /* 0x000fe200078e0011 */
[----:B------:R-:W-:Y:S01]  /*2b4d0*/  IADD3 R13, P2, PT, R13, UR14, RZ ;  /* 0x0000000e0d0d7c10 */ /* 0x000fe2000ff5e0ff */
[----:B------:R-:W2:Y:S04]  /*2b4e0*/  LDL.LU R17, [R1+0x1034] ;  /* 0x0010340001117983 */ /* 0x000ea80000300800 */
[----:B------:R1:W-:Y:S04]  /*2b4f0*/  LDGSTS.E [R5+0x9700], desc[UR28][R2.64], P0 ;  /* 0x0970000002057fae */ /* 0x0003e800081a101c */
[----:B------:R-:W-:Y:S01]  /*2b500*/  STL [R1+0xef8], R13 ;  /* 0x000ef80d01007387 */ /* 0x000fe20000100800 */
[----:B-1----:R-:W-:Y:S01]  /*2b510*/  IMAD.MOV.U32 R2, RZ, RZ, R10 ;  /* 0x000000ffff027224 */ /* 0x002fe200078e000a */
[----:B------:R-:W-:-:S04]  /*2b520*/  IADD3.X R15, PT, PT, R15, UR9, RZ, P1, !PT ;  /* 0x000000090f0f7c10 */ /* 0x000fc80008ffe4ff */
[----:B------:R-:W-:Y:S01]  /*2b530*/  MOV R3, R15 ;  /* 0x0000000f00037202 */ /* 0x000fe20000000f00 */
[----:B------:R1:W-:Y:S04]  /*2b540*/  STL [R1+0xeb4], R15 ;  /* 0x000eb40f01007387 */ /* 0x0003e80000100800 */
[----:B------:R-:W2:Y:S04]  /*2b550*/  LDL.LU R12, [R1+0x1078] ;  /* 0x00107800010c7983 */ /* 0x000ea80000300800 */
[----:B------:R3:W-:Y:S04]  /*2b560*/  LDGSTS.E [R5+0x9b00], desc[UR28][R2.64], P0 ;  /* 0x09b0000002057fae */ /* 0x0007e800081a101c */
[----:B-1----:R-:W2:Y:S01]  /*2b570*/  LDL.LU R15, [R1+0x1074] ;  /* 0x00107400010f7983 */ /* 0x002ea20000300800 */
[----:B---3--:R-:W-:-:S02]  /*2b580*/  IADD3 R4, P1, PT, R4, UR14, RZ ;  /* 0x0000000e04047c10 */ /* 0x008fc4000ff3e0ff */
[----:B------:R-:W-:-:S03]  /*2b590*/  IADD3.X R8, PT, PT, R8, UR9, RZ, P2, !PT ;  /* 0x0000000908087c10 */ /* 0x000fc600097fe4ff */
[----:B------:R-:W-:Y:S01]  /*2b5a0*/  STL [R1+0xf38], R4 ;  /* 0x000f380401007387 */ /* 0x000fe20000100800 */
[----:B------:R-:W-:-:S03]  /*2b5b0*/  IMAD.MOV.U32 R2, RZ, RZ, R13 ;  /* 0x000000ffff027224 */ /* 0x000fc600078e000d */
[----:B------:R1:W-:Y:S01]  /*2b5c0*/  STL [R1+0xef4], R8 ;  /* 0x000ef40801007387 */ /* 0x0003e20000100800 */
[----:B------:R-:W-:-:S03]  /*2b5d0*/  IMAD.MOV.U32 R3, RZ, RZ, R8 ;  /* 0x000000ffff037224 */ /* 0x000fc600078e0008 */
[----:B------:R-:W3:Y:S04]  /*2b5e0*/  LDL.LU R10, [R1+0x10b8] ;  /* 0x0010b800010a7983 */ /* 0x000ee80000300800 */
[----:B------:R-:W3:Y:S04]  /*2b5f0*/  LDL.LU R13, [R1+0x10b4] ;  /* 0x0010b400010d7983 */ /* 0x000ee80000300800 */
[----:B------:R1:W-:Y:S01]  /*2b600*/  LDGSTS.E [R5+0x9f00], desc[UR28][R2.64], P0 ;  /* 0x09f0000002057fae */ /* 0x0003e200081a101c */
[----:B----4-:R-:W-:Y:S02]  /*2b610*/  IADD3 R18, P2, PT, R18, UR14, RZ ;  /* 0x0000000e12127c10 */ /* 0x010fe4000ff5e0ff */
[----:B------:R-:W-:-:S03]  /*2b620*/  IADD3.X R9, PT, PT, R9, UR9, RZ, P1, !PT ;  /* 0x0000000909097c10 */ /* 0x000fc60008ffe4ff */
[----:B------:R-:W-:Y:S04]  /*2b630*/  STL [R1+0xf78], R18 ;  /* 0x000f781201007387 */ /* 0x000fe80000100800 */
[----:B------:R4:W-:Y:S01]  /*2b640*/  STL [R1+0xf34], R9 ;  /* 0x000f340901007387 */ /* 0x0009e20000100800 */
[----:B-1----:R-:W-:-:S03]  /*2b650*/  MOV R3, R9 ;  /* 0x0000000900037202 */ /* 0x002fc60000000f00 */
[----:B------:R-:W3:Y:S01]  /*2b660*/  LDL.LU R8, [R1+0x10f8] ;  /* 0x0010f80001087983 */ /* 0x000ee20000300800 */
[----:B------:R-:W-:-:S03]  /*2b670*/  IMAD.MOV.U32 R2, RZ, RZ, R4 ;  /* 0x000000ffff027224 */ /* 0x000fc600078e0004 */
[----:B----4-:R-:W4:Y:S01]  /*2b680*/  LDL.LU R9, [R1+0x10f4] ;  /* 0x0010f40001097983 */ /* 0x010f220000300800 */
[----:B------:R-:W-:-:S03]  /*2b690*/  IADD3 R16, P1, PT, R16, UR14, RZ ;  /* 0x0000000e10107c10 */ /* 0x000fc6000ff3e0ff */
[----:B------:R1:W-:Y:S01]  /*2b6a0*/  LDGSTS.E [R5+0xa300], desc[UR28][R2.64], P0 ;  /* 0x0a30000002057fae */ /* 0x0003e200081a101c */
[----:B------:R-:W-:-:S03]  /*2b6b0*/  IADD3.X R22, PT, PT, R22, UR9, RZ, P2, !PT ;  /* 0x0000000916167c10 */ /* 0x000fc600097fe4ff */
[----:B------:R-:W-:Y:S04]  /*2b6c0*/  STL [R1+0xfb8], R16 ;  /* 0x000fb81001007387 */ /* 0x000fe80000100800 */
[----:B------:R-:W-:Y:S04]  /*2b6d0*/  STL [R1+0xf74], R22 ;  /* 0x000f741601007387 */ /* 0x000fe80000100800 */
[----:B------:R-:W4:Y:S01]  /*2b6e0*/  LDL.LU R4, [R1+0xd40] ;  /* 0x000d400001047983 */ /* 0x000f220000300800 */
[----:B-1----:R-:W-:Y:S02]  /*2b6f0*/  IMAD.MOV.U32 R2, RZ, RZ, R18 ;  /* 0x000000ffff027224 */ /* 0x002fe400078e0012 */
[----:B------:R-:W-:Y:S01]  /*2b700*/  IMAD.MOV.U32 R3, RZ, RZ, R22 ;  /* 0x000000ffff037224 */ /* 0x000fe200078e0016 */
[----:B------:R-:W4:Y:S04]  /*2b710*/  LDL.LU R18, [R1+0xd80] ;  /* 0x000d800001127983 */ /* 0x000f280000300800 */
[----:B------:R1:W-:Y:S01]  /*2b720*/  LDGSTS.E [R5+0xa700], desc[UR28][R2.64], P0 ;  /* 0x0a70000002057fae */ /* 0x0003e200081a101c */
[----:B------:R-:W-:-:S02]  /*2b730*/  IADD3 R14, P2, PT, R14, UR14, RZ ;  /* 0x0000000e0e0e7c10 */ /* 0x000fc4000ff5e0ff */
[----:B------:R-:W-:-:S03]  /*2b740*/  IADD3.X R20, PT, PT, R20, UR9, RZ, P1, !PT ;  /* 0x0000000914147c10 */ /* 0x000fc60008ffe4ff */
[----:B------:R-:W-:Y:S01]  /*2b750*/  STL [R1+0xff8], R14 ;  /* 0x000ff80e01007387 */ /* 0x000fe20000100800 */
[----:B-1----:R-:W-:Y:S01]  /*2b760*/  IMAD.MOV.U32 R2, RZ, RZ, R16 ;  /* 0x000000ffff027224 */ /* 0x002fe200078e0010 */
[----:B------:R-:W-:Y:S02]  /*2b770*/  MOV R3, R20 ;  /* 0x0000001400037202 */ /* 0x000fe40000000f00 */
[----:B------:R1:W-:Y:S04]  /*2b780*/  STL [R1+0xfb4], R20 ;  /* 0x000fb41401007387 */ /* 0x0003e80000100800 */
[----:B------:R2:W-:Y:S04]  /*2b790*/  LDGSTS.E [R5+0xab00], desc[UR28][R2.64], P0 ;  /* 0x0ab0000002057fae */ /* 0x0005e800081a101c */
[----:B-1----:R-:W4:Y:S01]  /*2b7a0*/  LDL.LU R20, [R1+0xd3c] ;  /* 0x000d3c0001147983 */ /* 0x002f220000300800 */
[----:B--2---:R-:W-:-:S02]  /*2b7b0*/  IADD3.X R19, PT, PT, R19, UR9, RZ, P2, !PT ;  /* 0x0000000913137c10 */ /* 0x004fc400097fe4ff */
[----:B------:R-:W-:-:S03]  /*2b7c0*/  IADD3 R11, P1, PT, R11, UR14, RZ ;  /* 0x0000000e0b0b7c10 */ /* 0x000fc6000ff3e0ff */
[----:B------:R-:W-:Y:S02]  /*2b7d0*/  IMAD.MOV.U32 R3, RZ, RZ, R19 ;  /* 0x000000ffff037224 */ /* 0x000fe400078e0013 */
[----:B------:R-:W-:Y:S04]  /*2b7e0*/  STL [R1+0x1038], R11 ;  /* 0x0010380b01007387 */ /* 0x000fe80000100800 */
[----:B------:R1:W-:Y:S04]  /*2b7f0*/  STL [R1+0xff4], R19 ;  /* 0x000ff41301007387 */ /* 0x0003e80000100800 */
[----:B------:R-:W2:Y:S04]  /*2b800*/  LDL.LU R16, [R1+0xdc0] ;  /* 0x000dc00001107983 */ /* 0x000ea80000300800 */
[----:B-1----:R-:W2:Y:S01]  /*2b810*/  LDL.LU R19, [R1+0xd7c] ;  /* 0x000d7c0001137983 */ /* 0x002ea20000300800 */
[----:B------:R-:W-:Y:S01]  /*2b820*/  IMAD.MOV.U32 R2, RZ, RZ, R14 ;  /* 0x000000ffff027224 */ /* 0x000fe200078e000e */
[----:B------:R-:W-:-:S04]  /*2b830*/  IADD3.X R17, PT, PT, R17, UR9, RZ, P1, !PT ;  /* 0x0000000911117c10 */ /* 0x000fc80008ffe4ff */
[----:B------:R1:W-:Y:S02]  /*2b840*/  LDGSTS.E [R5+0xaf00], desc[UR28][R2.64], P0 ;  /* 0x0af0000002057fae */ /* 0x0003e400081a101c */
[----:B-1----:R-:W-:Y:S01]  /*2b850*/  IMAD.MOV.U32 R2, RZ, RZ, R11 ;  /* 0x000000ffff027224 */ /* 0x002fe200078e000b */
[----:B------:R-:W-:-:S05]  /*2b860*/  MOV R3, R17 ;  /* 0x0000001100037202 */ /* 0x000fca0000000f00 */
[----:B------:R1:W-:Y:S01]  /*2b870*/  LDGSTS.E [R5+0xb300], desc[UR28][R2.64], P0 ;  /* 0x0b30000002057fae */ /* 0x0003e200081a101c */
[----:B------:R-:W-:-:S05]  /*2b880*/  IADD3 R12, P2, PT, R12, UR14, RZ ;  /* 0x0000000e0c0c7c10 */ /* 0x000fca000ff5e0ff */
[----:B------:R-:W-:Y:S01]  /*2b890*/  STL [R1+0x1078], R12 ;  /* 0x0010780c01007387 */ /* 0x000fe20000100800 */
[----:B------:R-:W-:-:S03]  /*2b8a0*/  IADD3.X R15, PT, PT, R15, UR9, RZ, P2, !PT ;  /* 0x000000090f0f7c10 */ /* 0x000fc600097fe4ff */
[----:B------:R3:W-:Y:S01]  /*2b8b0*/  STL [R1+0x1034], R17 ;  /* 0x0010341101007387 */ /* 0x0007e20000100800 */
[----:B-1----:R-:W-:-:S03]  /*2b8c0*/  IMAD.MOV.U32 R2, RZ, RZ, R12 ;  /* 0x000000ffff027224 */ /* 0x002fc600078e000c */
[----:B------:R-:W2:Y:S01]  /*2b8d0*/  LDL.LU R14, [R1+0xe00] ;  /* 0x000e0000010e7983 */ /* 0x000ea20000300800 */
[----:B------:R-:W-:-:S03]  /*2b8e0*/  IMAD.MOV.U32 R3, RZ, RZ, R15 ;  /* 0x000000ffff037224 */ /* 0x000fc600078e000f */
[----:B---3--:R-:W3:Y:S04]  /*2b8f0*/  LDL.LU R17, [R1+0xdbc] ;  /* 0x000dbc0001117983 */ /* 0x008ee80000300800 */
[----:B------:R1:W-:Y:S01]  /*2b900*/  LDGSTS.E [R5+0xb700], desc[UR28][R2.64], P0 ;  /* 0x0b70000002057fae */ /* 0x0003e200081a101c */
[----:B------:R-:W-:-:S04]  /*2b910*/  IADD3 R10, P1, PT, R10, UR14, RZ ;  /* 0x0000000e0a0a7c10 */ /* 0x000fc8000ff3e0ff */
[----:B------:R-:W-:Y:S01]  /*2b920*/  IADD3.X R13, PT, PT, R13, UR9, RZ, P1, !PT ;  /* 0x000000090d0d7c10 */ /* 0x000fe20008ffe4ff */
[----:B------:R-:W-:Y:S04]  /*2b930*/  STL [R1+0x10b8], R10 ;  /* 0x0010b80a01007387 */ /* 0x000fe80000100800 */
[----:B------:R1:W-:Y:S04]  /*2b940*/  STL [R1+0x1074], R15 ;  /* 0x0010740f01007387 */ /* 0x0003e80000100800 */
[----:B------:R-:W3:Y:S01]  /*2b950*/  LDL.LU R11, [R1+0xe40] ;  /* 0x000e4000010b7983 */ /* 0x000ee20000300800 */
[----:B-1----:R-:W-:Y:S01]  /*2b960*/  IMAD.MOV.U32 R2, RZ, RZ, R10 ;  /* 0x000000ffff027224 */ /* 0x002fe200078e000a */
[----:B------:R-:W-:-:S02]  /*2b970*/  MOV R3, R13 ;  /* 0x0000000d00037202 */ /* 0x000fc40000000f00 */
[----:B------:R-:W3:Y:S04]  /*2b980*/  LDL.LU R15, [R1+0xdfc] ;  /* 0x000dfc00010f7983 */ /* 0x000ee80000300800 */
[----:B------:R1:W-:Y:S01]  /*2b990*/  LDGSTS.E [R5+0xbb00], desc[UR28][R2.64], P0 ;  /* 0x0bb0000002057fae */ /* 0x0003e200081a101c */
[----:B------:R-:W-:-:S05]  /*2b9a0*/  IADD3 R8, P2, PT, R8, UR14, RZ ;  /* 0x0000000e08087c10 */ /* 0x000fca000ff5e0ff */
[----:B------:R-:W-:Y:S01]  /*2b9b0*/  STL [R1+0x10f8], R8 ;  /* 0x0010f80801007387 */ /* 0x000fe20000100800 */
[----:B----4-:R-:W-:-:S03]  /*2b9c0*/  IADD3.X R9, PT, PT, R9, UR9, RZ, P2, !PT ;  /* 0x0000000909097c10 */ /* 0x010fc600097fe4ff */
[----:B------:R4:W-:Y:S04]  /*2b9d0*/  STL [R1+0x10b4], R13 ;  /* 0x0010b40d01007387 */ /* 0x0009e80000100800 */
[----:B------:R-:W3:Y:S04]  /*2b9e0*/  LDL.LU R12, [R1+0xe80] ;  /* 0x000e8000010c7983 */ /* 0x000ee80000300800 */
[----:B------:R1:W-:Y:S04]  /*2b9f0*/  LDGSTS.E [R5+0xbf00], desc[UR28][R8.64], P0 ;  /* 0x0bf0000008057fae */ /* 0x0003e800081a101c */
[----:B----4-:R-:W4:Y:S01]  /*2ba00*/  LDL.LU R13, [R1+0xe3c] ;  /* 0x000e3c00010d7983 */ /* 0x010f220000300800 */
[----:B------:R-:W-:-:S05]  /*2ba10*/  IADD3 R4, P1, PT, R4, UR14, RZ ;  /* 0x0000000e04047c10 */ /* 0x000fca000ff3e0ff */
[----:B------:R1:W-:Y:S04]  /*2ba20*/  STL [R1+0xd40], R4 ;  /* 0x000d400401007387 */ /* 0x0003e80000100800 */
[----:B------:R-:W-:Y:S04]  /*2ba30*/  STL [R1+0x10f4], R9 ;  /* 0x0010f40901007387 */ /* 0x000fe80000100800 */
[----:B------:R-:W4:Y:S04]  /*2ba40*/  LDL.LU R10, [R1+0xec0] ;  /* 0x000ec000010a7983 */ /* 0x000f280000300800 */
[----:B------:R-:W4:Y:S01]  /*2ba50*/  LDL.LU R3, [R1+0xe7c] ;  /* 0x000e7c0001037983 */ /* 0x000f220000300800 */
[----:B------:R-:W-:-:S03]  /*2ba60*/  IADD3 R18, P2, PT, R18, UR14, RZ ;  /* 0x0000000e12127c10 */ /* 0x000fc6000ff5e0ff */
[----:B------:R-:W4:Y:S04]  /*2ba70*/  LDL.LU R23, [R1+0xf00] ;  /* 0x000f000001177983 */ /* 0x000f280000300800 */
[----:B------:R-:W-:Y:S01]  /*2ba80*/  STL [R1+0xd80], R18 ;  /* 0x000d801201007387 */ /* 0x000fe20000100800 */
[----:B------:R-:W-:-:S05]  /*2ba90*/  IADD3.X R20, PT, PT, R20, UR9, RZ, P1, !PT ;  /* 0x0000000914147c10 */ /* 0x000fca0008ffe4ff */
[----:B------:R-:W-:Y:S04]  /*2baa0*/  STL [R1+0xd3c], R20 ;  /* 0x000d3c1401007387 */ /* 0x000fe80000100800 */
[----:B------:R-:W4:Y:S01]  /*2bab0*/  LDL.LU R8, [R1+0xebc] ;  /* 0x000ebc0001087983 */ /* 0x000f220000300800 */
[----:B-1----:R-:W-:Y:S02]  /*2bac0*/  LOP3.LUT R2, R21, 0x70, RZ, 0x3c, !PT ;  /* 0x0000007015027812 */ /* 0x002fe400078e3cff */
[----:B--2---:R-:W-:Y:S02]  /*2bad0*/  IADD3 R16, P1, PT, R16, UR14, RZ ;  /* 0x0000000e10107c10 */ /* 0x004fe4000ff3e0ff */
[----:B------:R-:W-:-:S03]  /*2bae0*/  IADD3.X R19, PT, PT, R19, UR9, RZ, P2, !PT ;  /* 0x0000000913137c10 */ /* 0x000fc600097fe4ff */
[----:B------:R-:W-:Y:S04]  /*2baf0*/  STL [R1+0xdc0], R16 ;  /* 0x000dc01001007387 */ /* 0x000fe80000100800 */
[----:B------:R1:W-:Y:S04]  /*2bb00*/  STL [R1+0xd7c], R19 ;  /* 0x000d7c1301007387 */ /* 0x0003e80000100800 */
[----:B------:R-:W2:Y:S04]  /*2bb10*/  LDL.LU R21, [R1+0xf40] ;  /* 0x000f400001157983 */ /* 0x000ea80000300800 */
[----:B------:R-:W2:Y:S01]  /*2bb20*/  LDL.LU R26, [R1+0xefc] ;  /* 0x000efc00011a7983 */ /* 0x000ea20000300800 */
[----:B------:R-:W-:-:S02]  /*2bb30*/  VIADD R2, R2, UR16 ;  /* 0x0000001002027c36 */ /* 0x000fc40008000000 */
[----:B------:R-:W-:-:S05]  /*2bb40*/  IMAD.MOV.U32 R5, RZ, RZ, R20 ;  /* 0x000000ffff057224 */ /* 0x000fca00078e0014 */
[----:B------:R1:W-:Y:S02]  /*2bb50*/  LDGSTS.E [R2+0x8380], desc[UR28][R4.64], P0 ;  /* 0x0838000004027fae */ /* 0x0003e400081a101c */
[----:B-1----:R-:W-:Y:S01]  /*2bb60*/  IMAD.MOV.U32 R4, RZ, RZ, R18 ;  /* 0x000000ffff047224 */ /* 0x002fe200078e0012 */
[----:B------:R-:W-:-:S05]  /*2bb70*/  MOV R5, R19 ;  /* 0x0000001300057202 */ /* 0x000fca0000000f00 */
[----:B------:R1:W-:Y:S02]  /*2bb80*/  LDGSTS.E [R2+0x8780], desc[UR28][R4.64], P0 ;  /* 0x0878000004027fae */ /* 0x0003e400081a101c */
[----:B-1----:R-:W-:Y:S01]  /*2bb90*/  IMAD.MOV.U32 R4, RZ, RZ, R16 ;  /* 0x000000ffff047224 */ /* 0x002fe200078e0010 */
[----:B------:R-:W-:Y:S02]  /*2bba0*/  IADD3 R14, P2, PT, R14, UR14, RZ ;  /* 0x0000000e0e0e7c10 */ /* 0x000fe4000ff5e0ff */
[----:B---3--:R-:W-:-:S03]  /*2bbb0*/  IADD3.X R17, PT, PT, R17, UR9, RZ, P1, !PT ;  /* 0x0000000911117c10 */ /* 0x008fc60008ffe4ff */
[----:B------:R-:W-:Y:S04]  /*2bbc0*/  STL [R1+0xe00], R14 ;  /* 0x000e000e01007387 */ /* 0x000fe80000100800 */
[----:B------:R1:W-:Y:S01]  /*2bbd0*/  STL [R1+0xdbc], R17 ;  /* 0x000dbc1101007387 */ /* 0x0003e20000100800 */
[----:B------:R-:W-:-:S03]  /*2bbe0*/  IMAD.MOV.U32 R5, RZ, RZ, R17 ;  /* 0x000000ffff057224 */ /* 0x000fc600078e0011 */
[----:B------:R-:W3:Y:S04]  /*2bbf0*/  LDL.LU R22, [R1+0xf3c] ;  /* 0x000f3c0001167983 */ /* 0x000ee80000300800 */
[----:B------:R1:W-:Y:S01]  /*2bc00*/  LDGSTS.E [R2+0x8b80], desc[UR28][R4.64], P0 ;  /* 0x08b8000004027fae */ /* 0x0003e200081a101c */
[----:B------:R-:W-:Y:S02]  /*2bc10*/  IADD3 R11, P1, PT, R11, UR14, RZ ;  /* 0x0000000e0b0b7c10 */ /* 0x000fe4000ff3e0ff */
[----:B------:R-:W-:-:S03]  /*2bc20*/  IADD3.X R15, PT, PT, R15, UR9, RZ, P2, !PT ;  /* 0x000000090f0f7c10 */ /* 0x000fc600097fe4ff */
[----:B------:R-:W-:Y:S04]  /*2bc30*/  STL [R1+0xe40], R11 ;  /* 0x000e400b01007387 */ /* 0x000fe80000100800 */
[----:B------:R4:W-:Y:S04]  /*2bc40*/  STL [R1+0xdfc], R15 ;  /* 0x000dfc0f01007387 */ /* 0x0009e80000100800 */
[----:B------:R-:W3:Y:S04]  /*2bc50*/  LDL.LU R19, [R1+0xf80] ;  /* 0x000f800001137983 */ /* 0x000ee80000300800 */
[----:B-1----:R-:W3:Y:S01]  /*2bc60*/  LDL.LU R17, [R1+0xfc0] ;  /* 0x000fc00001117983 */ /* 0x002ee20000300800 */
[----:B------:R-:W-:Y:S01]  /*2bc70*/  IMAD.MOV.U32 R4, RZ, RZ, R14 ;  /* 0x000000ffff047224 */ /* 0x000fe200078e000e */
[----:B------:R-:W-:-:S05]  /*2bc80*/  MOV R5, R15 ;  /* 0x0000000f00057202 */ /* 0x000fca0000000f00 */
[----:B------:R1:W-:Y:S01]  /*2bc90*/  LDGSTS.E [R2+0x8f80], desc[UR28][R4.64], P0 ;  /* 0x08f8000004027fae */ /* 0x0003e200081a101c */
[----:B------:R-:W-:Y:S02]  /*2bca0*/  IADD3 R12, P2, PT, R12, UR14, RZ ;  /* 0x0000000e0c0c7c10 */ /* 0x000fe4000ff5e0ff */
[----:B----4-:R-:W-:-:S03]  /*2bcb0*/  IADD3.X R13, PT, PT, R13, UR9, RZ, P1, !PT ;  /* 0x000000090d0d7c10 */ /* 0x010fc60008ffe4ff */
[----:B------:R-:W-:Y:S04]  /*2bcc0*/  STL [R1+0xe80], R12 ;  /* 0x000e800c01007387 */ /* 0x000fe80000100800 */
[----:B------:R4:W-:Y:S04]  /*2bcd0*/  STL [R1+0xe3c], R13 ;  /* 0x000e3c0d01007387 */ /* 0x0009e80000100800 */
[----:B------:R-:W3:Y:S01]  /*2bce0*/  LDL.LU R20, [R1+0xf7c] ;  /* 0x000f7c0001147983 */ /* 0x000ee20000300800 */
[----:B------:R-:W-:Y:S02]  /*2bcf0*/  IADD3 R10, P1, PT, R10, UR14, RZ ;  /* 0x0000000e0a0a7c10 */ /* 0x000fe4000ff3e0ff */
[----:B------:R-:W-:-:S03]  /*2bd00*/  IADD3.X R3, PT, PT, R3, UR9, RZ, P2, !PT ;  /* 0x0000000903037c10 */ /* 0x000fc600097fe4ff */
[----:B------:R-:W-:Y:S04]  /*2bd10*/  STL [R1+0xec0], R10 ;  /* 0x000ec00a01007387 */ /* 0x000fe80000100800 */
[----:B------:R1:W-:Y:S04]  /*2bd20*/  STL [R1+0xe7c], R3 ;  /* 0x000e7c0301007387 */ /* 0x0003e80000100800 */
[----:B------:R-:W3:Y:S04]  /*2bd30*/  LDL.LU R18, [R1+0xfbc] ;  /* 0x000fbc0001127983 */ /* 0x000ee80000300800 */
[----:B------:R-:W3:Y:S04]  /*2bd40*/  LDL.LU R16, [R1+0xffc] ;  /* 0x000ffc0001107983 */ /* 0x000ee80000300800 */
[----:B------:R-:W3:Y:S01]  /*2bd50*/  LDL.LU R15, [R1+0x1000] ;  /* 0x00100000010f7983 */ /* 0x000ee20000300800 */
[----:B-1----:R-:W-:-:S02]  /*2bd60*/  IMAD.MOV.U32 R5, RZ, RZ, R13 ;  /* 0x000000ffff057224 */ /* 0x002fc400078e000d */
[----:B------:R-:W-:Y:S01]  /*2bd70*/  IMAD.MOV.U32 R4, RZ, RZ, R11 ;  /* 0x000000ffff047224 */ /* 0x000fe200078e000b */
[----:B----4-:R-:W4:Y:S01]  /*2bd80*/  LDL.LU R13, [R1+0x1040] ;  /* 0x00104000010d7983 */ /* 0x010f220000300800 */
[----:B------:R-:W-:-:S03]  /*2bd90*/  IADD3 R23, P2, PT, R23, UR14, RZ ;  /* 0x0000000e17177c10 */ /* 0x000fc6000ff5e0ff */
[----:B------:R-:W4:Y:S01]  /*2bda0*/  LDL.LU R11, [R1+0x1080] ;  /* 0x00108000010b7983 */ /* 0x000f220000300800 */
[----:B------:R-:W-:-:S03]  /*2bdb0*/  IADD3.X R8, PT, PT, R8, UR9, RZ, P1, !PT ;  /* 0x0000000908087c10 */ /* 0x000fc60008ffe4ff */
[----:B------:R-:W4:Y:S04]  /*2bdc0*/  LDL.LU R9, [R1+0x10c0] ;  /* 0x0010c00001097983 */ /* 0x000f280000300800 */
[----:B------:R-:W4:Y:S04]  /*2bdd0*/  LDL.LU R14, [R1+0x103c] ;  /* 0x00103c00010e7983 */ /* 0x000f280000300800 */
[----:B------:R1:W-:Y:S04]  /*2bde0*/  LDGSTS.E [R2+0x9380], desc[UR28][R4.64], P0 ;  /* 0x0938000004027fae */ /* 0x0003e800081a101c */
[----:B------:R-:W-:Y:S04]  /*2bdf0*/  STL [R1+0xf00], R23 ;  /* 0x000f001701007387 */ /* 0x000fe80000100800 */
[----:B------:R2:W-:Y:S01]  /*2be00*/  STL [R1+0xebc], R8 ;  /* 0x000ebc0801007387 */ /* 0x0005e20000100800 */
[----:B-1----:R-:W-:Y:S01]  /*2be10*/  IMAD.MOV.U32 R4, RZ, RZ, R12 ;  /* 0x000000ffff047224 */ /* 0x002fe200078e000c */
[----:B------:R-:W-:-:S02]  /*2be20*/  MOV R5, R3 ;  /* 0x0000000300057202 */ /* 0x000fc40000000f00 */
[----:B--2---:R-:W-:Y:S01]  /*2be30*/  IADD3 R21, P1, PT, R21, UR14, RZ ;  /* 0x0000000e15157c10 */ /* 0x004fe2000ff3e0ff */
[----:B------:R-:W2:Y:S01]  /*2be40*/  LDL.LU R3, [R1+0x1100] ;  /* 0x0011000001037983 */ /* 0x000ea20000300800 */
[----:B------:R-:W-:-:S03]  /*2be50*/  IADD3.X R26, PT, PT, R26, UR9, RZ, P2, !PT ;  /* 0x000000091a1a7c10 */ /* 0x000fc600097fe4ff */
[----:B------:R-:W2:Y:S04]  /*2be60*/  LDL.LU R12, [R1+0x107c] ;  /* 0x00107c00010c7983 */ /* 0x000ea80000300800 */
[----:B------:R1:W-:Y:S04]  /*2be70*/  LDGSTS.E [R2+0x9780], desc[UR28][R4.64], P0 ;  /* 0x0978000004027fae */ /* 0x0003e800081a101c */
[----:B------:R2:W-:Y:S04]  /*2be80*/  STL [R1+0xf40], R21 ;  /* 0x000f401501007387 */ /* 0x0005e80000100800 */
[----:B------:R2:W-:Y:S01]  /*2be90*/  STL [R1+0xefc], R26 ;  /* 0x000efc1a01007387 */ /* 0x0005e20000100800 */
[----:B-1----:R-:W-:-:S03]  /*2bea0*/  IMAD.MOV.U32 R4, RZ, RZ, R10 ;  /* 0x000000ffff047224 */ /* 0x002fc600078e000a */
[----:B------:R-:W2:Y:S01]  /*2beb0*/  LDL.LU R10, [R1+0x10bc] ;  /* 0x0010bc00010a7983 */ /* 0x000ea20000300800 */
[----:B------:R-:W-:-:S03]  /*2bec0*/  IMAD.MOV.U32 R5, RZ, RZ, R8 ;  /* 0x000000ffff057224 */ /* 0x000fc600078e0008 */
[----:B------:R-:W2:Y:S04]  /*2bed0*/  LDL.LU R8, [R1+0x10fc] ;  /* 0x0010fc0001087983 */ /* 0x000ea80000300800 */
[----:B------:R1:W-:Y:S02]  /*2bee0*/  LDGSTS.E [R2+0x9b80], desc[UR28][R4.64], P0 ;  /* 0x09b8000004027fae */ /* 0x0003e400081a101c */
[----:B-1----:R-:W-:Y:S01]  /*2bef0*/  IMAD.MOV.U32 R4, RZ, RZ, R23 ;  /* 0x000000ffff047224 */ /* 0x002fe200078e0017 */
[----:B------:R-:W-:-:S05]  /*2bf00*/  MOV R5, R26 ;  /* 0x0000001a00057202 */ /* 0x000fca0000000f00 */
[----:B------:R1:W-:Y:S02]  /*2bf10*/  LDGSTS.E [R2+0x9f80], desc[UR28][R4.64], P0 ;  /* 0x09f8000004027fae */ /* 0x0003e400081a101c */
[----:B-1----:R-:W-:Y:S01]  /*2bf20*/  IMAD.MOV.U32 R4, RZ, RZ, R21 ;  /* 0x000000ffff047224 */ /* 0x002fe200078e0015 */
[----:B------:R-:W-:Y:S01]  /*2bf30*/  MOV R247, R24 ;  /* 0x0000001800f77202 */ /* 0x000fe20000000f00 */
[----:B------:R-:W-:Y:S02]  /*2bf40*/  IMAD.MOV.U32 R244, RZ, RZ, R29 ;  /* 0x000000fffff47224 */ /* 0x000fe400078e001d */
[----:B------:R-:W-:Y:S02]  /*2bf50*/  IMAD.MOV.U32 R245, RZ, RZ, R28 ;  /* 0x000000fffff57224 */ /* 0x000fe400078e001c */
[----:B------:R-:W-:Y:S01]  /*2bf60*/  IMAD.MOV.U32 R246, RZ, RZ, R25 ;  /* 0x000000fffff67224 */ /* 0x000fe200078e0019 */
[----:B------:R-:W-:-:S04]  /*2bf70*/  UIADD3 UR4, UPT, UPT, UR4, 0x1, URZ ;  /* 0x0000000104047890 */ /* 0x000fc8000fffe0ff */
[----:B------:R-:W-:Y:S01]  /*2bf80*/  UISETP.NE.U32.AND UP0, UPT, UR4, UR10, UPT ;  /* 0x0000000a0400728c */ /* 0x000fe2000bf05070 */
[----:B---3--:R-:W-:-:S05]  /*2bf90*/  IADD3.X R22, PT, PT, R22, UR9, RZ, P1, !PT ;  /* 0x0000000916167c10 */ /* 0x008fca0008ffe4ff */
[----:B------:R-:W-:-:S05]  /*2bfa0*/  IMAD.MOV.U32 R5, RZ, RZ, R22 ;  /* 0x000000ffff057224 */ /* 0x000fca00078e0016 */
[----:B------:R1:W-:Y:S01]  /*2bfb0*/  LDGSTS.E [R2+0xa380], desc[UR28][R4.64], P0 ;  /* 0x0a38000004027fae */ /* 0x0003e200081a101c */
[----:B------:R-:W-:Y:S02]  /*2bfc0*/  IADD3 R19, P2, PT, R19, UR14, RZ ;  /* 0x0000000e13137c10 */ /* 0x000fe4000ff5e0ff */
[----:B------:R-:W-:-:S03]  /*2bfd0*/  IADD3 R17, P1, PT, R17, UR14, RZ ;  /* 0x0000000e11117c10 */ /* 0x000fc6000ff3e0ff */
[----:B-1----:R-:W-:Y:S01]  /*2bfe0*/  IMAD.MOV.U32 R4, RZ, RZ, R19 ;  /* 0x000000ffff047224 */ /* 0x002fe200078e0013 */
[----:B------:R-:W-:-:S04]  /*2bff0*/  IADD3.X R20, PT, PT, R20, UR9, RZ, P2, !PT ;  /* 0x0000000914147c10 */ /* 0x000fc800097fe4ff */
[----:B------:R-:W-:-:S05]  /*2c000*/  MOV R5, R20 ;  /* 0x0000001400057202 */ /* 0x000fca0000000f00 */
[----:B------:R1:W-:Y:S01]  /*2c010*/  LDGSTS.E [R2+0xa780], desc[UR28][R4.64], P0 ;  /* 0x0a78000004027fae */ /* 0x0003e200081a101c */
[----:B------:R-:W-:Y:S01]  /*2c020*/  IADD3.X R18, PT, PT, R18, UR9, RZ, P1, !PT ;  /* 0x0000000912127c10 */ /* 0x000fe20008ffe4ff */
[----:B-1----:R-:W-:-:S04]  /*2c030*/  IMAD.MOV.U32 R4, RZ, RZ, R17 ;  /* 0x000000ffff047224 */ /* 0x002fc800078e0011 */
[----:B------:R-:W-:Y:S01]  /*2c040*/  IMAD.MOV.U32 R5, RZ, RZ, R18 ;  /* 0x000000ffff057224 */ /* 0x000fe200078e0012 */
[----:B------:R-:W-:-:S04]  /*2c050*/  IADD3 R15, P2, PT, R15, UR14, RZ ;  /* 0x0000000e0f0f7c10 */ /* 0x000fc8000ff5e0ff */
[----:B------:R1:W-:Y:S01]  /*2c060*/  LDGSTS.E [R2+0xab80], desc[UR28][R4.64], P0 ;  /* 0x0ab8000004027fae */ /* 0x0003e200081a101c */
[----:B------:R-:W-:Y:S02]  /*2c070*/  IADD3.X R16, PT, PT, R16, UR9, RZ, P2, !PT ;  /* 0x0000000910107c10 */ /* 0x000fe400097fe4ff */
[----:B----4-:R-:W-:Y:S02]  /*2c080*/  IADD3 R13, P1, PT, R13, UR14, RZ ;  /* 0x0000000e0d0d7c10 */ /* 0x010fe4000ff3e0ff */
[----:B------:R-:W-:Y:S01]  /*2c090*/  IADD3 R11, P2, PT, R11, UR14, RZ ;  /* 0x0000000e0b0b7c10 */ /* 0x000fe2000ff5e0ff */
[----:B-1----:R-:W-:Y:S01]  /*2c0a0*/  IMAD.MOV.U32 R4, RZ, RZ, R15 ;  /* 0x000000ffff047224 */ /* 0x002fe200078e000f */
[----:B------:R-:W-:Y:S02]  /*2c0b0*/  MOV R5, R16 ;  /* 0x0000001000057202 */ /* 0x000fe40000000f00 */
[----:B------:R-:W-:-:S03]  /*2c0c0*/  IADD3.X R14, PT, PT, R14, UR9, RZ, P1, !PT ;  /* 0x000000090e0e7c10 */ /* 0x000fc60008ffe4ff */
[----:B------:R1:W-:Y:S01]  /*2c0d0*/  LDGSTS.E [R2+0xaf80], desc[UR28][R4.64], P0 ;  /* 0x0af8000004027fae */ /* 0x0003e200081a101c */
[----:B------:R-:W-:Y:S01]  /*2c0e0*/  IADD3 R9, P3, PT, R9, UR14, RZ ;  /* 0x0000000e09097c10 */ /* 0x000fe2000ff7e0ff */
[----:B-1----:R-:W-:Y:S02]  /*2c0f0*/  IMAD.MOV.U32 R4, RZ, RZ, R13 ;  /* 0x000000ffff047224 */ /* 0x002fe400078e000d */
[----:B------:R-:W-:-:S05]  /*2c100*/  IMAD.MOV.U32 R5, RZ, RZ, R14 ;  /* 0x000000ffff057224 */ /* 0x000fca00078e000e */
[----:B------:R1:W-:Y:S01]  /*2c110*/  LDGSTS.E [R2+0xb380], desc[UR28][R4.64], P0 ;  /* 0x0b38000004027fae */ /* 0x0003e200081a101c */
[----:B--2---:R-:W-:Y:S02]  /*2c120*/  IADD3.X R12, PT, PT, R12, UR9, RZ, P2, !PT ;  /* 0x000000090c0c7c10 */ /* 0x004fe400097fe4ff */
[----:B------:R-:W-:Y:S01]  /*2c130*/  IADD3 R3, P1, PT, R3, UR14, RZ ;  /* 0x0000000e03037c10 */ /* 0x000fe2000ff3e0ff */
[----:B-1----:R-:W-:Y:S01]  /*2c140*/  IMAD.MOV.U32 R4, RZ, RZ, R11 ;  /* 0x000000ffff047224 */ /* 0x002fe200078e000b */
[----:B------:R-:W-:-:S05]  /*2c150*/  MOV R5, R12 ;  /* 0x0000000c00057202 */ /* 0x000fca0000000f00 */
[----:B------:R1:W-:Y:S01]  /*2c160*/  LDGSTS.E [R2+0xb780], desc[UR28][R4.64], P0 ;  /* 0x0b78000004027fae */ /* 0x0003e200081a101c */
[----:B------:R-:W-:Y:S02]  /*2c170*/  IADD3.X R10, PT, PT, R10, UR9, RZ, P3, !PT ;  /* 0x000000090a0a7c10 */ /* 0x000fe40009ffe4ff */
[----:B------:R-:W-:Y:S01]  /*2c180*/  IADD3.X R8, PT, PT, R8, UR9, RZ, P1, !PT ;  /* 0x0000000908087c10 */ /* 0x000fe20008ffe4ff */
[----:B-1----:R-:W-:Y:S02]  /*2c190*/  IMAD.MOV.U32 R4, RZ, RZ, R9 ;  /* 0x000000ffff047224 */ /* 0x002fe400078e0009 */
[----:B------:R-:W-:-:S05]  /*2c1a0*/  IMAD.MOV.U32 R5, RZ, RZ, R10 ;  /* 0x000000ffff057224 */ /* 0x000fca00078e000a */
[----:B------:R1:W-:Y:S02]  /*2c1b0*/  LDGSTS.E [R2+0xbb80], desc[UR28][R4.64], P0 ;  /* 0x0bb8000004027fae */ /* 0x0003e400081a101c */
[----:B-1----:R-:W-:Y:S01]  /*2c1c0*/  IMAD.MOV.U32 R4, RZ, RZ, R3 ;  /* 0x000000ffff047224 */ /* 0x002fe200078e0003 */
[----:B------:R-:W-:-:S05]  /*2c1d0*/  MOV R5, R8 ;  /* 0x0000000800057202 */ /* 0x000fca0000000f00 */
[----:B------:R1:W-:Y:S04]  /*2c1e0*/  LDGSTS.E [R2+0xbf80], desc[UR28][R4.64], P0 ;  /* 0x0bf8000004027fae */ /* 0x0003e800081a101c */
[----:B------:R3:W-:Y:S01]  /*2c1f0*/  STL [R1+0xf80], R19 ;  /* 0x000f801301007387 */ /* 0x0007e20000100800 */
[----:B-1----:R-:W-:Y:S03]  /*2c200*/  HMMA.1688.F32.TF32 R4, R152, R6, R244 ;  /* 0x000000069804723c */ /* 0x002fe600000810f4 */
[----:B------:R3:W-:Y:S04]  /*2c210*/  STL [R1+0xf3c], R22 ;  /* 0x000f3c1601007387 */ /* 0x0007e80000100800 */
        /* <DEDUP_REMOVED lines=13> */
[----:B------:R3:W-:Y:S04]  /*2c2f0*/  STL.64 [R1+0x140], R4 ;  /* 0x0001400401007387 */ /* 0x0007e80000100a00 */
[----:B------:R-:W0:Y:S04]  /*2c300*/  LDGDEPBAR ;  /* 0x00000000000079af */ /* 0x000e280000000000 */
[----:B------:R3:W-:Y:S01]  /*2c310*/  STL.64 [R1+0x148], R6 ;  /* 0x0001480601007387 */ /* 0x0007e20000100a00 */
[----:B------:R-:W-:Y:S05]  /*2c320*/  BRA.U UP0, `(.L_x_1) ;  /* 0xfffffea900b07547 */ /* 0x000fea000b83ffff */
.L_x_0:
[----:B---3--:R-:W3:Y:S01]  /*2c330*/  LDL.LU R4, [R1+0x1114] ;  /* 0x0011140001047983 */ /* 0x008ee20000300800 */
[----:B------:R-:W-:-:S04]  /*2c340*/  DEPBAR.LE SB0, 0x0 ;  /* 0x000080000000791a */ /* 0x000fc80000000000 */
[----:B------:R-:W3:Y:S01]  /*2c350*/  LDL R3, [R1+0x8f0] ;  /* 0x0008f00001037983 */ /* 0x000ee20000100800 */
[----:B------:R-:W1:Y:S01]  /*2c360*/  S2R R2, SR_TID.X ;  /* 0x0000000000027919 */ /* 0x000e620000002100 */
[----:B------:R-:W-:Y:S01]  /*2c370*/  IMAD.MOV.U32 R6, RZ, RZ, R184 ;  /* 0x000000ffff067224 */ /* 0x000fe200078e00b8 */
[----:B------:R-:W4:Y:S01]  /*2c380*/  LDCU UR4, c[0x0][0x39c] ;  /* 0x00007380ff0477ac */ /* 0x000f220008000800 */
[----:B------:R-:W-:Y:S01]  /*2c390*/  IMAD.MOV.U32 R7, RZ, RZ, R186 ;  /* 0x000000ffff077224 */ /* 0x000fe200078e00ba */
[----:B------:R-:W-:Y:S01]  /*2c3a0*/  MOV R15, R122 ;  /* 0x0000007a000f7202 */ /* 0x000fe20000000f00 */
        /* <DEDUP_REMOVED lines=9> */
[----:B------:R-:W2:Y:S01]  /*2c440*/  LDCU UR38, c[0x0][0x3b4] ;  /* 0x00007680ff2677ac */ /* 0x000ea20008000800 */
[----:B------:R-:W1:Y:S01]  /*2c450*/  LDCU.64 UR34, c[0x0][0x390] ;  /* 0x00007200ff2277ac */ /* 0x000e620008000a00 */
[----:B------:R-:W1:Y:S01]  /*2c460*/  LDCU.64 UR36, c[0x0][0x390] ;  /* 0x00007200ff2477ac */ /* 0x000e620008000a00 */
[----:B------:R-:W1:Y:S01]  /*2c470*/  LDCU.64 UR42, c[0x0][0x390] ;  /* 0x00007200ff2a77ac */ /* 0x000e620008000a00 */
[----:B------:R-:W1:Y:S01]  /*2c480*/  LDCU UR45, c[0x0][0x398] ;  /* 0x00007300ff2d77ac */ /* 0x000e620008000800 */
[----:B------:R-:W1:Y:S01]  /*2c490*/  LDCU.64 UR30, c[0x0][0x398] ;  /* 0x00007300ff1e77ac */ /* 0x000e620008000a00 */
[----:B------:R-:W1:Y:S01]  /*2c4a0*/  LDCU.64 UR32, c[0x0][0x398] ;  /* 0x00007300ff2077ac */ /* 0x000e620008000a00 */
[----:B------:R-:W1:Y:S01]  /*2c4b0*/  LDCU.64 UR40, c[0x0][0x390] ;  /* 0x00007200ff2877ac */ /* 0x000e620008000a00 */
[----:B------:R-:W1:Y:S01]  /*2c4c0*/  LDCU UR44, c[0x0][0x3b8] ;  /* 0x00007700ff2c77ac */ /* 0x000e620008000800 */
[----:B------:R-:W1:Y:S01]  /*2c4d0*/  LDCU UR52, c[0x0][0x3b8] ;  /* 0x00007700ff3477ac */ /* 0x000e620008000800 */
[----:B------:R-:W1:Y:S01]  /*2c4e0*/  LDCU UR74, c[0x0][0x39c] ;  /* 0x00007380ff4a77ac */ /* 0x000e620008000800 */
[----:B------:R-:W1:Y:S01]  /*2c4f0*/  LDCU.64 UR46, c[0x0][0x398] ;  /* 0x00007300ff2e77ac */ /* 0x000e620008000a00 */
[----:B------:R-:W1:Y:S01]  /*2c500*/  LDCU.64 UR48, c[0x0][0x398] ;  /* 0x00007300ff3077ac */ /* 0x000e620008000a00 */
[----:B------:R-:W1:Y:S01]  /*2c510*/  LDCU.64 UR50, c[0x0][0x398] ;  /* 0x00007300ff3277ac */ /* 0x000e620008000a00 */
[----:B------:R-:W1:Y:S01]  /*2c520*/  LDCU UR73, c[0x0][0x39c] ;  /* 0x00007380ff4977ac */ /* 0x000e620008000800 */
        /* <DEDUP_REMOVED lines=44> */
[----:B------:R-:W-:Y:S01]  /*2c7f0*/  BAR.SYNC.DEFER_BLOCKING 0x0 ;  /* 0x0000000000007b1d */ /* 0x000fe20000010000 */
[----:B---3--:R-:W-:-:S05]  /*2c800*/  ISETP.GE.AND P5, PT, R3, R4, PT ;  /* 0x000000040300720c */ /* 0x008fca0003fa6270 */
[----:B------:R-:W3:Y:S04]  /*2c810*/  LDL.LU R4, [R1+0x2f0] ;  /* 0x0002f00001047983 */ /* 0x000ee80000300800 */
[----:B------:R-:W3:Y:S01]  /*2c820*/  LDL.LU R5, [R1+0x2f8] ;  /* 0x0002f80001057983 */ /* 0x000ee20000300800 */
[----:B-1----:R-:W-:-:S04]  /*2c830*/  LOP3.LUT R2, R2, 0x1f, RZ, 0xc0, !PT ;  /* 0x0000001f02027812 */ /* 0x002fc800078ec0ff */
[----:B-----5:R-:W-:Y:S01]  /*2c840*/  LEA R252, R2, UR5, 0x4 ;  /* 0x0000000502fc7c11 */ /* 0x020fe2000f8e20ff */
[----:B------:R-:W-:Y:S01]  /*2c850*/  IMAD.MOV.U32 R126, RZ, RZ, R136 ;  /* 0x000000ffff7e7224 */ /* 0x000fe200078e0088 */
[----:B------:R-:W1:Y:S03]  /*2c860*/  LDCU UR5, c[0x0][0x398] ;  /* 0x00007300ff0577ac */ /* 0x000e660008000800 */
[----:B---3--:R3:W-:Y:S01]  /*2c870*/  STSM.16.M88.4 [R252], R4 ;  /* 0x00000004fc007844 */ /* 0x0087e20000000200 */
[----:B------:R-:W-:-:S03]  /*2c880*/  NOP ;  /* 0x0000000000007918 */ /* 0x000fc60000000000 */
[----:B------:R-:W1:Y:S04]  /*2c890*/  LDS.128 R8, [R252] ;  /* 0x00000000fc087984 */ /* 0x000e680000000c00 */
[----:B---3--:R-:W3:Y:S04]  /*2c8a0*/  LDL.LU R4, [R1] ;  /* 0x0000000001047983 */ /* 0x008ee80000300800 */
[----:B------:R-:W3:Y:S01]  /*2c8b0*/  LDL.LU R5, [R1+0x8] ;  /* 0x0000080001057983 */ /* 0x000ee20000300800 */
[----:B------:R-:W-:Y:S01]  /*2c8c0*/  MOV R6, R220 ;  /* 0x000000dc00067202 */ /* 0x000fe20000000f00 */
[----:B------:R-:W-:Y:S01]  /*2c8d0*/  IMAD.MOV.U32 R7, RZ, RZ, R222 ;  /* 0x000000ffff077224 */ /* 0x000fe200078e00de */
[----:B------:R-:W-:Y:S01]  /*2c8e0*/  NOP ;  /* 0x0000000000007918 */ /* 0x000fe20000000000 */
[----:B-1----:R1:W-:Y:S04]  /*2c8f0*/  STL.64 [R1+0x130], R8 ;  /* 0x0001300801007387 */ /* 0x0023e80000100a00 */
[----:B------:R2:W-:Y:S01]  /*2c900*/  STL.64 [R1+0x138], R10 ;  /* 0x0001380a01007387 */ /* 0x0005e20000100a00 */
[----:B-1----:R-:W-:-:S02]  /*2c910*/  IMAD.MOV.U32 R8, RZ, RZ, R68 ;  /* 0x000000ffff087224 */ /* 0x002fc400078e0044 */
[----:B------:R-:W-:Y:S01]  /*2c920*/  IMAD.MOV.U32 R9, RZ, RZ, R70 ;  /* 0x000000ffff097224 */ /* 0x000fe200078e0046 */
[----:B--2---:R-:W-:Y:S01]  /*2c930*/  MOV R10, R204 ;  /* 0x000000cc000a7202 */ /* 0x004fe20000000f00 */
[----:B------:R-:W-:Y:S01]  /*2c940*/  IMAD.MOV.U32 R11, RZ, RZ, R206 ;  /* 0x000000ffff0b7224 */ /* 0x000fe200078e00ce */
[----:B---3--:R-:W-:Y:S01]  /*2c950*/  STSM.16.M88.4 [R252], R4 ;  /* 0x00000004fc007844 */ /* 0x008fe20000000200 */
[----:B------:R-:W-:-:S03]  /*2c960*/  NOP ;  /* 0x0000000000007918 */ /* 0x000fc60000000000 */
[----:B------:R-:W1:Y:S01]  /*2c970*/  LDS.128 R4, [R252] ;  /* 0x00000000fc047984 */ /* 0x000e620000000c00 */
[----:B------:R-:W-:-:S03]  /*2c980*/  NOP ;  /* 0x0000000000007918 */ /* 0x000fc60000000000 */
[----:B------:R-:W-:Y:S01]  /*2c990*/  STSM.16.M88.4 [R252], R8 ;  /* 0x00000008fc007844 */ /* 0x000fe20000000200 */
[----:B------:R-:W-:-:S03]  /*2c9a0*/  NOP ;  /* 0x0000000000007918 */ /* 0x000fc60000000000 */
[----:B------:R-:W2:Y:S04]  /*2c9b0*/  LDS.128 R8, [R252] ;  /* 0x00000000fc087984 */ /* 0x000ea80000000c00 */
[----:B-1----:R1:W-:Y:S04]  /*2c9c0*/  STL.64 [R1+0x160], R4 ;  /* 0x0001600401007387 */ /* 0x0023e80000100a00 */
[----:B------:R3:W-:Y:S01]  /*2c9d0*/  STL.64 [R1+0x168], R6 ;  /* 0x0001680601007387 */ /* 0x0007e20000100a00 */
[----:B-1----:R-:W-:Y:S02]  /*2c9e0*/  IMAD.MOV.U32 R4, RZ, RZ, R92 ;  /* 0x000000ffff047224 */ /* 0x002fe400078e005c */
[----:B------:R-:W-:Y:S01]  /*2c9f0*/  IMAD.MOV.U32 R5, RZ, RZ, R94 ;  /* 0x000000ffff057224 */ /* 0x000fe200078e005e */
[----:B---3--:R-:W-:Y:S01]  /*2ca00*/  MOV R6, R224 ;  /* 0x000000e000067202 */ /* 0x008fe20000000f00 */
[----:B------:R-:W-:Y:S01]  /*2ca10*/  IMAD.MOV.U32 R7, RZ, RZ, R226 ;  /* 0x000000ffff077224 */ /* 0x000fe200078e00e2 */
[----:B------:R-:W-:-:S04]  /*2ca20*/  NOP ;  /* 0x0000000000007918 */ /* 0x000fc80000000000 */
[----:B------:R1:W-:Y:S01]  /*2ca30*/  STSM.16.M88.4 [R252], R4 ;  /* 0x00000004fc007844 */ /* 0x0003e20000000200 */
[----:B------:R-:W-:Y:S01]  /*2ca40*/  VIADD R0, R3, 0x1 ;  /* 0x0000000103007836 */ /* 0x000fe20000000000 */
[----:B------:R-:W3:Y:S02]  /*2ca50*/  LDC R224, c[0x0][0x3b4] ;  /* 0x0000ed00ffe07b82 */ /* 0x000ee40000000800 */
[----:B--2---:R-:W-:Y:S04]  /*2ca60*/  STL.64 [R1+0x150], R8 ;  /* 0x0001500801007387 */ /* 0x004fe80000100a00 */
[----:B------:R-:W-:Y:S01]  /*2ca70*/  STL.64 [R1+0x158], R10 ;  /* 0x0001580a01007387 */ /* 0x000fe20000100a00 */
[----:B------:R-:W-:-:S03]  /*2ca80*/  NOP ;  /* 0x0000000000007918 */ /* 0x000fc60000000000 */
[----:B------:R-:W2:Y:S04]  /*2ca90*/  LDS.128 R8, [R252] ;  /* 0x00000000fc087984 */ /* 0x000ea80000000c00 */
[----:B-1----:R-:W3:Y:S04]  /*2caa0*/  LDL.LU R4, [R1+0x2f4] ;  /* 0x0002f40001047983 */ /* 0x002ee80000300800 */
[----:B------:R-:W3:Y:S04]  /*2cab0*/  LDL.LU R5, [R1+0x2fc] ;  /* 0x0002fc0001057983 */ /* 0x000ee80000300800 */
[----:B--2---:R1:W-:Y:S04]  /*2cac0*/  STL.64 [R1+0x120], R8 ;  /* 0x0001200801007387 */ /* 0x0043e80000100a00 */
[----:B------:R2:W-:Y:S04]  /*2cad0*/  STL.64 [R1+0x128], R10 ;  /* 0x0001280a01007387 */ /* 0x0005e80000100a00 */
[----:B-1----:R-:W4:Y:S04]  /*2cae0*/  LDL.LU R8, [R1+0x4] ;  /* 0x0000040001087983 */ /* 0x002f280000300800 */
[----:B------:R-:W4:Y:S01]  /*2caf0*/  LDL.LU R9, [R1+0xc] ;  /* 0x00000c0001097983 */ /* 0x000f220000300800 */
[----:B------:R-:W-:-:S02]  /*2cb00*/  IMAD.MOV.U32 R6, RZ, RZ, R185 ;  /* 0x000000ffff067224 */ /* 0x000fc400078e00b9 */
[----:B------:R-:W-:Y:S01]  /*2cb10*/  IMAD.MOV.U32 R7, RZ, RZ, R187 ;  /* 0x000000ffff077224 */ /* 0x000fe200078e00bb */
[----:B------:R-:W-:Y:S01]  /*2cb20*/  NOP ;  /* 0x0000000000007918 */ /* 0x000fe20000000000 */
[----:B--2---:R-:W-:Y:S01]  /*2cb30*/  MOV R10, R221 ;  /* 0x000000dd000a7202 */ /* 0x004fe20000000f00 */
[----:B------:R-:W-:Y:S02]  /*2cb40*/  IMAD.MOV.U32 R11, RZ, RZ, R223 ;  /* 0x000000ffff0b7224 */ /* 0x000fe400078e00df */
[----:B---3--:R-:W-:Y:S01]  /*2cb50*/  STSM.16.M88.4 [R252], R4 ;  /* 0x00000004fc007844 */ /* 0x008fe20000000200 */
[----:B------:R-:W-:-:S03]  /*2cb60*/  NOP ;  /* 0x0000000000007918 */ /* 0x000fc60000000000 */
[----:B------:R-:W1:Y:S01]  /*2cb70*/  LDS.128 R4, [R252] ;  /* 0x00000000fc047984 */ /* 0x000e620000000c00 */
[----:B------:R-:W-:-:S03]  /*2cb80*/  NOP ;  /* 0x0000000000007918 */ /* 0x000fc60000000000 */
[----:B----4-:R-:W-:Y:S01]  /*2cb90*/  STSM.16.M88.4 [R252], R8 ;  /* 0x00000008fc007844 */ /* 0x010fe20000000200 */
        /* <DEDUP_REMOVED lines=9> */
[----:B------:R-:W-:Y:S04]  /*2cc30*/  STSM.16.M88.4 [R252], R4 ;  /* 0x00000004fc007844 */ /* 0x000fe80000000200 */
[----:B--2---:R-:W-:Y:S04]  /*2cc40*/  STL.64 [R1+0xb0], R8 ;  /* 0x0000b00801007387 */ /* 0x004fe80000100a00 */
[----:B------:R-:W-:Y:S01]  /*2cc50*/  STL.64 [R1+0xb8], R10 ;  /* 0x0000b80a01007387 */ /* 0x000fe20000100a00 */
[----:B------:R-:W-:-:S03]  /*2cc60*/  NOP ;  /* 0x0000000000007918 */ /* 0x000fc60000000000 */
[----:B------:R-:W1:Y:S04]  /*2cc70*/  LDS.128 R8, [R252] ;  /* 0x00000000fc087984 */ /* 0x000e680000000c00 */
[----:B-1----:R1:W-:Y:S04]  /*2cc80*/  STL.64 [R1], R8 ;  /* 0x0000000801007387 */ /* 0x0023e80000100a00 */
[----:B------:R2:W-:Y:S04]  /*2cc90*/  STL.64 [R1+0x8], R10 ;  /* 0x0000080a01007387 */ /* 0x0005e80000100a00 */
[----:B-1----:R-:W3:Y:S04]  /*2cca0*/  LDL.LU R8, [R1+0x470] ;  /* 0x0004700001087983 */ /* 0x002ee80000300800 */
[----:B------:R-:W3:Y:S01]  /*2ccb0*/  LDL.LU R9, [R1+0x478] ;  /* 0x0004780001097983 */ /* 0x000ee20000300800 */
[----:B------:R-:W-:Y:S01]  /*2ccc0*/  IMAD.MOV.U32 R4, RZ, RZ, R93 ;  /* 0x000000ffff047224 */ /* 0x000fe200078e005d */
[----:B------:R-:W-:Y:S01]  /*2ccd0*/  MOV R6, R225 ;  /* 0x000000e100067202 */ /* 0x000fe20000000f00 */
[----:B------:R-:W-:Y:S01]  /*2cce0*/  IMAD.MOV.U32 R5, RZ, RZ, R95 ;  /* 0x000000ffff057224 */ /* 0x000fe200078e005f */
[----:B------:R-:W-:Y:S01]  /*2ccf0*/  NOP ;  /* 0x0000000000007918 */ /* 0x000fe20000000000 */
[----:B------:R-:W-:-:S02]  /*2cd00*/  IMAD.MOV.U32 R7, RZ, RZ, R227 ;  /* 0x000000ffff077224 */ /* 0x000fc400078e00e3 */
[----:B--2---:R-:W-:Y:S02]  /*2cd10*/  IMAD.MOV.U32 R10, RZ, RZ, R180 ;  /* 0x000000ffff0a7224 */ /* 0x004fe400078e00b4 */
[----:B------:R-:W-:Y:S01]  /*2cd20*/  IMAD.MOV.U32 R11, RZ, RZ, R182 ;  /* 0x000000ffff0b7224 */ /* 0x000fe200078e00b6 */
[----:B------:R1:W-:Y:S01]  /*2cd30*/  STSM.16.M88.4 [R252], R4 ;  /* 0x00000004fc007844 */ /* 0x0003e20000000200 */
[----:B------:R-:W-:-:S03]  /*2cd40*/  NOP ;  /* 0x0000000000007918 */ /* 0x000fc60000000000 */
[----:B------:R-:W2:Y:S01]  /*2cd50*/  LDS.128 R244, [R252] ;  /* 0x00000000fcf47984 */ /* 0x000ea20000000c00 */
[----:B------:R-:W-:Y:S01]  /*2cd60*/  NOP ;  /* 0x0000000000007918 */ /* 0x000fe20000000000 */
[----:B-1----:R-:W-:Y:S01]  /*2cd70*/  MOV R4, R248 ;  /* 0x000000f800047202 */ /* 0x002fe20000000f00 */
[----:B------:R-:W-:Y:S02]  /*2cd80*/  IMAD.MOV.U32 R5, RZ, RZ, R250 ;  /* 0x000000ffff057224 */ /* 0x000fe400078e00fa */
[----:B------:R-:W-:Y:S02]  /*2cd90*/  IMAD.MOV.U32 R6, RZ, RZ, R216 ;  /* 0x000000ffff067224 */ /* 0x000fe400078e00d8 */
[----:B------:R-:W-:Y:S01]  /*2cda0*/  IMAD.MOV.U32 R7, RZ, RZ, R218 ;  /* 0x000000ffff077224 */ /* 0x000fe200078e00da */
[----:B------:R-:W1:Y:S01]  /*2cdb0*/  LDC R216, c[0x0][0x3b4] ;  /* 0x0000ed00ffd87b82 */ /* 0x000e620000000800 */
[----:B--2---:R-:W-:Y:S04]  /*2cdc0*/  STL [R1+0x1134], R245 ;  /* 0x001134f501007387 */ /* 0x004fe80000100800 */
[----:B------:R-:W-:Y:S04]  /*2cdd0*/  STL [R1+0x1130], R246 ;  /* 0x001130f601007387 */ /* 0x000fe80000100800 */
[----:B------:R-:W-:Y:S04]  /*2cde0*/  STL [R1+0x112c], R247 ;  /* 0x00112cf701007387 */ /* 0x000fe80000100800 */
[----:B---3--:R-:W-:Y:S01]  /*2cdf0*/  STSM.16.M88.4 [R252], R8 ;  /* 0x00000008fc007844 */ /* 0x008fe20000000200 */
[----:B------:R-:W-:-:S03]  /*2ce00*/  NOP ;  /* 0x0000000000007918 */ /* 0x000fc60000000000 */
[----:B------:R-:W2:Y:S01]  /*2ce10*/  LDS.128 R8, [R252] ;  /* 0x00000000fc087984 */ /* 0x000ea20000000c00 */
[----:B------:R-:W-:-:S03]  /*2ce20*/  NOP ;  /* 0x0000000000007918 */ /* 0x000fc60000000000 */
[----:B------:R3:W-:Y:S02]  /*2ce30*/  STSM.16.M88.4 [R252], R4 ;  /* 0x00000004fc007844 */ /* 0x0007e40000000200 */
[----:B---3--:R-:W-:Y:S01]  /*2ce40*/  MOV R4, R72 ;  /* 0x0000004800047202 */ /* 0x008fe20000000f00 */
[----:B------:R-:W-:Y:S02]  /*2ce50*/  IMAD.MOV.U32 R5, RZ, RZ, R74 ;  /* 0x000000ffff057224 */ /* 0x000fe400078e004a */
[----:B------:R-:W-:Y:S02]  /*2ce60*/  IMAD.MOV.U32 R6, RZ, RZ, R200 ;  /* 0x000000ffff067224 */ /* 0x000fe400078e00c8 */
[----:B------:R-:W-:Y:S01]  /*2ce70*/  IMAD.MOV.U32 R7, RZ, RZ, R202 ;  /* 0x000000ffff077224 */ /* 0x000fe200078e00ca */
[----:B------:R-:W-:Y:S01]  /*2ce80*/  NOP ;  /* 0x0000000000007918 */ /* 0x000fe20000000000 */
[----:B--2---:R-:W-:Y:S04]  /*2ce90*/  STL.64 [R1+0x1f0], R8 ;  /* 0x0001f00801007387 */ /* 0x004fe80000100a00 */
[----:B------:R-:W-:Y:S04]  /*2cea0*/  STL.64 [R1+0x1f8], R10 ;  /* 0x0001f80a01007387 */ /* 0x000fe80000100a00 */
[----:B------:R-:W2:Y:S01]  /*2ceb0*/  LDS.128 R8, [R252] ;  /* 0x00000000fc087984 */ /* 0x000ea20000000c00 */
[----:B------:R-:W-:-:S03]  /*2cec0*/  NOP ;  /* 0x0000000000007918 */ /* 0x000fc60000000000 */
[----:B------:R-:W-:Y:S01]  /*2ced0*/  STSM.16.M88.4 [R252], R4 ;  /* 0x00000004fc007844 */ /* 0x000fe20000000200 */
[----:B------:R-:W-:-:S03]  /*2cee0*/  NOP ;  /* 0x0000000000007918 */ /* 0x000fc60000000000 */
[----:B------:R-:W3:Y:S04]  /*2cef0*/  LDS.128 R4, [R252] ;  /* 0x00000000fc047984 */ /* 0x000ee80000000c00 */
[----:B--2---:R-:W-:Y:S04]  /*2cf00*/  STL.64 [R1+0x210], R8 ;  /* 0x0002100801007387 */ /* 0x004fe80000100a00 */
[----:B------:R-:W-:Y:S04]  /*2cf10*/  STL.64 [R1+0x218], R10 ;  /* 0x0002180a01007387 */ /* 0x000fe80000100a00 */
[----:B---3--:R2:W-:Y:S04]  /*2cf20*/  STL.64 [R1+0x200], R4 ;  /* 0x0002000401007387 */ /* 0x0085e80000100a00 */
[----:B------:R3:W-:Y:S04]  /*2cf30*/  STL.64 [R1+0x208], R6 ;  /* 0x0002080601007387 */ /* 0x0007e80000100a00 */
[----:B--2---:R-:W2:Y:S04]  /*2cf40*/  LDL.LU R4, [R1+0x474] ;  /* 0x0004740001047983 */ /* 0x004ea80000300800 */
[----:B------:R-:W2:Y:S01]  /*2cf50*/  LDL.LU R5, [R1+0x47c] ;  /* 0x00047c0001057983 */ /* 0x000ea20000300800 */
[----:B------:R-:W-:Y:S01]  /*2cf60*/  MOV R8, R96 ;  /* 0x0000006000087202 */ /* 0x000fe20000000f00 */
[----:B------:R-:W-:-:S02]  /*2cf70*/  IMAD.MOV.U32 R9, RZ, RZ, R98 ;  /* 0x000000ffff097224 */ /* 0x000fc400078e0062 */
[----:B------:R-:W-:Y:S02]  /*2cf80*/  IMAD.MOV.U32 R10, RZ, RZ, R228 ;  /* 0x000000ffff0a7224 */ /* 0x000fe400078e00e4 */
[----:B------:R-:W-:Y:S01]  /*2cf90*/  IMAD.MOV.U32 R11, RZ, RZ, R230 ;  /* 0x000000ffff0b7224 */ /* 0x000fe200078e00e6 */
[----:B------:R-:W-:-:S04]  /*2cfa0*/  NOP ;  /* 0x0000000000007918 */ /* 0x000fc80000000000 */
[----:B------:R-:W-:Y:S01]  /*2cfb0*/  STSM.16.M88.4 [R252], R8 ;  /* 0x00000008fc007844 */ /* 0x000fe20000000200 */
[----:B------:R-:W-:-:S03]  /*2cfc0*/  NOP ;  /* 0x0000000000007918 */ /* 0x000fc60000000000 */
[----:B------:R-:W4:Y:S01]  /*2cfd0*/  LDS.128 R8, [R252] ;  /* 0x00000000fc087984 */ /* 0x000f220000000c00 */
[----:B---3--:R-:W-:Y:S01]  /*2cfe0*/  MOV R6, R181 ;  /* 0x000000b500067202 */ /* 0x008fe20000000f00 */
[----:B------:R-:W-:Y:S01]  /*2cff0*/  IMAD.MOV.U32 R7, RZ, RZ, R183 ;  /* 0x000000ffff077224 */ /* 0x000fe200078e00b7 */
[----:B------:R-:W-:Y:S01]  /*2d000*/  NOP ;  /* 0x0000000000007918 */ /* 0x000fe20000000000 */
[----:B----4-:R-:W-:Y:S04]  /*2d010*/  STL.64 [R1+0x1e0], R8 ;  /* 0x0001e00801007387 */ /* 0x010fe80000100a00 */
[----:B------:R-:W-:Y:S04]  /*2d020*/  STL.64 [R1+0x1e8], R10 ;  /* 0x0001e80a01007387 */ /* 0x000fe80000100a00 */
[----:B--2---:R2:W-:Y:S01]  /*2d030*/  STSM.16.M88.4 [R252], R4 ;  /* 0x00000004fc007844 */ /* 0x0045e20000000200 */
[----:B------:R-:W-:-:S03]  /*2d040*/  NOP ;  /* 0x0000000000007918 */ /* 0x000fc60000000000 */
[----:B------:R-:W3:Y:S01]  /*2d050*/  LDS.128 R8, [R252] ;  /* 0x00000000fc087984 */ /* 0x000ee20000000c00 */
[----:B--2---:R-:W-:Y:S01]  /*2d060*/  IMAD.MOV.U32 R4, RZ, RZ, R249 ;  /* 0x000000ffff047224 */ /* 0x004fe200078e00f9 */
[----:B------:R-:W-:Y:S01]  /*2d070*/  MOV R6, R217 ;  /* 0x000000d900067202 */ /* 0x000fe20000000f00 */
[----:B------:R-:W-:Y:S01]  /*2d080*/  IMAD.MOV.U32 R5, RZ, RZ, R251 ;  /* 0x000000ffff057224 */ /* 0x000fe200078e00fb */
[----:B------:R-:W-:Y:S01]  /*2d090*/  NOP ;  /* 0x0000000000007918 */ /* 0x000fe20000000000 */
[----:B------:R-:W-:Y:S01]  /*2d0a0*/  IMAD.MOV.U32 R7, RZ, RZ, R219 ;  /* 0x000000ffff077224 */ /* 0x000fe200078e00db */
[----:B------:R-:W2:Y:S04]  /*2d0b0*/  LDC R217, c[0x0][0x3b4] ;  /* 0x0000ed00ffd97b82 */ /* 0x000ea80000000800 */
[----:B------:R-:W-:Y:S01]  /*2d0c0*/  STSM.16.M88.4 [R252], R4 ;  /* 0x00000004fc007844 */ /* 0x000fe20000000200 */
[----:B------:R-:W-:-:S03]  /*2d0d0*/  NOP ;  /* 0x0000000000007918 */ /* 0x000fc60000000000 */
[----:B------:R-:W4:Y:S04]  /*2d0e0*/  LDS.128 R4, [R252] ;  /* 0x00000000fc047984 */ /* 0x000f280000000c00 */
[----:B---3--:R3:W-:Y:S04]  /*2d0f0*/  STL.64 [R1+0x190], R8 ;  /* 0x0001900801007387 */ /* 0x0087e80000100a00 */
[----:B------:R1:W-:Y:S01]  /*2d100*/  STL.64 [R1+0x198], R10 ;  /* 0x0001980a01007387 */ /* 0x0003e20000100a00 */
[----:B---3--:R-:W-:Y:S02]  /*2d110*/  IMAD.MOV.U32 R8, RZ, RZ, R73 ;  /* 0x000000ffff087224 */ /* 0x008fe400078e0049 */
[----:B------:R-:W-:Y:S01]  /*2d120*/  IMAD.MOV.U32 R9, RZ, RZ, R75 ;  /* 0x000000ffff097224 */ /* 0x000fe200078e004b */
[----:B------:R-:W-:Y:S01]  /*2d130*/  NOP ;  /* 0x0000000000007918 */ /* 0x000fe20000000000 */
[----:B-1----:R-:W-:Y:S01]  /*2d140*/  MOV R10, R201 ;  /* 0x000000c9000a7202 */ /* 0x002fe20000000f00 */
[----:B------:R-:W-:-:S05]  /*2d150*/  IMAD.MOV.U32 R11, RZ, RZ, R203 ;  /* 0x000000ffff0b7224 */ /* 0x000fca00078e00cb */
[----:B------:R-:W-:Y:S01]  /*2d160*/  STSM.16.M88.4 [R252], R8 ;  /* 0x00000008fc007844 */ /* 0x000fe20000000200 */
[----:B------:R-:W-:-:S03]  /*2d170*/  NOP ;  /* 0x0000000000007918 */ /* 0x000fc60000000000 */
[----:B----4-:R1:W-:Y:S04]  /*2d180*/  STL.64 [R1+0x180], R4 ;  /* 0x0001800401007387 */ /* 0x0103e80000100a00 */
[----:B------:R3:W-:Y:S04]  /*2d190*/  STL.64 [R1+0x188], R6 ;  /* 0x0001880601007387 */ /* 0x0007e80000100a00 */
[----:B------:R-:W4:Y:S01]  /*2d1a0*/  LDS.128 R8, [R252] ;  /* 0x00000000fc087984 */ /* 0x000f220000000c00 */
[----:B-1----:R-:W-:Y:S02]  /*2d1b0*/  IMAD.MOV.U32 R4, RZ, RZ, R97 ;  /* 0x000000ffff047224 */ /* 0x002fe400078e0061 */
[----:B------:R-:W-:Y:S01]  /*2d1c0*/  IMAD.MOV.U32 R5, RZ, RZ, R99 ;  /* 0x000000ffff057224 */ /* 0x000fe200078e0063 */
[----:B------:R-:W-:Y:S01]  /*2d1d0*/  NOP ;  /* 0x0000000000007918 */ /* 0x000fe20000000000 */
[----:B---3--:R-:W-:Y:S01]  /*2d1e0*/  MOV R6, R229 ;  /* 0x000000e500067202 */ /* 0x008fe20000000f00 */
[----:B------:R-:W-:-:S05]  /*2d1f0*/  IMAD.MOV.U32 R7, RZ, RZ, R231 ;  /* 0x000000ffff077224 */ /* 0x000fca00078e00e7 */
[----:B------:R1:W-:Y:S01]  /*2d200*/  STSM.16.M88.4 [R252], R4 ;  /* 0x00000004fc007844 */ /* 0x0003e20000000200 */
[----:B------:R-:W-:-:S03]  /*2d210*/  NOP ;  /* 0x0000000000007918 */ /* 0x000fc60000000000 */
[----:B------:R-:W3:Y:S04]  /*2d220*/  LDS.128 R248, [R252] ;  /* 0x00000000fcf87984 */ /* 0x000ee80000000c00 */
[----:B----4-:R4:W-:Y:S04]  /*2d230*/  STL.64 [R1+0x170], R8 ;  /* 0x0001700801007387 */ /* 0x0109e80000100a00 */
[----:B------:R2:W-:Y:S04]  /*2d240*/  STL.64 [R1+0x178], R10 ;  /* 0x0001780a01007387 */ /* 0x0005e80000100a00 */
[----:B-1----:R-:W2:Y:S04]  /*2d250*/  LDL.LU R4, [R1+0x110] ;  /* 0x0001100001047983 */ /* 0x002ea80000300800 */
[----:B------:R-:W2:Y:S04]  /*2d260*/  LDL.LU R5, [R1+0x118] ;  /* 0x0001180001057983 */ /* 0x000ea80000300800 */
[----:B---3--:R-:W-:Y:S04]  /*2d270*/  STL [R1+0x1128], R250 ;  /* 0x001128fa01007387 */ /* 0x008fe80000100800 */
[----:B------:R-:W-:Y:S04]  /*2d280*/  STL [R1+0x1124], R251 ;  /* 0x001124fb01007387 */ /* 0x000fe80000100800 */
[----:B----4-:R-:W3:Y:S04]  /*2d290*/  LDL.LU R8, [R1+0x10] ;  /* 0x0000100001087983 */ /* 0x010ee80000300800 */
[----:B------:R-:W3:Y:S01]  /*2d2a0*/  LDL.LU R9, [R1+0x18] ;  /* 0x0000180001097983 */ /* 0x000ee20000300800 */
[----:B------:R-:W-:-:S02]  /*2d2b0*/  IMAD.MOV.U32 R6, RZ, RZ, R176 ;  /* 0x000000ffff067224 */ /* 0x000fc400078e00b0 */
[----:B------:R-:W-:Y:S01]  /*2d2c0*/  IMAD.MOV.U32 R7, RZ, RZ, R178 ;  /* 0x000000ffff077224 */ /* 0x000fe200078e00b2 */
[----:B------:R-:W-:Y:S01]  /*2d2d0*/  NOP ;  /* 0x0000000000007918 */ /* 0x000fe20000000000 */
[----:B--2---:R-:W-:Y:S01]  /*2d2e0*/  MOV R10, R212 ;  /* 0x000000d4000a7202 */ /* 0x004fe20000000f00 */
[----:B------:R-:W-:Y:S02]  /*2d2f0*/  IMAD.MOV.U32 R11, RZ, RZ, R214 ;  /* 0x000000ffff0b7224 */ /* 0x000fe400078e00d6 */
[----:B------:R-:W-:Y:S01]  /*2d300*/  STSM.16.M88.4 [R252], R4 ;  /* 0x00000004fc007844 */ /* 0x000fe20000000200 */
[----:B------:R-:W-:-:S03]  /*2d310*/  NOP ;  /* 0x0000000000007918 */ /* 0x000fc60000000000 */
[----:B------:R-:W1:Y:S01]  /*2d320*/  LDS.128 R4, [R252] ;  /* 0x00000000fc047984 */ /* 0x000e620000000c00 */
[----:B------:R-:W-:-:S03]  /*2d330*/  NOP ;  /* 0x0000000000007918 */ /* 0x000fc60000000000 */
[----:B---3--:R-:W-:Y:S01]  /*2d340*/  STSM.16.M88.4 [R252], R8 ;  /* 0x00000008fc007844 */ /* 0x008fe20000000200 */
        /* <DEDUP_REMOVED lines=9> */
[----:B------:R1:W-:Y:S04]  /*2d3e0*/  STSM.16.M88.4 [R252], R4 ;  /* 0x00000004fc007844 */ /* 0x0003e80000000200 */
[----:B--2---:R-:W-:Y:S04]  /*2d3f0*/  STL.64 [R1+0x2a0], R8 ;  /* 0x0002a00801007387 */ /* 0x004fe80000100a00 */
[----:B------:R-:W-:Y:S01]  /*2d400*/  STL.64 [R1+0x2a8], R10 ;  /* 0x0002a80a01007387 */ /* 0x000fe20000100a00 */
[----:B------:R-:W-:-:S03]  /*2d410*/  NOP ;  /* 0x0000000000007918 */ /* 0x000fc60000000000 */
[----:B------:R-:W2:Y:S01]  /*2d420*/  LDS.128 R8, [R252] ;  /* 0x00000000fc087984 */ /* 0x000ea20000000c00 */
[----:B-1----:R-:W-:Y:S01]  /*2d430*/  IMAD.MOV.U32 R4, RZ, RZ, R84 ;  /* 0x000000ffff047224 */ /* 0x002fe200078e0054 */
[----:B------:R-:W-:Y:S01]  /*2d440*/  MOV R6, R232 ;  /* 0x000000e800067202 */ /* 0x000fe20000000f00 */
[----:B------:R-:W-:Y:S02]  /*2d450*/  IMAD.MOV.U32 R5, RZ, RZ, R86 ;  /* 0x000000ffff057224 */ /* 0x000fe400078e0056 */
[----:B------:R-:W-:Y:S01]  /*2d460*/  IMAD.MOV.U32 R7, RZ, RZ, R234 ;  /* 0x000000ffff077224 */ /* 0x000fe200078e00ea */
[----:B------:R-:W-:-:S04]  /*2d470*/  NOP ;  /* 0x0000000000007918 */ /* 0x000fc80000000000 */
[----:B------:R-:W-:Y:S01]  /*2d480*/  STSM.16.M88.4 [R252], R4 ;  /* 0x00000004fc007844 */ /* 0x000fe20000000200 */
[----:B------:R-:W-:-:S03]  /*2d490*/  NOP ;  /* 0x0000000000007918 */ /* 0x000fc60000000000 */
[----:B------:R-:W1:Y:S04]  /*2d4a0*/  LDS.128 R4, [R252] ;  /* 0x00000000fc047984 */ /* 0x000e680000000c00 */
[----:B--2---:R2:W-:Y:S04]  /*2d4b0*/  STL.64 [R1+0x260], R8 ;  /* 0x0002600801007387 */ /* 0x0045e80000100a00 */
[----:B------:R-:W-:Y:S04]  /*2d4c0*/  STL.64 [R1+0x268], R10 ;  /* 0x0002680a01007387 */ /* 0x000fe80000100a00 */
[----:B--2---:R-:W2:Y:S04]  /*2d4d0*/  LDL.LU R8, [R1+0x114] ;  /* 0x0001140001087983 */ /* 0x004ea80000300800 */
[----:B------:R-:W2:Y:S04]  /*2d4e0*/  LDL.LU R9, [R1+0x11c] ;  /* 0x00011c0001097983 */ /* 0x000ea80000300800 */
[----:B-1----:R1:W-:Y:S04]  /*2d4f0*/  STL.64 [R1+0x240], R4 ;  /* 0x0002400401007387 */ /* 0x0023e80000100a00 */
[----:B------:R3:W-:Y:S04]  /*2d500*/  STL.64 [R1+0x248], R6 ;  /* 0x0002480601007387 */ /* 0x0007e80000100a00 */
[----:B-1----:R-:W4:Y:S04]  /*2d510*/  LDL.LU R4, [R1+0x14] ;  /* 0x0000140001047983 */ /* 0x002f280000300800 */
[----:B------:R-:W4:Y:S01]  /*2d520*/  LDL.LU R5, [R1+0x1c] ;  /* 0x00001c0001057983 */ /* 0x000f220000300800 */
[----:B------:R-:W-:-:S02]  /*2d530*/  IMAD.MOV.U32 R10, RZ, RZ, R177 ;  /* 0x000000ffff0a7224 */ /* 0x000fc400078e00b1 */
[----:B------:R-:W-:Y:S01]  /*2d540*/  IMAD.MOV.U32 R11, RZ, RZ, R179 ;  /* 0x000000ffff0b7224 */ /* 0x000fe200078e00b3 */
[----:B------:R-:W-:Y:S01]  /*2d550*/  NOP ;  /* 0x0000000000007918 */ /* 0x000fe20000000000 */
[----:B---3--:R-:W-:Y:S01]  /*2d560*/  MOV R6, R213 ;  /* 0x000000d500067202 */ /* 0x008fe20000000f00 */
[----:B------:R-:W-:Y:S02]  /*2d570*/  IMAD.MOV.U32 R7, RZ, RZ, R215 ;  /* 0x000000ffff077224 */ /* 0x000fe400078e00d7 */
[----:B--2---:R-:W-:Y:S01]  /*2d580*/  STSM.16.M88.4 [R252], R8 ;  /* 0x00000008fc007844 */ /* 0x004fe20000000200 */
[----:B------:R-:W-:-:S03]  /*2d590*/  NOP ;  /* 0x0000000000007918 */ /* 0x000fc60000000000 */
[----:B------:R-:W1:Y:S01]  /*2d5a0*/  LDS.128 R8, [R252] ;  /* 0x00000000fc087984 */ /* 0x000e620000000c00 */
[----:B------:R-:W-:-:S03]  /*2d5b0*/  NOP ;  /* 0x0000000000007918 */ /* 0x000fc60000000000 */
[----:B----4-:R2:W-:Y:S02]  /*2d5c0*/  STSM.16.M88.4 [R252], R4 ;  /* 0x00000004fc007844 */ /* 0x0105e40000000200 */
[----:B--2---:R-:W-:Y:S01]  /*2d5d0*/  IMAD.MOV.U32 R4, RZ, RZ, R77 ;  /* 0x000000ffff047224 */ /* 0x004fe200078e004d */
[----:B------:R-:W-:Y:S01]  /*2d5e0*/  MOV R6, R197 ;  /* 0x000000c500067202 */ /* 0x000fe20000000f00 */
[----:B------:R-:W-:Y:S02]  /*2d5f0*/  IMAD.MOV.U32 R5, RZ, RZ, R79 ;  /* 0x000000ffff057224 */ /* 0x000fe400078e004f */
[----:B------:R-:W-:Y:S01]  /*2d600*/  IMAD.MOV.U32 R7, RZ, RZ, R199 ;  /* 0x000000ffff077224 */ /* 0x000fe200078e00c7 */
[----:B------:R-:W-:Y:S01]  /*2d610*/  NOP ;  /* 0x0000000000007918 */ /* 0x000fe20000000000 */
[----:B-1----:R-:W-:Y:S04]  /*2d620*/  STL.64 [R1+0x230], R8 ;  /* 0x0002300801007387 */ /* 0x002fe80000100a00 */
[----:B------:R-:W-:Y:S04]  /*2d630*/  STL.64 [R1+0x238], R10 ;  /* 0x0002380a01007387 */ /* 0x000fe80000100a00 */
[----:B------:R-:W1:Y:S01]  /*2d640*/  LDS.128 R8, [R252] ;  /* 0x00000000fc087984 */ /* 0x000e620000000c00 */
[----:B------:R-:W-:-:S03]  /*2d650*/  NOP ;  /* 0x0000000000007918 */ /* 0x000fc60000000000 */
[----:B------:R-:W-:Y:S01]  /*2d660*/  STSM.16.M88.4 [R252], R4 ;  /* 0x00000004fc007844 */ /* 0x000fe20000000200 */
[----:B------:R-:W-:-:S03]  /*2d670*/  NOP ;  /* 0x0000000000007918 */ /* 0x000fc60000000000 */
[----:B------:R-:W2:Y:S04]  /*2d680*/  LDS.128 R4, [R252] ;  /* 0x00000000fc047984 */ /* 0x000ea80000000c00 */
[----:B-1----:R-:W-:Y:S04]  /*2d690*/  STL.64 [R1+0x220], R8 ;  /* 0x0002200801007387 */ /* 0x002fe80000100a00 */
[----:B------:R-:W-:Y:S04]  /*2d6a0*/  STL.64 [R1+0x228], R10 ;  /* 0x0002280a01007387 */ /* 0x000fe80000100a00 */
[----:B--2---:R1:W-:Y:S04]  /*2d6b0*/  STL.64 [R1+0x110], R4 ;  /* 0x0001100401007387 */ /* 0x0043e80000100a00 */
[----:B------:R2:W-:Y:S04]  /*2d6c0*/  STL.64 [R1+0x118], R6 ;  /* 0x0001180601007387 */ /* 0x0005e80000100a00 */
[----:B-1----:R-:W3:Y:S04]  /*2d6d0*/  LDL.LU R4, [R1+0x4b0] ;  /* 0x0004b00001047983 */ /* 0x002ee80000300800 */
[----:B------:R-:W3:Y:S01]  /*2d6e0*/  LDL.LU R5, [R1+0x4b8] ;  /* 0x0004b80001057983 */ /* 0x000ee20000300800 */
[----:B------:R-:W-:Y:S01]  /*2d6f0*/  IMAD.MOV.U32 R8, RZ, RZ, R85 ;  /* 0x000000ffff087224 */ /* 0x000fe200078e0055 */
[----:B------:R-:W-:Y:S01]  /*2d700*/  MOV R10, R233 ;  /* 0x000000e9000a7202 */ /* 0x000fe20000000f00 */
[----:B------:R-:W-:-:S02]  /*2d710*/  IMAD.MOV.U32 R9, RZ, RZ, R87 ;  /* 0x000000ffff097224 */ /* 0x000fc400078e0057 */
[----:B------:R-:W-:Y:S01]  /*2d720*/  IMAD.MOV.U32 R11, RZ, RZ, R235 ;  /* 0x000000ffff0b7224 */ /* 0x000fe200078e00eb */
[----:B------:R-:W-:-:S04]  /*2d730*/  NOP ;  /* 0x0000000000007918 */ /* 0x000fc80000000000 */
[----:B------:R-:W-:Y:S01]  /*2d740*/  STSM.16.M88.4 [R252], R8 ;  /* 0x00000008fc007844 */ /* 0x000fe20000000200 */
[----:B------:R-:W-:-:S03]  /*2d750*/  NOP ;  /* 0x0000000000007918 */ /* 0x000fc60000000000 */
[----:B------:R-:W1:Y:S01]  /*2d760*/  LDS.128 R8, [R252] ;  /* 0x00000000fc087984 */ /* 0x000e620000000c00 */
[----:B--2---:R-:W-:Y:S02]  /*2d770*/  IMAD.MOV.U32 R6, RZ, RZ, R172 ;  /* 0x000000ffff067224 */ /* 0x004fe400078e00ac */
[----:B------:R-:W-:Y:S01]  /*2d780*/  IMAD.MOV.U32 R7, RZ, RZ, R174 ;  /* 0x000000ffff077224 */ /* 0x000fe200078e00ae */
[----:B------:R-:W-:Y:S01]  /*2d790*/  NOP ;  /* 0x0000000000007918 */ /* 0x000fe20000000000 */
[----:B-1----:R-:W-:Y:S04]  /*2d7a0*/  STL.64 [R1+0x10], R8 ;  /* 0x0000100801007387 */ /* 0x002fe80000100a00 */
[----:B------:R-:W-:Y:S04]  /*2d7b0*/  STL.64 [R1+0x18], R10 ;  /* 0x0000180a01007387 */ /* 0x000fe80000100a00 */
[----:B---3--:R1:W-:Y:S01]  /*2d7c0*/  STSM.16.M88.4 [R252], R4 ;  /* 0x00000004fc007844 */ /* 0x0083e20000000200 */
[----:B------:R-:W-:-:S03]  /*2d7d0*/  NOP ;  /* 0x0000000000007918 */ /* 0x000fc60000000000 */
[----:B------:R-:W2:Y:S04]  /*2d7e0*/  LDS.128 R8, [R252] ;  /* 0x00000000fc087984 */ /* 0x000ea80000000c00 */
[----:B-1----:R-:W3:Y:S04]  /*2d7f0*/  LDL.LU R4, [R1+0x20] ;  /* 0x0000200001047983 */ /* 0x002ee80000300800 */
[----:B------:R-:W3:Y:S01]  /*2d800*/  LDL.LU R5, [R1+0x28] ;  /* 0x0000280001057983 */ /* 0x000ee20000300800 */
[----:B------:R-:W-:Y:S01]  /*2d810*/  MOV R6, R208 ;  /* 0x000000d000067202 */ /* 0x000fe20000000f00 */
[----:B------:R-:W-:Y:S01]  /*2d820*/  IMAD.MOV.U32 R7, RZ, RZ, R210 ;  /* 0x000000ffff077224 */ /* 0x000fe200078e00d2 */
[----:B------:R-:W-:Y:S01]  /*2d830*/  NOP ;  /* 0x0000000000007918 */ /* 0x000fe20000000000 */
[----:B--2---:R1:W-:Y:S04]  /*2d840*/  STL.64 [R1+0x300], R8 ;  /* 0x0003000801007387 */ /* 0x0043e80000100a00 */
        /* <DEDUP_REMOVED lines=56> */
[----:B------:R-:W-:Y:S01]  /*2dbd0*/  IMAD.MOV.U32 R5, RZ, RZ, R91 ;  /* 0x000000ffff057224 */ /* 0x000fe200078e005b */
[----:B------:R-:W-:Y:S01]  /*2dbe0*/  NOP ;  /* 0x0000000000007918 */ /* 0x000fe20000000000 */
[----:B------:R-:W-:-:S05]  /*2dbf0*/  IMAD.MOV.U32 R7, RZ, RZ, R243 ;  /* 0x000000ffff077224 */ /* 0x000fca00078e00f3 */
        /* <DEDUP_REMOVED lines=10> */
[----:B------:R-:W4:Y:S04]  /*2dca0*/  LDL.LU R5, [R1+0x768] ;  /* 0x0007680001057983 */ /* 0x000f280000300800 */
[----:B---3--:R-:W4:Y:S04]  /*2dcb0*/  LDL.LU R6, [R1+0xf0] ;  /* 0x0000f00001067983 */ /* 0x008f280000300800 */
[----:B------:R-:W4:Y:S01]  /*2dcc0*/  LDL.LU R7, [R1+0xf8] ;  /* 0x0000f80001077983 */ /* 0x000f220000300800 */
[----:B------:R-:W-:Y:S01]  /*2dcd0*/  IMAD.MOV.U32 R10, RZ, RZ, R100 ;  /* 0x000000ffff0a7224 */ /* 0x000fe200078e0064 */
[----:B------:R-:W-:Y:S01]  /*2dce0*/  NOP ;  /* 0x0000000000007918 */ /* 0x000fe20000000000 */
[----:B------:R-:W-:-:S05]  /*2dcf0*/  IMAD.MOV.U32 R11, RZ, RZ, R102 ;  /* 0x000000ffff0b7224 */ /* 0x000fca00078e0066 */
[----:B--2---:R-:W-:Y:S01]  /*2dd00*/  STSM.16.M88.4 [R252], R8 ;  /* 0x00000008fc007844 */ /* 0x004fe20000000200 */
[----:B------:R-:W-:-:S03]  /*2dd10*/  NOP ;  /* 0x0000000000007918 */ /* 0x000fc60000000000 */
[----:B------:R-:W1:Y:S01]  /*2dd20*/  LDS.128 R8, [R252] ;  /* 0x00000000fc087984 */ /* 0x000e620000000c00 */
[----:B------:R-:W-:-:S03]  /*2dd30*/  NOP ;  /* 0x0000000000007918 */ /* 0x000fc60000000000 */
[----:B----4-:R2:W-:Y:S04]  /*2dd40*/  STSM.16.M88.4 [R252], R4 ;  /* 0x00000004fc007844 */ /* 0x0105e80000000200 */
[----:B-1----:R-:W-:Y:S04]  /*2dd50*/  STL.64 [R1+0x3a0], R8 ;  /* 0x0003a00801007387 */ /* 0x002fe80000100a00 */
[----:B------:R-:W-:Y:S01]  /*2dd60*/  STL.64 [R1+0x3a8], R10 ;  /* 0x0003a80a01007387 */ /* 0x000fe20000100a00 */
[----:B------:R-:W-:-:S03]  /*2dd70*/  NOP ;  /* 0x0000000000007918 */ /* 0x000fc60000000000 */
[----:B--2---:R-:W2:Y:S04]  /*2dd80*/  LDL.LU R4, [R1+0x820] ;  /* 0x0008200001047983 */ /* 0x004ea80000300800 */
[----:B------:R-:W2:Y:S04]  /*2dd90*/  LDL.LU R5, [R1+0x828] ;  /* 0x0008280001057983 */ /* 0x000ea80000300800 */
[----:B------:R-:W2:Y:S04]  /*2dda0*/  LDL.LU R6, [R1+0x320] ;  /* 0x0003200001067983 */ /* 0x000ea80000300800 */
[----:B------:R-:W2:Y:S04]  /*2ddb0*/  LDL.LU R7, [R1+0x328] ;  /* 0x0003280001077983 */ /* 0x000ea80000300800 */
[----:B------:R-:W1:Y:S01]  /*2ddc0*/  LDS.128 R8, [R252] ;  /* 0x00000000fc087984 */ /* 0x000e620000000c00 */
[----:B------:R-:W-:-:S03]  /*2ddd0*/  NOP ;  /* 0x0000000000007918 */ /* 0x000fc60000000000 */
[----:B-1----:R-:W-:Y:S04]  /*2dde0*/  STL.64 [R1+0x440], R8 ;  /* 0x0004400801007387 */ /* 0x002fe80000100a00 */
[----:B------:R-:W-:Y:S04]  /*2ddf0*/  STL.64 [R1+0x448], R10 ;  /* 0x0004480a01007387 */ /* 0x000fe80000100a00 */
[----:B--2---:R1:W-:Y:S01]  /*2de00*/  STSM.16.M88.4 [R252], R4 ;  /* 0x00000004fc007844 */ /* 0x0043e20000000200 */
[----:B------:R-:W-:-:S03]  /*2de10*/  NOP ;  /* 0x0000000000007918 */ /* 0x000fc60000000000 */
[----:B------:R-:W2:Y:S04]  /*2de20*/  LDS.128 R8, [R252] ;  /* 0x00000000fc087984 */ /* 0x000ea80000000c00 */
[----:B-1----:R-:W3:Y:S04]  /*2de30*/  LDL.LU R4, [R1+0x8d0] ;  /* 0x0008d00001047983 */ /* 0x002ee80000300800 */
[----:B------:R-:W3:Y:S04]  /*2de40*/  LDL.LU R5, [R1+0x8d8] ;  /* 0x0008d80001057983 */ /* 0x000ee80000300800 */
[----:B------:R-:W3:Y:S04]  /*2de50*/  LDL.LU R6, [R1+0x490] ;  /* 0x0004900001067983 */ /* 0x000ee80000300800 */
[----:B------:R-:W3:Y:S01]  /*2de60*/  LDL.LU R7, [R1+0x498] ;  /* 0x0004980001077983 */ /* 0x000ee20000300800 */
[----:B------:R-:W-:-:S03]  /*2de70*/  NOP ;  /* 0x0000000000007918 */ /* 0x000fc60000000000 */
[----:B--2---:R1:W-:Y:S04]  /*2de80*/  STL.64 [R1+0x3d0], R8 ;  /* 0x0003d00801007387 */ /* 0x0043e80000100a00 */
[----:B------:R-:W-:Y:S04]  /*2de90*/  STL.64 [R1+0x3d8], R10 ;  /* 0x0003d80a01007387 */ /* 0x000fe80000100a00 */
[----:B-1----:R-:W2:Y:S04]  /*2dea0*/  LDL.LU R8, [R1+0x34] ;  /* 0x0000340001087983 */ /* 0x002ea80000300800 */
[----:B------:R-:W2:Y:S04]  /*2deb0*/  LDL.LU R9, [R1+0x3c] ;  /* 0x00003c0001097983 */ /* 0x000ea80000300800 */
[----:B---3--:R-:W-:Y:S01]  /*2dec0*/  STSM.16.M88.4 [R252], R4 ;  /* 0x00000004fc007844 */ /* 0x008fe20000000200 */
[----:B------:R-:W-:-:S03]  /*2ded0*/  NOP ;  /* 0x0000000000007918 */ /* 0x000fc60000000000 */
[----:B------:R-:W1:Y:S04]  /*2dee0*/  LDS.128 R4, [R252] ;  /* 0x00000000fc047984 */ /* 0x000e680000000c00 */
[----:B-1----:R1:W-:Y:S04]  /*2def0*/  STL.64 [R1+0x380], R4 ;  /* 0x0003800401007387 */ /* 0x0023e80000100a00 */
[----:B------:R3:W-:Y:S04]  /*2df00*/  STL.64 [R1+0x388], R6 ;  /* 0x0003880601007387 */ /* 0x0007e80000100a00 */
[----:B-1----:R-:W4:Y:S04]  /*2df10*/  LDL.LU R4, [R1+0x764] ;  /* 0x0007640001047983 */ /* 0x002f280000300800 */
[----:B------:R-:W4:Y:S04]  /*2df20*/  LDL.LU R5, [R1+0x76c] ;  /* 0x00076c0001057983 */ /* 0x000f280000300800 */
[----:B---3--:R-:W4:Y:S04]  /*2df30*/  LDL.LU R6, [R1+0xf4] ;  /* 0x0000f40001067983 */ /* 0x008f280000300800 */
[----:B------:R-:W4:Y:S01]  /*2df40*/  LDL.LU R7, [R1+0xfc] ;  /* 0x0000fc0001077983 */ /* 0x000f220000300800 */
[----:B------:R-:W-:Y:S01]  /*2df50*/  MOV R10, R101 ;  /* 0x00000065000a7202 */ /* 0x000fe20000000f00 */
[----:B------:R-:W-:Y:S01]  /*2df60*/  IMAD.MOV.U32 R11, RZ, RZ, R103 ;  /* 0x000000ffff0b7224 */ /* 0x000fe200078e0067 */
[----:B------:R-:W-:-:S04]  /*2df70*/  NOP ;  /* 0x0000000000007918 */ /* 0x000fc80000000000 */
[----:B--2---:R-:W-:Y:S01]  /*2df80*/  STSM.16.M88.4 [R252], R8 ;  /* 0x00000008fc007844 */ /* 0x004fe20000000200 */
[----:B------:R-:W-:-:S03]  /*2df90*/  NOP ;  /* 0x0000000000007918 */ /* 0x000fc60000000000 */
[----:B------:R-:W1:Y:S01]  /*2dfa0*/  LDS.128 R8, [R252] ;  /* 0x00000000fc087984 */ /* 0x000e620000000c00 */
[----:B------:R-:W-:-:S03]  /*2dfb0*/  NOP ;  /* 0x0000000000007918 */ /* 0x000fc60000000000 */
[----:B-1----:R-:W-:Y:S04]  /*2dfc0*/  STL.64 [R1+0x360], R8 ;  /* 0x0003600801007387 */ /* 0x002fe80000100a00 */
[----:B------:R-:W-:Y:S04]  /*2dfd0*/  STL.64 [R1+0x368], R10 ;  /* 0x0003680a01007387 */ /* 0x000fe80000100a00 */
[----:B----4-:R1:W-:Y:S01]  /*2dfe0*/  STSM.16.M88.4 [R252], R4 ;  /* 0x00000004fc007844 */ /* 0x0103e20000000200 */
[----:B------:R-:W-:-:S03]  /*2dff0*/  NOP ;  /* 0x0000000000007918 */ /* 0x000fc60000000000 */
[----:B------:R-:W2:Y:S04]  /*2e000*/  LDS.128 R8, [R252] ;  /* 0x00000000fc087984 */ /* 0x000ea80000000c00 */
[----:B-1----:R-:W3:Y:S04]  /*2e010*/  LDL.LU R4, [R1+0x824] ;  /* 0x0008240001047983 */ /* 0x002ee80000300800 */
[----:B------:R-:W3:Y:S04]  /*2e020*/  LDL.LU R5, [R1+0x82c] ;  /* 0x00082c0001057983 */ /* 0x000ee80000300800 */
[----:B------:R-:W3:Y:S04]  /*2e030*/  LDL.LU R6, [R1+0x324] ;  /* 0x0003240001067983 */ /* 0x000ee80000300800 */
[----:B------:R-:W3:Y:S01]  /*2e040*/  LDL.LU R7, [R1+0x32c] ;  /* 0x00032c0001077983 */ /* 0x000ee20000300800 */
[----:B------:R-:W-:-:S03]  /*2e050*/  NOP ;  /* 0x0000000000007918 */ /* 0x000fc60000000000 */
[----:B--2---:R-:W-:Y:S04]  /*2e060*/  STL.64 [R1+0x320], R8 ;  /* 0x0003200801007387 */ /* 0x004fe80000100a00 */
[----:B------:R-:W-:Y:S04]  /*2e070*/  STL.64 [R1+0x328], R10 ;  /* 0x0003280a01007387 */ /* 0x000fe80000100a00 */
[----:B---3--:R1:W-:Y:S01]  /*2e080*/  STSM.16.M88.4 [R252], R4 ;  /* 0x00000004fc007844 */ /* 0x0083e20000000200 */
        /* <DEDUP_REMOVED lines=328> */
[----:B------:R2:W-:Y:S04]  /*2f510*/  STL [R1+0xa8], R10 ;  /* 0x0000a80a01007387 */ /* 0x0005e80000100800 */
[----:B------:R-:W4:Y:S01]  /*2f520*/  LDL.LU R12, [R1+0x670] ;  /* 0x00067000010c7983 */ /* 0x000f220000300800 */
[----:B------:R-:W-:-:S03]  /*2f530*/  IMAD.MOV.U32 R241, RZ, RZ, R11 ;  /* 0x000000fffff17224 */ /* 0x000fc600078e000b */
[----:B------:R-:W4:Y:S04]  /*2f540*/  LDL.LU R13, [R1+0x678] ;  /* 0x00067800010d7983 */ /* 0x000f280000300800 */
[----:B-1----:R-:W4:Y:S04]  /*2f550*/  LDL.LU R8, [R1+0x710] ;  /* 0x0007100001087983 */ /* 0x002f280000300800 */
[----:B------:R-:W4:Y:S04]  /*2f560*/  LDL.LU R9, [R1+0x718] ;  /* 0x0007180001097983 */ /* 0x000f280000300800 */
[----:B--2---:R-:W2:Y:S04]  /*2f570*/  LDL.LU R10, [R1+0x90] ;  /* 0x00009000010a7983 */ /* 0x004ea80000300800 */
[----:B------:R-:W2:Y:S04]  /*2f580*/  LDL.LU R11, [R1+0x98] ;  /* 0x00009800010b7983 */ /* 0x000ea80000300800 */
[----:B---3--:R1:W-:Y:S01]  /*2f590*/  STSM.16.M88.4 [R252], R4 ;  /* 0x00000004fc007844 */ /* 0x0083e20000000200 */
[----:B------:R-:W-:-:S03]  /*2f5a0*/  NOP ;  /* 0x0000000000007918 */ /* 0x000fc60000000000 */
[----:B------:R-:W-:Y:S01]  /*2f5b0*/  LDS.128 R236, [R252] ;  /* 0x00000000fcec7984 */ /* 0x000fe20000000c00 */
[----:B------:R-:W-:-:S03]  /*2f5c0*/  NOP ;  /* 0x0000000000007918 */ /* 0x000fc60000000000 */
[----:B-1----:R-:W3:Y:S04]  /*2f5d0*/  LDL.LU R4, [R1+0x7d0] ;  /* 0x0007d00001047983 */ /* 0x002ee80000300800 */
[----:B------:R-:W3:Y:S04]  /*2f5e0*/  LDL.LU R5, [R1+0x7d8] ;  /* 0x0007d80001057983 */ /* 0x000ee80000300800 */
[----:B------:R-:W3:Y:S04]  /*2f5f0*/  LDL.LU R6, [R1+0x3b0] ;  /* 0x0003b00001067983 */ /* 0x000ee80000300800 */
[----:B------:R-:W3:Y:S04]  /*2f600*/  LDL.LU R7, [R1+0x3b8] ;  /* 0x0003b80001077983 */ /* 0x000ee80000300800 */
[----:B----4-:R-:W-:Y:S01]  /*2f610*/  STSM.16.M88.4 [R252], R12 ;  /* 0x0000000cfc007844 */ /* 0x010fe20000000200 */
[----:B------:R-:W-:-:S03]  /*2f620*/  NOP ;  /* 0x0000000000007918 */ /* 0x000fc60000000000 */
[----:B------:R-:W-:Y:S01]  /*2f630*/  LDS.128 R232, [R252] ;  /* 0x00000000fce87984 */ /* 0x000fe20000000c00 */
[----:B------:R-:W-:-:S03]  /*2f640*/  NOP ;  /* 0x0000000000007918 */ /* 0x000fc60000000000 */
[----:B--2---:R-:W-:Y:S01]  /*2f650*/  STSM.16.M88.4 [R252], R8 ;  /* 0x00000008fc007844 */ /* 0x004fe20000000200 */
[----:B------:R-:W-:-:S03]  /*2f660*/  NOP ;  /* 0x0000000000007918 */ /* 0x000fc60000000000 */
[----:B------:R-:W-:Y:S01]  /*2f670*/  LDS.128 R212, [R252] ;  /* 0x00000000fcd47984 */ /* 0x000fe20000000c00 */
[----:B------:R-:W-:-:S03]  /*2f680*/  NOP ;  /* 0x0000000000007918 */ /* 0x000fc60000000000 */
[----:B---3--:R1:W-:Y:S01]  /*2f690*/  STSM.16.M88.4 [R252], R4 ;  /* 0x00000004fc007844 */ /* 0x0083e20000000200 */
[----:B------:R-:W-:-:S03]  /*2f6a0*/  NOP ;  /* 0x0000000000007918 */ /* 0x000fc60000000000 */
[----:B------:R-:W-:Y:S04]  /*2f6b0*/  LDS.128 R208, [R252] ;  /* 0x00000000fcd07984 */ /* 0x000fe80000000c00 */
[----:B-1----:R-:W2:Y:S04]  /*2f6c0*/  LDL.LU R4, [R1+0x880] ;  /* 0x0008800001047983 */ /* 0x002ea80000300800 */
[----:B------:R-:W2:Y:S04]  /*2f6d0*/  LDL.LU R5, [R1+0x888] ;  /* 0x0008880001057983 */ /* 0x000ea80000300800 */
[----:B------:R-:W2:Y:S04]  /*2f6e0*/  LDL.LU R6, [R1+0x290] ;  /* 0x0002900001067983 */ /* 0x000ea80000300800 */
[----:B------:R-:W2:Y:S01]  /*2f6f0*/  LDL.LU R7, [R1+0x298] ;  /* 0x0002980001077983 */ /* 0x000ea20000300800 */
[----:B------:R-:W-:-:S03]  /*2f700*/  NOP ;  /* 0x0000000000007918 */ /* 0x000fc60000000000 */
[----:B--2---:R1:W-:Y:S01]  /*2f710*/  STSM.16.M88.4 [R252], R4 ;  /* 0x00000004fc007844 */ /* 0x0043e20000000200 */
[----:B------:R-:W-:-:S03]  /*2f720*/  NOP ;  /* 0x0000000000007918 */ /* 0x000fc60000000000 */
[----:B------:R-:W-:Y:S04]  /*2f730*/  LDS.128 R8, [R252] ;  /* 0x00000000fc087984 */ /* 0x000fe80000000c00 */
[----:B-1----:R-:W2:Y:S04]  /*2f740*/  LDL.LU R4, [R1+0x674] ;  /* 0x0006740001047983 */ /* 0x002ea80000300800 */
[----:B------:R-:W2:Y:S04]  /*2f750*/  LDL.LU R5, [R1+0x67c] ;  /* 0x00067c0001057983 */ /* 0x000ea80000300800 */
[----:B------:R-:W3:Y:S04]  /*2f760*/  LDL.LU R12, [R1+0x714] ;  /* 0x00071400010c7983 */ /* 0x000ee80000300800 */
[----:B------:R-:W3:Y:S04]  /*2f770*/  LDL.LU R13, [R1+0x71c] ;  /* 0x00071c00010d7983 */ /* 0x000ee80000300800 */
[----:B------:R-:W3:Y:S04]  /*2f780*/  LDL.LU R14, [R1+0x94] ;  /* 0x00009400010e7983 */ /* 0x000ee80000300800 */
[----:B------:R-:W3:Y:S01]  /*2f790*/  LDL.LU R15, [R1+0x9c] ;  /* 0x00009c00010f7983 */ /* 0x000ee20000300800 */
[----:B------:R-:W-:Y:S01]  /*2f7a0*/  IMAD.MOV.U32 R6, RZ, RZ, R121 ;  /* 0x000000ffff067224 */ /* 0x000fe200078e0079 */
[----:B------:R-:W-:-:S02]  /*2f7b0*/  NOP ;  /* 0x0000000000007918 */ /* 0x000fc40000000000 */
[----:B------:R-:W4:Y:S04]  /*2f7c0*/  LDL.LU R16, [R1+0x7d4] ;  /* 0x0007d40001107983 */ /* 0x000f280000300800 */
[----:B------:R-:W4:Y:S04]  /*2f7d0*/  LDL.LU R17, [R1+0x7dc] ;  /* 0x0007dc0001117983 */ /* 0x000f280000300800 */
[----:B------:R-:W4:Y:S04]  /*2f7e0*/  LDL.LU R18, [R1+0x3b4] ;  /* 0x0003b40001127983 */ /* 0x000f280000300800 */
[----:B------:R-:W4:Y:S01]  /*2f7f0*/  LDL.LU R19, [R1+0x3bc] ;  /* 0x0003bc0001137983 */ /* 0x000f220000300800 */
[----:B------:R-:W-:-:S05]  /*2f800*/  IMAD.MOV.U32 R7, RZ, RZ, R123 ;  /* 0x000000ffff077224 */ /* 0x000fca00078e007b */
[----:B--2---:R-:W-:Y:S01]  /*2f810*/  STSM.16.M88.4 [R252], R4 ;  /* 0x00000004fc007844 */ /* 0x004fe20000000200 */
[----:B------:R-:W-:-:S03]  /*2f820*/  NOP ;  /* 0x0000000000007918 */ /* 0x000fc60000000000 */
[----:B------:R-:W-:Y:S01]  /*2f830*/  LDS.128 R4, [R252] ;  /* 0x00000000fc047984 */ /* 0x000fe20000000c00 */
[----:B------:R-:W-:-:S03]  /*2f840*/  NOP ;  /* 0x0000000000007918 */ /* 0x000fc60000000000 */
[----:B---3--:R-:W-:Y:S01]  /*2f850*/  STSM.16.M88.4 [R252], R12 ;  /* 0x0000000cfc007844 */ /* 0x008fe20000000200 */
[----:B------:R-:W-:-:S03]  /*2f860*/  NOP ;  /* 0x0000000000007918 */ /* 0x000fc60000000000 */
[----:B------:R-:W-:Y:S01]  /*2f870*/  LDS.128 R12, [R252] ;  /* 0x00000000fc0c7984 */ /* 0x000fe20000000c00 */
[----:B------:R-:W-:-:S03]  /*2f880*/  NOP ;  /* 0x0000000000007918 */ /* 0x000fc60000000000 */
[----:B----4-:R1:W-:Y:S01]  /*2f890*/  STSM.16.M88.4 [R252], R16 ;  /* 0x00000010fc007844 */ /* 0x0103e20000000200 */
[----:B------:R-:W-:-:S03]  /*2f8a0*/  NOP ;  /* 0x0000000000007918 */ /* 0x000fc60000000000 */
[----:B------:R-:W-:Y:S04]  /*2f8b0*/  LDS.128 R32, [R252] ;  /* 0x00000000fc207984 */ /* 0x000fe80000000c00 */
[----:B-1----:R-:W2:Y:S04]  /*2f8c0*/  LDL.LU R16, [R1+0x884] ;  /* 0x0008840001107983 */ /* 0x002ea80000300800 */
[----:B------:R-:W2:Y:S04]  /*2f8d0*/  LDL.LU R17, [R1+0x88c] ;  /* 0x00088c0001117983 */ /* 0x000ea80000300800 */
[----:B------:R-:W2:Y:S04]  /*2f8e0*/  LDL.LU R18, [R1+0x294] ;  /* 0x0002940001127983 */ /* 0x000ea80000300800 */
[----:B------:R-:W2:Y:S01]  /*2f8f0*/  LDL.LU R19, [R1+0x29c] ;  /* 0x00029c0001137983 */ /* 0x000ea20000300800 */
[----:B------:R-:W-:-:S03]  /*2f900*/  NOP ;  /* 0x0000000000007918 */ /* 0x000fc60000000000 */
[----:B------:R-:W3:Y:S04]  /*2f910*/  LDL.LU R36, [R1+0x660] ;  /* 0x0006600001247983 */ /* 0x000ee80000300800 */
[----:B------:R-:W3:Y:S04]  /*2f920*/  LDL.LU R37, [R1+0x668] ;  /* 0x0006680001257983 */ /* 0x000ee80000300800 */
[----:B--2---:R1:W-:Y:S01]  /*2f930*/  STSM.16.M88.4 [R252], R16 ;  /* 0x00000010fc007844 */ /* 0x0043e20000000200 */
[----:B------:R-:W-:-:S03]  /*2f940*/  NOP ;  /* 0x0000000000007918 */ /* 0x000fc60000000000 */
[----:B------:R-:W-:Y:S01]  /*2f950*/  LDS.128 R28, [R252] ;  /* 0x00000000fc1c7984 */ /* 0x000fe20000000c00 */
[----:B------:R-:W-:-:S03]  /*2f960*/  NOP ;  /* 0x0000000000007918 */ /* 0x000fc60000000000 */
[----:B-1----:R-:W2:Y:S04]  /*2f970*/  LDL.LU R16, [R1+0x700] ;  /* 0x0007000001107983 */ /* 0x002ea80000300800 */
[----:B------:R-:W2:Y:S04]  /*2f980*/  LDL.LU R17, [R1+0x708] ;  /* 0x0007080001117983 */ /* 0x000ea80000300800 */
[----:B------:R-:W2:Y:S04]  /*2f990*/  LDL.LU R18, [R1+0x80] ;  /* 0x0000800001127983 */ /* 0x000ea80000300800 */
[----:B------:R-:W2:Y:S04]  /*2f9a0*/  LDL.LU R19, [R1+0x88] ;  /* 0x0000880001137983 */ /* 0x000ea80000300800 */
[----:B------:R-:W4:Y:S04]  /*2f9b0*/  LDL.LU R20, [R1+0x7c0] ;  /* 0x0007c00001147983 */ /* 0x000f280000300800 */
[----:B------:R-:W4:Y:S04]  /*2f9c0*/  LDL.LU R21, [R1+0x7c8] ;  /* 0x0007c80001157983 */ /* 0x000f280000300800 */
[----:B------:R-:W4:Y:S04]  /*2f9d0*/  LDL.LU R22, [R1+0x3e0] ;  /* 0x0003e00001167983 */ /* 0x000f280000300800 */
[----:B---3--:R1:W-:Y:S01]  /*2f9e0*/  STSM.16.M88.4 [R252], R36 ;  /* 0x00000024fc007844 */ /* 0x0083e20000000200 */
[----:B------:R-:W-:-:S03]  /*2f9f0*/  NOP ;  /* 0x0000000000007918 */ /* 0x000fc60000000000 */
[----:B------:R-:W4:Y:S04]  /*2fa00*/  LDL.LU R23, [R1+0x3e8] ;  /* 0x0003e80001177983 */ /* 0x000f280000300800 */
[----:B------:R-:W-:Y:S01]  /*2fa10*/  LDS.128 R24, [R252] ;  /* 0x00000000fc187984 */ /* 0x000fe20000000c00 */
[----:B------:R-:W-:-:S03]  /*2fa20*/  NOP ;  /* 0x0000000000007918 */ /* 0x000fc60000000000 */
[----:B-1----:R-:W3:Y:S04]  /*2fa30*/  LDL.LU R36, [R1+0x870] ;  /* 0x0008700001247983 */ /* 0x002ee80000300800 */
[----:B------:R-:W3:Y:S04]  /*2fa40*/  LDL.LU R37, [R1+0x878] ;  /* 0x0008780001257983 */ /* 0x000ee80000300800 */
[----:B------:R-:W3:Y:S04]  /*2fa50*/  LDL.LU R38, [R1+0x280] ;  /* 0x0002800001267983 */ /* 0x000ee80000300800 */
[----:B------:R-:W3:Y:S04]  /*2fa60*/  LDL.LU R39, [R1+0x288] ;  /* 0x0002880001277983 */ /* 0x000ee80000300800 */
[----:B--2---:R-:W-:Y:S01]  /*2fa70*/  STSM.16.M88.4 [R252], R16 ;  /* 0x00000010fc007844 */ /* 0x004fe20000000200 */
[----:B------:R-:W-:-:S03]  /*2fa80*/  NOP ;  /* 0x0000000000007918 */ /* 0x000fc60000000000 */
[----:B------:R-:W-:Y:S01]  /*2fa90*/  LDS.128 R16, [R252] ;  /* 0x00000000fc107984 */ /* 0x000fe20000000c00 */
[----:B------:R-:W-:-:S03]  /*2faa0*/  NOP ;  /* 0x0000000000007918 */ /* 0x000fc60000000000 */
[----:B----4-:R-:W-:Y:S01]  /*2fab0*/  STSM.16.M88.4 [R252], R20 ;  /* 0x00000014fc007844 */ /* 0x010fe20000000200 */
        /* <DEDUP_REMOVED lines=44> */
[----:B---3--:R1:W-:Y:S01]  /*2fd80*/  STSM.16.M88.4 [R252], R52 ;  /* 0x00000034fc007844 */ /* 0x0083e20000000200 */
[----:B------:R-:W-:-:S03]  /*2fd90*/  NOP ;  /* 0x0000000000007918 */ /* 0x000fc60000000000 */
[----:B------:R-:W2:Y:S04]  /*2fda0*/  LDL.LU R51, [R1+0x78] ;  /* 0x0000780001337983 */ /* 0x000ea80000300800 */
[----:B------:R-:W-:Y:S01]  /*2fdb0*/  LDS.128 R56, [R252] ;  /* 0x00000000fc387984 */ /* 0x000fe20000000c00 */
[----:B------:R-:W-:-:S03]  /*2fdc0*/  NOP ;  /* 0x0000000000007918 */ /* 0x000fc60000000000 */
[----:B-1----:R-:W3:Y:S04]  /*2fdd0*/  LDL.LU R52, [R1+0x7b0] ;  /* 0x0007b00001347983 */ /* 0x002ee80000300800 */
[----:B------:R-:W3:Y:S04]  /*2fde0*/  LDL.LU R53, [R1+0x7b8] ;  /* 0x0007b80001357983 */ /* 0x000ee80000300800 */
[----:B------:R-:W3:Y:S04]  /*2fdf0*/  LDL.LU R54, [R1+0x400] ;  /* 0x0004000001367983 */ /* 0x000ee80000300800 */
[----:B------:R-:W3:Y:S04]  /*2fe00*/  LDL.LU R55, [R1+0x408] ;  /* 0x0004080001377983 */ /* 0x000ee80000300800 */
[----:B------:R-:W4:Y:S04]  /*2fe10*/  LDL.LU R68, [R1+0x860] ;  /* 0x0008600001447983 */ /* 0x000f280000300800 */
[----:B------:R-:W4:Y:S04]  /*2fe20*/  LDL.LU R69, [R1+0x868] ;  /* 0x0008680001457983 */ /* 0x000f280000300800 */
[----:B------:R-:W4:Y:S04]  /*2fe30*/  LDL.LU R70, [R1+0x270] ;  /* 0x0002700001467983 */ /* 0x000f280000300800 */
[----:B------:R-:W4:Y:S04]  /*2fe40*/  LDL.LU R71, [R1+0x278] ;  /* 0x0002780001477983 */ /* 0x000f280000300800 */
        /* <DEDUP_REMOVED lines=41> */
[----:B------:R-:W3:Y:S01]  /*300e0*/  LDL.LU R85, [R1+0x648] ;  /* 0x0006480001557983 */ /* 0x000ee20000300800 */
[----:B------:R-:W-:Y:S01]  /*300f0*/  IMAD.MOV.U32 R86, RZ, RZ, R132 ;  /* 0x000000ffff567224 */ /* 0x000fe200078e0084 */
[----:B------:R-:W-:Y:S02]  /*30100*/  MOV R87, R134 ;  /* 0x0000008600577202 */ /* 0x000fe40000000f00 */
        /* <DEDUP_REMOVED lines=63> */
[----:B------:R-:W-:Y:S01]  /*30500*/  MOV R127, R138 ;  /* 0x0000008a007f7202 */ /* 0x000fe20000000f00 */
[----:B------:R-:W-:-:S02]  /*30510*/  NOP ;  /* 0x0000000000007918 */ /* 0x000fc40000000000 */
[----:B------:R-:W-:Y:S01]  /*30520*/  LDS.128 R132, [R252] ;  /* 0x00000000fc847984 */ /* 0x000fe20000000c00 */
[----:B------:R-:W-:-:S03]  /*30530*/  NOP ;  /* 0x0000000000007918 */ /* 0x000fc60000000000 */
[----:B-1----:R-:W2:Y:S04]  /*30540*/  LDL.LU R116, [R1+0x6d0] ;  /* 0x0006d00001747983 */ /* 0x002ea80000300800 */
[----:B------:R-:W2:Y:S04]  /*30550*/  LDL.LU R117, [R1+0x6d8] ;  /* 0x0006d80001757983 */ /* 0x000ea80000300800 */
[----:B------:R-:W2:Y:S04]  /*30560*/  LDL.LU R118, [R1+0x50] ;  /* 0x0000500001767983 */ /* 0x000ea80000300800 */
[----:B------:R-:W2:Y:S04]  /*30570*/  LDL.LU R119, [R1+0x58] ;  /* 0x0000580001777983 */ /* 0x000ea80000300800 */
[----:B---3--:R-:W-:Y:S01]  /*30580*/  STSM.16.M88.4 [R252], R124 ;  /* 0x0000007cfc007844 */ /* 0x008fe20000000200 */
[----:B------:R-:W-:-:S03]  /*30590*/  NOP ;  /* 0x0000000000007918 */ /* 0x000fc60000000000 */
[----:B------:R-:W-:Y:S01]  /*305a0*/  LDS.128 R120, [R252] ;  /* 0x00000000fc787984 */ /* 0x000fe20000000c00 */
[----:B------:R-:W-:-:S03]  /*305b0*/  NOP ;  /* 0x0000000000007918 */ /* 0x000fc60000000000 */
[----:B--2---:R1:W-:Y:S01]  /*305c0*/  STSM.16.M88.4 [R252], R116 ;  /* 0x00000074fc007844 */ /* 0x0043e20000000200 */
        /* <DEDUP_REMOVED lines=9> */
[----:B------:R-:W3:Y:S04]  /*30660*/  LDL.LU R150, [R1+0x1b0] ;  /* 0x0001b00001967983 */ /* 0x000ee80000300800 */
[----:B------:R-:W3:Y:S04]  /*30670*/  LDL.LU R151, [R1+0x1b8] ;  /* 0x0001b80001977983 */ /* 0x000ee80000300800 */
[----:B--2---:R-:W-:Y:S01]  /*30680*/  STSM.16.M88.4 [R252], R116 ;  /* 0x00000074fc007844 */ /* 0x004fe20000000200 */
[----:B------:R-:W-:-:S03]  /*30690*/  NOP ;  /* 0x0000000000007918 */ /* 0x000fc60000000000 */
[----:B------:R-:W-:Y:S01]  /*306a0*/  LDS.128 R116, [R252] ;  /* 0x00000000fc747984 */ /* 0x000fe20000000c00 */
[----:B------:R-:W-:-:S03]  /*306b0*/  NOP ;  /* 0x0000000000007918 */ /* 0x000fc60000000000 */
[----:B---3--:R1:W-:Y:S04]  /*306c0*/  STSM.16.M88.4 [R252], R148 ;  /* 0x00000094fc007844 */ /* 0x0083e80000000200 */
        /* <DEDUP_REMOVED lines=12> */
[----:B------:R-:W-:-:S03]  /*30790*/  IMAD.MOV.U32 R151, RZ, RZ, R139 ;  /* 0x000000ffff977224 */ /* 0x000fc600078e008b */
[----:B------:R-:W-:Y:S01]  /*307a0*/  LDS.128 R136, [R252] ;  /* 0x00000000fc887984 */ /* 0x000fe20000000c00 */
[----:B------:R-:W-:-:S03]  /*307b0*/  NOP ;  /* 0x0000000000007918 */ /* 0x000fc60000000000 */
        /* <DEDUP_REMOVED lines=65> */
[----:B------:R-:W-:-:S03]  /*30bd0*/  IMAD.MOV.U32 R179, RZ, RZ, R143 ;  /* 0x000000ffffb37224 */ /* 0x000fc600078e008f */
[----:B------:R-:W-:Y:S01]  /*30be0*/  LDS.128 R140, [R252] ;  /* 0x00000000fc8c7984 */ /* 0x000fe20000000c00 */
[----:B------:R-:W-:-:S03]  /*30bf0*/  NOP ;  /* 0x0000000000007918 */ /* 0x000fc60000000000 */
        /* <DEDUP_REMOVED lines=10> */
[----:B----4-:R-:W-:Y:S01]  /*30ca0*/  STSM.16.M88.4 [R252], R184 ;  /* 0x000000b8fc007844 */ /* 0x010fe20000000200 */
[----:B------:R-:W-:-:S03]  /*30cb0*/  NOP ;  /* 0x0000000000007918 */ /* 0x000fc60000000000 */
[----:B------:R-:W-:Y:S01]  /*30cc0*/  LDS.128 R184, [R252] ;  /* 0x00000000fcb87984 */ /* 0x000fe20000000c00 */
[----:B------:R-:W-:-:S03]  /*30cd0*/  NOP ;  /* 0x0000000000007918 */ /* 0x000fc60000000000 */
[----:B------:R-:W-:Y:S01]  /*30ce0*/  STSM.16.M88.4 [R252], R188 ;  /* 0x000000bcfc007844 */ /* 0x000fe20000000200 */
[----:B------:R-:W-:-:S03]  /*30cf0*/  NOP ;  /* 0x0000000000007918 */ /* 0x000fc60000000000 */
[----:B------:R-:W-:Y:S01]  /*30d00*/  LDS.128 R188, [R252] ;  /* 0x00000000fcbc7984 */ /* 0x000fe20000000c00 */
[----:B------:R-:W-:-:S03]  /*30d10*/  NOP ;  /* 0x0000000000007918 */ /* 0x000fc60000000000 */
[----:B------:R-:W-:Y:S01]  /*30d20*/  STSM.16.M88.4 [R252], R192 ;  /* 0x000000c0fc007844 */ /* 0x000fe20000000200 */
[----:B------:R-:W-:-:S03]  /*30d30*/  NOP ;  /* 0x0000000000007918 */ /* 0x000fc60000000000 */
[----:B------:R-:W1:Y:S04]  /*30d40*/  LDS.128 R192, [R252] ;  /* 0x00000000fcc07984 */ /* 0x000e680000000c00 */
[----:B-1----:R-:W-:Y:S04]  /*30d50*/  STL [R1+0x1120], R195 ;  /* 0x001120c301007387 */ /* 0x002fe80000100800 */
[----:B------:R-:W2:Y:S04]  /*30d60*/  LDL.LU R200, [R1+0x770] ;  /* 0x0007700001c87983 */ /* 0x000ea80000300800 */
[----:B------:R-:W2:Y:S04]  /*30d70*/  LDL.LU R201, [R1+0x778] ;  /* 0x0007780001c97983 */ /* 0x000ea80000300800 */
[----:B------:R-:W2:Y:S04]  /*30d80*/  LDL.LU R202, [R1+0x1d0] ;  /* 0x0001d00001ca7983 */ /* 0x000ea80000300800 */
[----:B------:R-:W2:Y:S01]  /*30d90*/  LDL.LU R203, [R1+0x1d8] ;  /* 0x0001d80001cb7983 */ /* 0x000ea20000300800 */
[----:B------:R-:W-:Y:S01]  /*30da0*/  IMAD.MOV.U32 R198, RZ, RZ, R104 ;  /* 0x000000ffffc67224 */ /* 0x000fe200078e0068 */
[----:B------:R-:W-:Y:S01]  /*30db0*/  NOP ;  /* 0x0000000000007918 */ /* 0x000fe20000000000 */
[----:B------:R-:W-:-:S05]  /*30dc0*/  IMAD.MOV.U32 R199, RZ, RZ, R106 ;  /* 0x000000ffffc77224 */ /* 0x000fca00078e006a */
[----:B------:R-:W-:Y:S01]  /*30dd0*/  STSM.16.M88.4 [R252], R196 ;  /* 0x000000c4fc007844 */ /* 0x000fe20000000200 */
[----:B------:R-:W-:-:S03]  /*30de0*/  NOP ;  /* 0x0000000000007918 */ /* 0x000fc60000000000 */
[----:B------:R-:W1:Y:S01]  /*30df0*/  LDS.128 R196, [R252] ;  /* 0x00000000fcc47984 */ /* 0x000e620000000c00 */
[----:B------:R-:W-:-:S03]  /*30e00*/  NOP ;  /* 0x0000000000007918 */ /* 0x000fc60000000000 */
[----:B-1----:R-:W-:Y:S04]  /*30e10*/  STL [R1+0x1118], R199 ;  /* 0x001118c701007387 */ /* 0x002fe80000100800 */
        /* <DEDUP_REMOVED lines=8> */
[----:B--2---:R1:W-:Y:S04]  /*30ea0*/  STL [R1+0x111c], R207 ;  /* 0x00111ccf01007387 */ /* 0x0043e80000100800 */
[----:B-1----:R-:W2:Y:S04]  /*30eb0*/  LDL.LU R207, [R1+0x8f4] ;  /* 0x0008f40001cf7983 */ /* 0x002ea80000300800 */
[----:B---3--:R1:W-:Y:S04]  /*30ec0*/  STSM.16.M88.4 [R252], R200 ;  /* 0x000000c8fc007844 */ /* 0x0083e80000000200 */
[----:B-1----:R-:W3:Y:S04]  /*30ed0*/  LDL.LU R200, [R1+0x4d4] ;  /* 0x0004d40001c87983 */ /* 0x002ee80000300800 */
[----:B------:R-:W3:Y:S01]  /*30ee0*/  LDL.LU R201, [R1+0x4dc] ;  /* 0x0004dc0001c97983 */ /* 0x000ee20000300800 */
[----:B------:R-:W-:Y:S01]  /*30ef0*/  IMAD.MOV.U32 R202, RZ, RZ, R129 ;  /* 0x000000ffffca7224 */ /* 0x000fe200078e0081 */
[----:B------:R-:W-:Y:S01]  /*30f00*/  MOV R203, R131 ;  /* 0x0000008300cb7202 */ /* 0x000fe20000000f00 */
[----:B------:R-:W-:Y:S01]  /*30f10*/  NOP ;  /* 0x0000000000007918 */ /* 0x000fe20000000000 */
[----:B------:R-:W1:Y:S01]  /*30f20*/  LDS.128 R128, [R252] ;  /* 0x00000000fc807984 */ /* 0x000e620000000c00 */
[----:B------:R-:W-:-:S03]  /*30f30*/  NOP ;  /* 0x0000000000007918 */ /* 0x000fc60000000000 */
[----:B---3--:R3:W-:Y:S04]  /*30f40*/  STSM.16.M88.4 [R252], R200 ;  /* 0x000000c8fc007844 */ /* 0x0087e80000000200 */
[----:B---3--:R-:W3:Y:S04]  /*30f50*/  LDL.LU R200, [R1+0x454] ;  /* 0x0004540001c87983 */ /* 0x008ee80000300800 */
[----:B------:R-:W3:Y:S01]  /*30f60*/  LDL.LU R201, [R1+0x45c] ;  /* 0x00045c0001c97983 */ /* 0x000ee20000300800 */
[----:B------:R-:W-:Y:S02]  /*30f70*/  IMAD.MOV.U32 R202, RZ, RZ, R105 ;  /* 0x000000ffffca7224 */ /* 0x000fe400078e0069 */
[----:B------:R-:W-:Y:S01]  /*30f80*/  IMAD.MOV.U32 R203, RZ, RZ, R107 ;  /* 0x000000ffffcb7224 */ /* 0x000fe200078e006b */
[----:B------:R-:W-:Y:S01]  /*30f90*/  NOP ;  /* 0x0000000000007918 */ /* 0x000fe20000000000 */
[----:B------:R-:W4:Y:S01]  /*30fa0*/  LDS.128 R104, [R252] ;  /* 0x00000000fc687984 */ /* 0x000f220000000c00 */
[----:B------:R-:W-:-:S03]  /*30fb0*/  NOP ;  /* 0x0000000000007918 */ /* 0x000fc60000000000 */
[----:B------:R-:W2:Y:S04]  /*30fc0*/  LDL.LU R195, [R1+0x8f0] ;  /* 0x0008f00001c37983 */ /* 0x000ea80000300800 */
[----:B---3--:R3:W-:Y:S04]  /*30fd0*/  STSM.16.M88.4 [R252], R200 ;  /* 0x000000c8fc007844 */ /* 0x0087e80000000200 */
[----:B---3--:R-:W3:Y:S04]  /*30fe0*/  LDL.LU R200, [R1+0x774] ;  /* 0x0007740001c87983 */ /* 0x008ee80000300800 */
[----:B------:R-:W3:Y:S04]  /*30ff0*/  LDL.LU R201, [R1+0x77c] ;  /* 0x00077c0001c97983 */ /* 0x000ee80000300800 */
[----:B------:R-:W3:Y:S04]  /*31000*/  LDL.LU R202, [R1+0x1d4] ;  /* 0x0001d40001ca7983 */ /* 0x000ee80000300800 */
[----:B------:R-:W3:Y:S01]  /*31010*/  LDL.LU R203, [R1+0x1dc] ;  /* 0x0001dc0001cb7983 */ /* 0x000ee20000300800 */
[----:B------:R-:W-:Y:S01]  /*31020*/  ISETP.GE.AND P0, PT, R0, UR4, PT ;  /* 0x0000000400007c0c */ /* 0x000fe2000bf06270 */
[----:B--2---:R-:W-:Y:S01]  /*31030*/  IMAD R0, R207, UR38, RZ ;  /* 0x00000026cf007c24 */ /* 0x004fe2000f8e02ff */
[----:B------:R-:W-:-:S03]  /*31040*/  NOP ;  /* 0x0000000000007918 */ /* 0x000fc60000000000 */
[----:B------:R-:W-:Y:S01]  /*31050*/  IMAD R216, R216, 0x20, R0 ;  /* 0x00000020d8d87824 */ /* 0x000fe200078e0200 */
[----:B------:R-:W-:Y:S01]  /*31060*/  LEA R2, P1, R0, UR34, 0x2 ;  /* 0x0000002200027c11 */ /* 0x000fe2000f8210ff */
[----:B------:R-:W2:Y:S01]  /*31070*/  LDL.LU R250, [R1+0x130] ;  /* 0x0001300001fa7983 */ /* 0x000ea20000300800 */
[----:B------:R-:W1:Y:S02]  /*31080*/  LDCU.64 UR38, c[0x0][0x398] ;  /* 0x00007300ff2677ac */ /* 0x000e640008000a00 */
[----:B------:R-:W-:Y:S01]  /*31090*/  LEA R220, P2, R216, UR36, 0x2 ;  /* 0x00000024d8dc7c11 */ /* 0x000fe2000f8410ff */
[----:B------:R-:W2:Y:S01]  /*310a0*/  LDL.LU R246, [R1+0x160] ;  /* 0x0001600001f67983 */ /* 0x000ea20000300800 */
[----:B------:R-:W-:Y:S01]  /*310b0*/  LEA.HI.X.SX32 R3, R0, UR35, 0x2, P1 ;  /* 0x0000002300037c11 */ /* 0x000fe200088f16ff */
[----:B------:R-:W1:Y:S01]  /*310c0*/  LDCU.64 UR34, c[0x0][0x398] ;  /* 0x00007300ff2277ac */ /* 0x000e620008000a00 */
[----:B------:R-:W-:Y:S01]  /*310d0*/  LEA R0, R217, R216, 0x5 ;  /* 0x000000d8d9007211 */ /* 0x000fe200078e28ff */
[----:B------:R-:W2:Y:S01]  /*310e0*/  LDL.LU R199, [R1+0x900] ;  /* 0x0009000001c77983 */ /* 0x000ea20000300800 */
[----:B------:R-:W-:Y:S01]  /*310f0*/  LEA.HI.X.SX32 R221, R216, UR37, 0x2, P2 ;  /* 0x00000025d8dd7c11 */ /* 0x000fe200090f16ff */
[----:B------:R-:W1:Y:S02]  /*31100*/  LDCU.64 UR36, c[0x0][0x398] ;  /* 0x00007300ff2477ac */ /* 0x000e640008000a00 */
[----:B------:R-:W1:Y:S01]  /*31110*/  LDS.128 R216, [R252] ;  /* 0x00000000fcd87984 */ /* 0x000e620000000c00 */
[----:B------:R-:W-:-:S03]  /*31120*/  NOP ;  /* 0x0000000000007918 */ /* 0x000fc60000000000 */
[----:B------:R-:W2:Y:S01]  /*31130*/  LDL.LU R243, [R1+0x8fc] ;  /* 0x0008fc0001f37983 */ /* 0x000ea20000300800 */
[----:B------:R-:W-:Y:S01]  /*31140*/  IMAD R230, R195, UR44, RZ ;  /* 0x0000002cc3e67c24 */ /* 0x000fe2000f8e02ff */
[----:B------:R-:W1:Y:S02]  /*31150*/  LDCU UR4, c[0x0][0x398] ;  /* 0x00007300ff0477ac */ /* 0x000e640008000800 */
[----:B------:R-:W2:Y:S04]  /*31160*/  LDL.LU R242, [R1+0x8f8] ;  /* 0x0008f80001f27983 */ /* 0x000ea80000300800 */
[----:B---3--:R3:W-:Y:S04]  /*31170*/  STSM.16.M88.4 [R252], R200 ;  /* 0x000000c8fc007844 */ /* 0x0087e80000000200 */
[----:B---3--:R-:W3:Y:S04]  /*31180*/  LDL.LU R200, [R1+0x4e4] ;  /* 0x0004e40001c87983 */ /* 0x008ee80000300800 */
[----:B------:R-:W3:Y:S04]  /*31190*/  LDL.LU R201, [R1+0x4ec] ;  /* 0x0004ec0001c97983 */ /* 0x000ee80000300800 */
[----:B------:R-:W3:Y:S04]  /*311a0*/  LDL.LU R202, [R1+0x144] ;  /* 0x0001440001ca7983 */ /* 0x000ee80000300800 */
[----:B------:R-:W3:Y:S01]  /*311b0*/  LDL.LU R203, [R1+0x14c] ;  /* 0x00014c0001cb7983 */ /* 0x000ee20000300800 */
[----:B------:R-:W-:Y:S01]  /*311c0*/  IMAD R224, R224, 0x20, R0 ;  /* 0x00000020e0e07824 */ /* 0x000fe200078e0200 */
[----:B------:R-:W-:Y:S01]  /*311d0*/  LEA R222, P1, R0, UR40, 0x2 ;  /* 0x0000002800de7c11 */ /* 0x000fe2000f8210ff */
[----:B------:R-:W-:Y:S01]  /*311e0*/  NOP ;  /* 0x0000000000007918 */ /* 0x000fe20000000000 */
[----:B------:R-:W4:Y:S04]  /*311f0*/  LDL.LU R247, [R1+0x150] ;  /* 0x0001500001f77983 */ /* 0x000f280000300800 */
[----:B------:R-:W4:Y:S04]  /*31200*/  LDL.LU R231, [R1+0x120] ;  /* 0x0001200001e77983 */ /* 0x000f280000300800 */
[----:B------:R-:W4:Y:S01]  /*31210*/  LDL.LU R245, [R1+0x100] ;  /* 0x0001000001f57983 */ /* 0x000f220000300800 */
[----:B------:R-:W-:-:S02]  /*31220*/  LEA R228, P2, R224, UR42, 0x2 ;  /* 0x0000002ae0e47c11 */ /* 0x000fc4000f8410ff */
[----:B--2---:R-:W-:Y:S01]  /*31230*/  ISETP.LT.AND P3, PT, R199, UR32, !P5 ;  /* 0x00000020c7007c0c */ /* 0x004fe2000ef61270 */
[----:B------:R-:W2:Y:S01]  /*31240*/  LDL.LU R251, [R1+0xb0] ;  /* 0x0000b00001fb7983 */ /* 0x000ea20000300800 */
[----:B------:R-:W-:Y:S02]  /*31250*/  LEA.HI.X.SX32 R229, R224, UR43, 0x2, P2 ;  /* 0x0000002be0e57c11 */ /* 0x000fe400090f16ff */
[C---:B-1----:R-:W-:Y:S01]  /*31260*/  ISETP.LT.AND P4, PT, R207.reuse, UR38, !P0 ;  /* 0x00000026cf007c0c */ /* 0x042fe2000c781270 */
[----:B------:R-:W1:Y:S01]  /*31270*/  LDS.128 R224, [R252] ;  /* 0x00000000fce07984 */ /* 0x000e620000000c00 */
[----:B------:R-:W-:Y:S01]  /*31280*/  ISETP.GE.AND P2, PT, R207, UR45, PT ;  /* 0x0000002dcf007c0c */ /* 0x000fe2000bf46270 */
[----:B------:R-:W-:-:S03]  /*31290*/  NOP ;  /* 0x0000000000007918 */ /* 0x000fc60000000000 */
[----:B------:R-:W-:Y:S01]  /*312a0*/  ISETP.LT.AND P2, PT, R195, UR31, !P2 ;  /* 0x0000001fc3007c0c */ /* 0x000fe2000d741270 */
[----:B------:R-:W-:Y:S01]  /*312b0*/  VIADD R240, R230, UR52 ;  /* 0x00000034e6f07c36 */ /* 0x000fe20008000000 */
[----:B------:R-:W-:Y:S01]  /*312c0*/  LEA.HI.X.SX32 R223, R0, UR41, 0x2, P1 ;  /* 0x0000002900df7c11 */ /* 0x000fe200088f16ff */
[----:B------:R-:W1:Y:S01]  /*312d0*/  LDCU.64 UR40, c[0x0][0x398] ;  /* 0x00007300ff2877ac */ /* 0x000e620008000a00 */
[----:B------:R-:W-:Y:S02]  /*312e0*/  ISETP.LT.AND P1, PT, R243, UR34, !P5 ;  /* 0x00000022f3007c0c */ /* 0x000fe4000ef21270 */
[----:B------:R-:W-:Y:S01]  /*312f0*/  ISETP.LT.AND P5, PT, R242, UR36, !P5 ;  /* 0x00000024f2007c0c */ /* 0x000fe2000efa1270 */
[----:B------:R-:W1:Y:S01]  /*31300*/  LDCU.64 UR42, c[0x0][0x398] ;  /* 0x00007300ff2a77ac */ /* 0x000e620008000a00 */
[----:B------:R-:W1:Y:S01]  /*31310*/  LDCU.64 UR44, c[0x0][0x398] ;  /* 0x00007300ff2c77ac */ /* 0x000e620008000a00 */
[----:B------:R-:W1:Y:S01]  /*31320*/  LDCU UR32, c[0x0][0x3b8] ;  /* 0x00007700ff2077ac */ /* 0x000e620008000800 */
[----:B------:R-:W1:Y:S01]  /*31330*/  LDCU.64 UR52, c[0x0][0x398] ;  /* 0x00007300ff3477ac */ /* 0x000e620008000a00 */
[----:B------:R-:W1:Y:S01]  /*31340*/  LDCU UR31, c[0x0][0x39c] ;  /* 0x00007380ff1f77ac */ /* 0x000e620008000800 */
[----:B------:R-:W1:Y:S01]  /*31350*/  LDCU UR38, c[0x0][0x398] ;  /* 0x00007300ff2677ac */ /* 0x000e620008000800 */
[----:B---3--:R3:W-:Y:S01]  /*31360*/  STSM.16.M88.4 [R252], R200 ;  /* 0x000000c8fc007844 */ /* 0x0087e20000000200 */
[----:B------:R-:W1:Y:S01]  /*31370*/  LDCU UR34, c[0x0][0x398] ;  /* 0x00007300ff2277ac */ /* 0x000e620008000800 */
[----:B------:R-:W1:Y:S01]  /*31380*/  LDCU UR36, c[0x0][0x398] ;  /* 0x00007300ff2477ac */ /* 0x000e620008000800 */
[----:B---3--:R-:W-:Y:S01]  /*31390*/  IMAD.WIDE R200, R230, 0x4, R2 ;  /* 0x00000004e6c87825 */ /* 0x008fe200078e0202 */
[----:B------:R-:W-:-:S03]  /*313a0*/  NOP ;  /* 0x0000000000007918 */ /* 0x000fc60000000000 */
[C---:B------:R-:W-:Y:S01]  /*313b0*/  IMAD.WIDE R202, R230.reuse, 0x4, R220 ;  /* 0x00000004e6ca7825 */ /* 0x040fe200078e02dc */
[----:B------:R3:W-:Y:S04]  /*313c0*/  @P2 STG.E desc[UR28][R200.64], R250 ;  /* 0x000000fac8002986 */ /* 0x0007e8000c10191c */
[----:B------:R1:W-:Y:S01]  /*313d0*/  @P3 STG.E desc[UR28][R202.64], R246 ;  /* 0x000000f6ca003986 */ /* 0x0003e2000c10191c */
[----:B---3--:R-:W-:-:S04]  /*313e0*/  IMAD.WIDE R200, R230, 0x4, R222 ;  /* 0x00000004e6c87825 */ /* 0x008fc800078e02de */
[----:B-1----:R-:W-:Y:S01]  /*313f0*/  VIADD R202, R195, 0x2 ;  /* 0x00000002c3ca7836 */ /* 0x002fe20000000000 */
[----:B----4-:R1:W-:Y:S04]  /*31400*/  @P1 STG.E desc[UR28][R200.64], R247 ;  /* 0x000000f7c8001986 */ /* 0x0103e8000c10191c */
[----:B------:R-:W3:Y:S01]  /*31410*/  LDL.LU R246, [R1] ;  /* 0x0000000001f67983 */ /* 0x000ee20000300800 */
[----:B------:R-:W-:Y:S01]  /*31420*/  ISETP.GE.AND P1, PT, R202, UR74, PT ;  /* 0x0000004aca007c0c */ /* 0x000fe2000bf26270 */
[----:B------:R-:W-:Y:S01]  /*31430*/  IMAD.WIDE R202, R240, 0x4, R2 ;  /* 0x00000004f0ca7825 */ /* 0x000fe200078e0202 */
[----:B------:R-:W-:Y:S01]  /*31440*/  ISETP.LT.AND P2, PT, R199, UR40, !P0 ;  /* 0x00000028c7007c0c */ /* 0x000fe2000c741270 */
[----:B------:R-:W4:Y:S02]  /*31450*/  LDCU UR74, c[0x0][0x3b8] ;  /* 0x00007700ff4a77ac */ /* 0x000f240008000800 */
[----:B-1----:R-:W-:Y:S01]  /*31460*/  IMAD.WIDE R200, R230, 0x4, R228 ;  /* 0x00000004e6c87825 */ /* 0x002fe200078e02e4 */
[----:B------:R-:W4:Y:S01]  /*31470*/  LDL.LU R247, [R1+0x134] ;  /* 0x0001340001f77983 */ /* 0x000f220000300800 */
[----:B------:R-:W-:Y:S01]  /*31480*/  ISETP.LT.AND P6, PT, R243, UR42, !P0 ;  /* 0x0000002af3007c0c */ /* 0x000fe2000c7c1270 */
[----:B------:R-:W1:Y:S02]  /*31490*/  LDCU UR42, c[0x0][0x3b8] ;  /* 0x00007700ff2a77ac */ /* 0x000e640008000800 */
[----:B------:R2:W-:Y:S01]  /*314a0*/  @P5 STG.E desc[UR28][R200.64], R231 ;  /* 0x000000e7c8005986 */ /* 0x0005e2000c10191c */
[----:B------:R-:W-:Y:S01]  /*314b0*/  ISETP.LT.AND P3, PT, R207, UR46, !P1 ;  /* 0x0000002ecf007c0c */ /* 0x000fe2000cf61270 */
[----:B------:R-:W1:Y:S02]  /*314c0*/  LDCU UR40, c[0x0][0x3b8] ;  /* 0x00007700ff2877ac */ /* 0x000e640008000800 */
[----:B------:R1:W-:Y:S01]  /*314d0*/  @P4 STG.E desc[UR28][R202.64], R245 ;  /* 0x000000f5ca004986 */ /* 0x0003e2000c10191c */
[----:B------:R-:W-:Y:S01]  /*314e0*/  ISETP.LT.AND P0, PT, R242, UR44, !P0 ;  /* 0x0000002cf2007c0c */ /* 0x000fe2000c701270 */
[----:B------:R-:W3:Y:S01]  /*314f0*/  LDCU UR44, c[0x0][0x398] ;  /* 0x00007300ff2c77ac */ /* 0x000ee20008000800 */
[----:B------:R-:W-:-:S02]  /*31500*/  ISETP.LT.AND P5, PT, R199, UR48, !P1 ;  /* 0x00000030c7007c0c */ /* 0x000fc4000cfa1270 */
[C---:B------:R-:W-:Y:S01]  /*31510*/  IADD3 R0, PT, PT, R240.reuse, UR32, RZ ;  /* 0x00000020f0007c10 */ /* 0x040fe2000fffe0ff */
[----:B------:R-:W3:Y:S01]  /*31520*/  LDCU UR32, c[0x0][0x398] ;  /* 0x00007300ff2077ac */ /* 0x000ee20008000800 */
[C---:B--2---:R-:W-:Y:S01]  /*31530*/  IMAD.WIDE R230, R240.reuse, 0x4, R222 ;  /* 0x00000004f0e67825 */ /* 0x044fe200078e02de */
[----:B------:R-:W2:Y:S01]  /*31540*/  LDCU UR46, c[0x0][0x39c] ;  /* 0x00007380ff2e77ac */ /* 0x000ea20008000800 */
[----:B-1----:R-:W2:Y:S02]  /*31550*/  LDL.LU R245, [R1+0x164] ;  /* 0x0001640001f57983 */ /* 0x002ea40000300800 */
[C---:B------:R-:W-:Y:S01]  /*31560*/  IMAD.WIDE R202, R240.reuse, 0x4, R220 ;  /* 0x00000004f0ca7825 */ /* 0x040fe200078e02dc */
[----:B------:R-:W-:Y:S01]  /*31570*/  ISETP.LT.AND P4, PT, R243, UR50, !P1 ;  /* 0x00000032f3007c0c */ /* 0x000fe2000cf81270 */
[----:B------:R-:W1:Y:S01]  /*31580*/  LDCU UR48, c[0x0][0x398] ;  /* 0x00007300ff3077ac */ /* 0x000e620008000800 */
[----:B------:R-:W2:Y:S04]  /*31590*/  LDL.LU R250, [R1+0x154] ;  /* 0x0001540001fa7983 */ /* 0x000ea80000300800 */
[----:B------:R1:W-:Y:S01]  /*315a0*/  @P2 STG.E desc[UR28][R202.64], R251 ;  /* 0x000000fbca002986 */ /* 0x0003e2000c10191c */
[----:B------:R-:W-:Y:S01]  /*315b0*/  VIADD R200, R195, 0x3 ;  /* 0x00000003c3c87836 */ /* 0x000fe20000000000 */
[----:B------:R-:W2:Y:S02]  /*315c0*/  LDCU UR50, c[0x0][0x39c] ;  /* 0x00007380ff3277ac */ /* 0x000ea40008000800 */
[----:B-1----:R-:W2:Y:S01]  /*315d0*/  LDL.LU R251, [R1+0x124] ;  /* 0x0001240001fb7983 */ /* 0x002ea20000300800 */
[----:B------:R-:W-:-:S03]  /*315e0*/  IMAD.WIDE R202, R240, 0x4, R228 ;  /* 0x00000004f0ca7825 */ /* 0x000fc600078e02e4 */
[----:B---3--:R1:W-:Y:S04]  /*315f0*/  @P6 STG.E desc[UR28][R230.64], R246 ;  /* 0x000000f6e6006986 */ /* 0x0083e8000c10191c */
[----:B------:R3:W-:Y:S04]  /*31600*/  @P0 STG.E desc[UR28][R202.64], R244 ;  /* 0x000000f4ca000986 */ /* 0x0007e8000c10191c */
[----:B-1----:R-:W2:Y:S01]  /*31610*/  LDL.LU R246, [R1+0x104] ;  /* 0x0001040001f67983 */ /* 0x002ea20000300800 */
[----:B------:R-:W-:-:S03]  /*31620*/  IMAD.WIDE R230, R0, 0x4, R2 ;  /* 0x0000000400e67825 */ /* 0x000fc600078e0202 */
[----:B---3--:R-:W3:Y:S01]  /*31630*/  LDL.LU R244, [R1+0xb4] ;  /* 0x0000b40001f47983 */ /* 0x008ee20000300800 */
[----:B------:R-:W-:-:S03]  /*31640*/  IMAD.WIDE R202, R0, 0x4, R220 ;  /* 0x0000000400ca7825 */ /* 0x000fc600078e02dc */
[----:B----4-:R1:W-:Y:S04]  /*31650*/  @P3 STG.E desc[UR28][R230.64], R247 ;  /* 0x000000f7e6003986 */ /* 0x0103e8000c10191c */
[----:B--2---:R2:W-:Y:S04]  /*31660*/  @P5 STG.E desc[UR28][R202.64], R245 ;  /* 0x000000f5ca005986 */ /* 0x0045e8000c10191c */
[----:B-1----:R-:W4:Y:S04]  /*31670*/  LDL.LU R247, [R1+0x4] ;  /* 0x0000040001f77983 */ /* 0x002f280000300800 */
[----:B--2---:R-:W2:Y:S01]  /*31680*/  LDL.LU R245, [R1+0x1134] ;  /* 0x0011340001f57983 */ /* 0x004ea20000300800 */
[----:B------:R-:W-:-:S05]  /*31690*/  IMAD.WIDE R230, R0, 0x4, R222 ;  /* 0x0000000400e67825 */ /* 0x000fca00078e02de */
[----:B------:R1:W-:Y:S04]  /*316a0*/  @P4 STG.E desc[UR28][R230.64], R250 ;  /* 0x000000fae6004986 */ /* 0x0003e8000c10191c */
[----:B-1----:R-:W2:Y:S01]  /*316b0*/  LDL.LU R250, [R1+0x138] ;  /* 0x0001380001fa7983 */ /* 0x002ea20000300800 */
[----:B------:R-:W-:Y:S02]  /*316c0*/  ISETP.LT.AND P1, PT, R242, UR52, !P1 ;  /* 0x00000034f2007c0c */ /* 0x000fe4000cf21270 */
[----:B------:R-:W-:Y:S01]  /*316d0*/  ISETP.GE.AND P2, PT, R200, UR73, PT ;  /* 0x00000049c8007c0c */ /* 0x000fe2000bf46270 */
[----:B------:R-:W-:Y:S01]  /*316e0*/  IMAD.WIDE R202, R0, 0x4, R228 ;  /* 0x0000000400ca7825 */ /* 0x000fe200078e02e4 */
[----:B------:R-:W1:Y:S02]  /*316f0*/  LDCU UR52, c[0x0][0x398] ;  /* 0x00007300ff3477ac */ /* 0x000e640008000800 */
[----:B------:R-:W-:-:S02]  /*31700*/  ISETP.LT.AND P6, PT, R207, UR30, !P2 ;  /* 0x0000001ecf007c0c */ /* 0x000fc4000d7c1270 */
[----:B------:R-:W-:Y:S01]  /*31710*/  ISETP.LT.AND P0, PT, R199, UR13, !P2 ;  /* 0x0000000dc7007c0c */ /* 0x000fe2000d701270 */
[----:B------:R-:W-:Y:S01]  /*31720*/  VIADD R201, R0, UR42 ;  /* 0x0000002a00c97c36 */ /* 0x000fe20008000000 */
[----:B------:R-:W-:Y:S01]  /*31730*/  ISETP.LT.AND P3, PT, R243, UR8, !P2 ;  /* 0x00000008f3007c0c */ /* 0x000fe2000d761270 */
[----:B------:R-:W-:Y:S01]  /*31740*/  VIADD R240, R195, 0x4 ;  /* 0x00000004c3f07836 */ /* 0x000fe20000000000 */
[----:B------:R-:W-:Y:S01]  /*31750*/  ISETP.LT.AND P2, PT, R242, UR7, !P2 ;  /* 0x00000007f2007c0c */ /* 0x000fe2000d741270 */
[C---:B------:R-:W-:Y:S01]  /*31760*/  IMAD.WIDE R230, R201.reuse, 0x4, R2 ;  /* 0x00000004c9e67825 */ /* 0x040fe200078e0202 */
[----:B------:R1:W-:Y:S01]  /*31770*/  @P1 STG.E desc[UR28][R202.64], R251 ;  /* 0x000000fbca001986 */ /* 0x0003e2000c10191c */
[C---:B------:R-:W-:Y:S01]  /*31780*/  IADD3 R200, PT, PT, R201.reuse, UR74, RZ ;  /* 0x0000004ac9c87c10 */ /* 0x040fe2000fffe0ff */
[----:B------:R-:W3:Y:S01]  /*31790*/  LDCU UR74, c[0x0][0x3b8] ;  /* 0x00007700ff4a77ac */ /* 0x000ee20008000800 */
[----:B------:R-:W-:Y:S01]  /*317a0*/  ISETP.GE.AND P5, PT, R240, UR72, PT ;  /* 0x00000048f0007c0c */ /* 0x000fe2000bfa6270 */
[----:B------:R-:W2:Y:S01]  /*317b0*/  LDCU UR42, c[0x0][0x39c] ;  /* 0x00007380ff2a77ac */ /* 0x000ea20008000800 */
[----:B------:R-:W2:Y:S01]  /*317c0*/  LDCU UR30, c[0x0][0x398] ;  /* 0x00007300ff1e77ac */ /* 0x000ea20008000800 */
[----:B-1----:R-:W-:Y:S01]  /*317d0*/  IMAD.WIDE R202, R201, 0x4, R220 ;  /* 0x00000004c9ca7825 */ /* 0x002fe200078e02dc */
[----:B------:R-:W-:Y:S01]  /*317e0*/  ISETP.LT.AND P4, PT, R207, UR4, !P5 ;  /* 0x00000004cf007c0c */ /* 0x000fe2000ef81270 */
[----:B------:R-:W1:Y:S01]  /*317f0*/  LDCU UR13, c[0x0][0x398] ;  /* 0x00007300ff0d77ac */ /* 0x000e620008000800 */
[----:B------:R-:W1:Y:S01]  /*31800*/  LDCU UR8, c[0x0][0x398] ;  /* 0x00007300ff0877ac */ /* 0x000e620008000800 */
[----:B------:R-:W1:Y:S01]  /*31810*/  LDCU UR7, c[0x0][0x3b8] ;  /* 0x00007700ff0777ac */ /* 0x000e620008000800 */
[----:B------:R-:W1:Y:S01]  /*31820*/  LDCU UR73, c[0x0][0x39c] ;  /* 0x00007380ff4977ac */ /* 0x000e620008000800 */
[----:B------:R1:W-:Y:S01]  /*31830*/  @P6 STG.E desc[UR28][R230.64], R246 ;  /* 0x000000f6e6006986 */ /* 0x0003e2000c10191c */
[----:B------:R-:W-:Y:S01]  /*31840*/  VIADD R240, R195, 0x5 ;  /* 0x00000005c3f07836 */ /* 0x000fe20000000000 */
[----:B------:R-:W-:Y:S01]  /*31850*/  ISETP.LT.AND P1, PT, R199, UR11, !P5 ;  /* 0x0000000bc7007c0c */ /* 0x000fe2000ef21270 */
[----:B---3--:R-:W-:Y:S01]  /*31860*/  VIADD R0, R200, UR74 ;  /* 0x0000004ac8007c36 */ /* 0x008fe20008000000 */
[----:B------:R3:W-:Y:S01]  /*31870*/  @P0 STG.E desc[UR28][R202.64], R244 ;  /* 0x000000f4ca000986 */ /* 0x0007e2000c10191c */
[----:B------:R-:W2:Y:S01]  /*31880*/  LDCU UR4, c[0x0][0x398] ;  /* 0x00007300ff0477ac */ /* 0x000ea20008000800 */
[----:B------:R-:W2:Y:S01]  /*31890*/  LDCU UR72, c[0x0][0x39c] ;  /* 0x00007380ff4877ac */ /* 0x000ea20008000800 */
[----:B-1----:R-:W-:Y:S01]  /*318a0*/  IMAD.WIDE R230, R201, 0x4, R222 ;  /* 0x00000004c9e67825 */ /* 0x002fe200078e02de */
[----:B------:R-:W2:Y:S01]  /*318b0*/  LDL.LU R246, [R1+0x168] ;  /* 0x0001680001f67983 */ /* 0x000ea20000300800 */
[----:B------:R-:W-:Y:S01]  /*318c0*/  ISETP.LT.AND P6, PT, R243, UR9, !P5 ;  /* 0x00000009f3007c0c */ /* 0x000fe2000efc1270 */
[----:B------:R-:W1:Y:S01]  /*318d0*/  LDCU UR74, c[0x0][0x3b8] ;  /* 0x00007700ff4a77ac */ /* 0x000e620008000800 */
[----:B---3--:R-:W-:Y:S01]  /*318e0*/  IMAD.WIDE R202, R201, 0x4, R228 ;  /* 0x00000004c9ca7825 */ /* 0x008fe200078e02e4 */
[----:B------:R-:W3:Y:S01]  /*318f0*/  LDL.LU R251, [R1+0x158] ;  /* 0x0001580001fb7983 */ /* 0x000ee20000300800 */
[----:B------:R-:W1:Y:S03]  /*31900*/  LDCU UR11, c[0x0][0x398] ;  /* 0x00007300ff0b77ac */ /* 0x000e660008000800 */
[----:B----4-:R4:W-:Y:S01]  /*31910*/  @P3 STG.E desc[UR28][R230.64], R247 ;  /* 0x000000f7e6003986 */ /* 0x0109e2000c10191c */
[----:B------:R-:W-:Y:S01]  /*31920*/  ISETP.GE.AND P0, PT, R240, UR71, PT ;  /* 0x00000047f0007c0c */ /* 0x000fe2000bf06270 */
[----:B------:R-:W2:Y:S02]  /*31930*/  LDCU UR9, c[0x0][0x398] ;  /* 0x00007300ff0977ac */ /* 0x000ea40008000800 */
[----:B--2---:R2:W-:Y:S04]  /*31940*/  @P2 STG.E desc[UR28][R202.64], R245 ;  /* 0x000000f5ca002986 */ /* 0x0045e8000c10191c */
[----:B----4-:R-:W4:Y:S01]  /*31950*/  LDL.LU R247, [R1+0x108] ;  /* 0x0001080001f77983 */ /* 0x010f220000300800 */
[----:B------:R-:W-:Y:S01]  /*31960*/  IMAD.WIDE R230, R200, 0x4, R2 ;  /* 0x00000004c8e67825 */ /* 0x000fe200078e0202 */
[----:B------:R-:W-:Y:S01]  /*31970*/  ISETP.LT.AND P5, PT, R242, UR5, !P5 ;  /* 0x00000005f2007c0c */ /* 0x000fe2000efa1270 */
[----:B------:R-:W2:Y:S02]  /*31980*/  LDCU UR5, c[0x0][0x3b8] ;  /* 0x00007700ff0577ac */ /* 0x000ea40008000800 */
[----:B------:R-:W-:Y:S01]  /*31990*/  VIADD R240, R195, 0x6 ;  /* 0x00000006c3f07836 */ /* 0x000fe20000000000 */
[----:B-1----:R-:W-:Y:S01]  /*319a0*/  IADD3 R201, PT, PT, R0, UR74, RZ ;  /* 0x0000004a00c97c10 */ /* 0x002fe2000fffe0ff */
[----:B------:R-:W1:Y:S01]  /*319b0*/  LDCU UR74, c[0x0][0x3b8] ;  /* 0x00007700ff4a77ac */ /* 0x000e620008000800 */
[----:B--2---:R-:W2:Y:S01]  /*319c0*/  LDL.LU R245, [R1+0x128] ;  /* 0x0001280001f57983 */ /* 0x004ea20000300800 */
[----:B------:R-:W1:Y:S03]  /*319d0*/  LDCU UR71, c[0x0][0x39c] ;  /* 0x00007380ff4777ac */ /* 0x000e660008000800 */
[----:B------:R-:W4:Y:S04]  /*319e0*/  LDL.LU R244, [R1+0xb8] ;  /* 0x0000b80001f47983 */ /* 0x000f280000300800 */
[----:B------:R1:W-:Y:S04]  /*319f0*/  @P4 STG.E desc[UR28][R230.64], R250 ;  /* 0x000000fae6004986 */ /* 0x0003e8000c10191c */
[----:B-1----:R-:W4:Y:S01]  /*31a00*/  LDL.LU R250, [R1+0x8] ;  /* 0x0000080001fa7983 */ /* 0x002f220000300800 */
[----:B------:R-:W-:Y:S01]  /*31a10*/  ISETP.LT.AND P3, PT, R207, UR6, !P0 ;  /* 0x00000006cf007c0c */ /* 0x000fe2000c761270 */
[----:B------:R-:W-:-:S04]  /*31a20*/  IMAD.WIDE R202, R200, 0x4, R220 ;  /* 0x00000004c8ca7825 */ /* 0x000fc800078e02dc */
[C---:B------:R-:W-:Y:S01]  /*31a30*/  IMAD.WIDE R230, R200.reuse, 0x4, R222 ;  /* 0x00000004c8e67825 */ /* 0x040fe200078e02de */
[----:B------:R-:W-:Y:S01]  /*31a40*/  ISETP.LT.AND P2, PT, R199, UR14, !P0 ;  /* 0x0000000ec7007c0c */ /* 0x000fe2000c741270 */
[----:B------:R-:W1:Y:S01]  /*31a50*/  LDCU UR6, c[0x0][0x398] ;  /* 0x00007300ff0677ac */ /* 0x000e620008000800 */
[----:B------:R-:W-:Y:S01]  /*31a60*/  ISETP.LT.AND P4, PT, R243, UR10, !P0 ;  /* 0x0000000af3007c0c */ /* 0x000fe2000c781270 */
[----:B------:R1:W-:Y:S01]  /*31a70*/  @P1 STG.E desc[UR28][R202.64], R246 ;  /* 0x000000f6ca001986 */ /* 0x0003e2000c10191c */
[----:B------:R-:W2:Y:S03]  /*31a80*/  LDCU UR14, c[0x0][0x398] ;  /* 0x00007300ff0e77ac */ /* 0x000ea60008000800 */
[----:B---3--:R3:W-:Y:S01]  /*31a90*/  @P6 STG.E desc[UR28][R230.64], R251 ;  /* 0x000000fbe6006986 */ /* 0x0087e2000c10191c */
[----:B------:R-:W2:Y:S03]  /*31aa0*/  LDCU UR10, c[0x0][0x398] ;  /* 0x00007300ff0a77ac */ /* 0x000ea60008000800 */
[----:B-1----:R-:W4:Y:S01]  /*31ab0*/  LDL.LU R246, [R1+0x1130] ;  /* 0x0011300001f67983 */ /* 0x002f220000300800 */
[----:B------:R-:W-:-:S03]  /*31ac0*/  IMAD.WIDE R202, R200, 0x4, R228 ;  /* 0x00000004c8ca7825 */ /* 0x000fc600078e02e4 */
[----:B---3--:R-:W3:Y:S01]  /*31ad0*/  LDL.LU R251, [R1+0x13c] ;  /* 0x00013c0001fb7983 */ /* 0x008ee20000300800 */
[----:B------:R-:W-:-:S03]  /*31ae0*/  IMAD.WIDE R230, R0, 0x4, R2 ;  /* 0x0000000400e67825 */ /* 0x000fc600078e0202 */
[----:B--2---:R-:W-:Y:S04]  /*31af0*/  @P5 STG.E desc[UR28][R202.64], R245 ;  /* 0x000000f5ca005986 */ /* 0x004fe8000c10191c */
[----:B----4-:R1:W-:Y:S04]  /*31b00*/  @P3 STG.E desc[UR28][R230.64], R247 ;  /* 0x000000f7e6003986 */ /* 0x0103e8000c10191c */
[----:B-1----:R-:W2:Y:S04]  /*31b10*/  LDL.LU R247, [R1+0x16c] ;  /* 0x00016c0001f77983 */ /* 0x002ea80000300800 */
[----:B------:R-:W4:Y:S01]  /*31b20*/  LDL.LU R245, [R1+0x15c] ;  /* 0x00015c0001f57983 */ /* 0x000f220000300800 */
[----:B------:R-:W-:-:S04]  /*31b30*/  IMAD.WIDE R202, R0, 0x4, R220 ;  /* 0x0000000400ca7825 */ /* 0x000fc800078e02dc */
[----:B------:R-:W-:Y:S01]  /*31b40*/  IMAD.WIDE R230, R0, 0x4, R222 ;  /* 0x0000000400e67825 */ /* 0x000fe200078e02de */
[----:B------:R1:W-:Y:S04]  /*31b50*/  @P2 STG.E desc[UR28][R202.64], R244 ;  /* 0x000000f4ca002986 */ /* 0x0003e8000c10191c */
[----:B------:R1:W-:Y:S04]  /*31b60*/  @P4 STG.E desc[UR28][R230.64], R250 ;  /* 0x000000fae6004986 */ /* 0x0003e8000c10191c */
[----:B-1----:R-:W4:Y:S04]  /*31b70*/  LDL.LU R244, [R1+0x12c] ;  /* 0x00012c0001f47983 */ /* 0x002f280000300800 */
[----:B------:R-:W4:Y:S01]  /*31b80*/  LDL.LU R250, [R1+0x10c] ;  /* 0x00010c0001fa7983 */ /* 0x000f220000300800 */
[----:B------:R-:W-:-:S02]  /*31b90*/  ISETP.LT.AND P0, PT, R242, UR12, !P0 ;  /* 0x0000000cf2007c0c */ /* 0x000fc4000c701270 */
[----:B------:R-:W-:Y:S01]  /*31ba0*/  ISETP.GE.AND P1, PT, R240, UR70, PT ;  /* 0x00000046f0007c0c */ /* 0x000fe2000bf26270 */
[----:B------:R-:W-:Y:S01]  /*31bb0*/  IMAD.WIDE R202, R0, 0x4, R228 ;  /* 0x0000000400ca7825 */ /* 0x000fe200078e02e4 */
[----:B------:R-:W1:Y:S02]  /*31bc0*/  LDCU UR70, c[0x0][0x398] ;  /* 0x00007300ff4677ac */ /* 0x000e640008000800 */
[----:B------:R-:W-:Y:S02]  /*31bd0*/  ISETP.LT.AND P6, PT, R207, UR15, !P1 ;  /* 0x0000000fcf007c0c */ /* 0x000fe4000cfc1270 */
[----:B------:R-:W-:Y:S01]  /*31be0*/  ISETP.LT.AND P5, PT, R199, UR16, !P1 ;  /* 0x00000010c7007c0c */ /* 0x000fe2000cfa1270 */
[----:B------:R-:W-:Y:S01]  /*31bf0*/  VIADD R240, R195, 0x7 ;  /* 0x00000007c3f07836 */ /* 0x000fe20000000000 */
[----:B------:R-:W-:Y:S01]  /*31c00*/  ISETP.LT.AND P3, PT, R243, UR17, !P1 ;  /* 0x00000011f3007c0c */ /* 0x000fe2000cf61270 */
[----:B------:R-:W-:Y:S01]  /*31c10*/  IMAD.WIDE R230, R201, 0x4, R2 ;  /* 0x00000004c9e67825 */ /* 0x000fe200078e0202 */
[----:B------:R-:W1:Y:S02]  /*31c20*/  LDCU UR12, c[0x0][0x3b8] ;  /* 0x00007700ff0c77ac */ /* 0x000e640008000800 */
[----:B------:R-:W-:-:S02]  /*31c30*/  ISETP.GE.AND P2, PT, R240, UR19, PT ;  /* 0x00000013f0007c0c */ /* 0x000fc4000bf46270 */
[----:B------:R-:W-:Y:S01]  /*31c40*/  ISETP.LT.AND P1, PT, R242, UR18, !P1 ;  /* 0x00000012f2007c0c */ /* 0x000fe2000cf21270 */
[----:B------:R-:W-:Y:S01]  /*31c50*/  VIADD R200, R201, UR74 ;  /* 0x0000004ac9c87c36 */ /* 0x000fe20008000000 */
[----:B------:R-:W-:Y:S01]  /*31c60*/  ISETP.LT.AND P4, PT, R207, UR20, !P2 ;  /* 0x00000014cf007c0c */ /* 0x000fe2000d781270 */
[----:B------:R-:W1:Y:S01]  /*31c70*/  LDCU UR74, c[0x0][0x3b8] ;  /* 0x00007700ff4a77ac */ /* 0x000e620008000800 */
[----:B------:R1:W-:Y:S01]  /*31c80*/  @P0 STG.E desc[UR28][R202.64], R246 ;  /* 0x000000f6ca000986 */ /* 0x0003e2000c10191c */
[----:B------:R-:W-:Y:S01]  /*31c90*/  VIADD R240, R195, 0x8 ;  /* 0x00000008c3f07836 */ /* 0x000fe20000000000 */
[----:B------:R-:W2:Y:S02]  /*31ca0*/  LDCU UR15, c[0x0][0x398] ;  /* 0x00007300ff0f77ac */ /* 0x000ea40008000800 */
[----:B---3--:R3:W-:Y:S01]  /*31cb0*/  @P6 STG.E desc[UR28][R230.64], R251 ;  /* 0x000000fbe6006986 */ /* 0x0087e2000c10191c */
[----:B------:R-:W2:Y:S01]  /*31cc0*/  LDCU UR16, c[0x0][0x398] ;  /* 0x00007300ff1077ac */ /* 0x000ea20008000800 */
[----:B------:R-:W2:Y:S02]  /*31cd0*/  LDCU UR17, c[0x0][0x398] ;  /* 0x00007300ff1177ac */ /* 0x000ea40008000800 */
[----:B-1----:R-:W4:Y:S01]  /*31ce0*/  LDL.LU R246, [R1+0xbc] ;  /* 0x0000bc0001f67983 */ /* 0x002f220000300800 */
[C---:B------:R-:W-:Y:S01]  /*31cf0*/  IMAD.WIDE R202, R201.reuse, 0x4, R220 ;  /* 0x00000004c9ca7825 */ /* 0x040fe200078e02dc */
[----:B------:R-:W1:Y:S02]  /*31d00*/  LDCU UR19, c[0x0][0x398] ;  /* 0x00007300ff1377ac */ /* 0x000e640008000800 */
[----:B---3--:R-:W3:Y:S01]  /*31d10*/  LDL.LU R251, [R1+0xc] ;  /* 0x00000c0001fb7983 */ /* 0x008ee20000300800 */
[C---:B------:R-:W-:Y:S01]  /*31d20*/  IMAD.WIDE R230, R201.reuse, 0x4, R222 ;  /* 0x00000004c9e67825 */ /* 0x040fe200078e02de */
[----:B------:R-:W1:Y:S01]  /*31d30*/  LDCU UR18, c[0x0][0x3b8] ;  /* 0x00007700ff1277ac */ /* 0x000e620008000800 */
[----:B------:R-:W1:Y:S01]  /*31d40*/  LDCU UR20, c[0x0][0x398] ;  /* 0x00007300ff1477ac */ /* 0x000e620008000800 */
[----:B--2---:R2:W-:Y:S04]  /*31d50*/  @P5 STG.E desc[UR28][R202.64], R247 ;  /* 0x000000f7ca005986 */ /* 0x0045e8000c10191c */
[----:B----4-:R4:W-:Y:S04]  /*31d60*/  @P3 STG.E desc[UR28][R230.64], R245 ;  /* 0x000000f5e6003986 */ /* 0x0109e8000c10191c */
[----:B--2---:R-:W2:Y:S04]  /*31d70*/  LDL.LU R247, [R1+0x112c] ;  /* 0x00112c0001f77983 */ /* 0x004ea80000300800 */
[----:B----4-:R-:W4:Y:S01]  /*31d80*/  LDL.LU R245, [R1+0x1f0] ;  /* 0x0001f00001f57983 */ /* 0x010f220000300800 */
[----:B------:R-:W-:-:S04]  /*31d90*/  IMAD.WIDE R202, R201, 0x4, R228 ;  /* 0x00000004c9ca7825 */ /* 0x000fc800078e02e4 */
[----:B------:R-:W-:Y:S01]  /*31da0*/  IMAD.WIDE R230, R200, 0x4, R2 ;  /* 0x00000004c8e67825 */ /* 0x000fe200078e0202 */
[----:B------:R-:W-:Y:S04]  /*31db0*/  @P1 STG.E desc[UR28][R202.64], R244 ;  /* 0x000000f4ca001986 */ /* 0x000fe8000c10191c */
[----:B------:R1:W-:Y:S04]  /*31dc0*/  @P4 STG.E desc[UR28][R230.64], R250 ;  /* 0x000000fae6004986 */ /* 0x0003e8000c10191c */
[----:B-1----:R-:W4:Y:S04]  /*31dd0*/  LDL.LU R250, [R1+0x210] ;  /* 0x0002100001fa7983 */ /* 0x002f280000300800 */
[----:B------:R-:W4:Y:S01]  /*31de0*/  LDL.LU R244, [R1+0x200] ;  /* 0x0002000001f47983 */ /* 0x000f220000300800 */
[----:B------:R-:W-:-:S02]  /*31df0*/  ISETP.LT.AND P0, PT, R199, UR21, !P2 ;  /* 0x00000015c7007c0c */ /* 0x000fc4000d701270 */
[----:B------:R-:W-:Y:S01]  /*31e00*/  ISETP.LT.AND P6, PT, R243, UR22, !P2 ;  /* 0x00000016f3007c0c */ /* 0x000fe2000d7c1270 */
[----:B------:R-:W-:Y:S01]  /*31e10*/  IMAD.WIDE R202, R200, 0x4, R220 ;  /* 0x00000004c8ca7825 */ /* 0x000fe200078e02dc */
[----:B------:R-:W-:Y:S01]  /*31e20*/  ISETP.LT.AND P2, PT, R242, UR23, !P2 ;  /* 0x00000017f2007c0c */ /* 0x000fe2000d741270 */
[----:B------:R-:W1:Y:S01]  /*31e30*/  LDCU UR21, c[0x0][0x398] ;  /* 0x00007300ff1577ac */ /* 0x000e620008000800 */
[----:B------:R-:W-:Y:S01]  /*31e40*/  ISETP.GE.AND P5, PT, R240, UR24, PT ;  /* 0x00000018f0007c0c */ /* 0x000fe2000bfa6270 */
[----:B------:R-:W-:Y:S01]  /*31e50*/  VIADD R201, R195, 0x9 ;  /* 0x00000009c3c97836 */ /* 0x000fe20000000000 */
[C---:B------:R-:W-:Y:S01]  /*31e60*/  IADD3 R0, PT, PT, R200.reuse, UR74, RZ ;  /* 0x0000004ac8007c10 */ /* 0x040fe2000fffe0ff */
[----:B------:R-:W-:Y:S01]  /*31e70*/  IMAD.WIDE R230, R200, 0x4, R222 ;  /* 0x00000004c8e67825 */ /* 0x000fe200078e02de */
[----:B------:R-:W-:Y:S01]  /*31e80*/  ISETP.LT.AND P3, PT, R207, UR25, !P5 ;  /* 0x00000019cf007c0c */ /* 0x000fe2000ef61270 */
[----:B------:R-:W1:Y:S01]  /*31e90*/  LDCU UR74, c[0x0][0x3b8] ;  /* 0x00007700ff4a77ac */ /* 0x000e620008000800 */
[----:B------:R-:W-:-:S02]  /*31ea0*/  ISETP.LT.AND P1, PT, R199, UR26, !P5 ;  /* 0x0000001ac7007c0c */ /* 0x000fc4000ef21270 */
[----:B------:R-:W-:Y:S01]  /*31eb0*/  ISETP.LT.AND P4, PT, R243, UR27, !P5 ;  /* 0x0000001bf3007c0c */ /* 0x000fe2000ef81270 */
[----:B------:R-:W1:Y:S01]  /*31ec0*/  LDCU UR22, c[0x0][0x398] ;  /* 0x00007300ff1677ac */ /* 0x000e620008000800 */
[----:B------:R1:W-:Y:S01]  /*31ed0*/  @P0 STG.E desc[UR28][R202.64], R246 ;  /* 0x000000f6ca000986 */ /* 0x0003e2000c10191c */
[----:B------:R-:W-:Y:S01]  /*31ee0*/  ISETP.GE.AND P0, PT, R201, UR55, PT ;  /* 0x00000037c9007c0c */ /* 0x000fe2000bf06270 */
[----:B------:R-:W-:Y:S01]  /*31ef0*/  IMAD.WIDE R200, R200, 0x4, R228 ;  /* 0x00000004c8c87825 */ /* 0x000fe200078e02e4 */
[----:B------:R-:W-:Y:S01]  /*31f00*/  ISETP.LT.AND P5, PT, R242, UR54, !P5 ;  /* 0x00000036f2007c0c */ /* 0x000fe2000efa1270 */
[----:B---3--:R3:W-:Y:S01]  /*31f10*/  @P6 STG.E desc[UR28][R230.64], R251 ;  /* 0x000000fbe6006986 */ /* 0x0087e2000c10191c */
[----:B------:R-:W2:Y:S01]  /*31f20*/  LDCU UR24, c[0x0][0x398] ;  /* 0x00007300ff1877ac */ /* 0x000ea20008000800 */
[C---:B-1----:R-:W-:Y:S01]  /*31f30*/  VIADD R240, R0.reuse, UR74 ;  /* 0x0000004a00f07c36 */ /* 0x042fe20008000000 */
[----:B------:R-:W1:Y:S01]  /*31f40*/  LDCU UR23, c[0x0][0x3b8] ;  /* 0x00007700ff1777ac */ /* 0x000e620008000800 */
[----:B------:R-:W4:Y:S01]  /*31f50*/  LDL.LU R246, [R1+0x1e0] ;  /* 0x0001e00001f67983 */ /* 0x000f220000300800 */
[----:B------:R-:W-:Y:S01]  /*31f60*/  IMAD.WIDE R202, R0, 0x4, R2 ;  /* 0x0000000400ca7825 */ /* 0x000fe200078e0202 */
[----:B------:R-:W-:Y:S01]  /*31f70*/  ISETP.LT.AND P6, PT, R207, UR56, !P0 ;  /* 0x00000038cf007c0c */ /* 0x000fe2000c7c1270 */
[----:B------:R-:W1:Y:S01]  /*31f80*/  LDCU UR25, c[0x0][0x398] ;  /* 0x00007300ff1977ac */ /* 0x000e620008000800 */
[----:B---3--:R-:W3:Y:S01]  /*31f90*/  LDL.LU R251, [R1+0x190] ;  /* 0x0001900001fb7983 */ /* 0x008ee20000300800 */
[----:B------:R-:W1:Y:S01]  /*31fa0*/  LDCU UR26, c[0x0][0x398] ;  /* 0x00007300ff1a77ac */ /* 0x000e620008000800 */
[----:B------:R-:W1:Y:S01]  /*31fb0*/  LDCU UR27, c[0x0][0x398] ;  /* 0x00007300ff1b77ac */ /* 0x000e620008000800 */
[----:B------:R-:W1:Y:S01]  /*31fc0*/  LDCU UR55, c[0x0][0x398] ;  /* 0x00007300ff3777ac */ /* 0x000e620008000800 */
[----:B------:R-:W1:Y:S01]  /*31fd0*/  LDCU UR54, c[0x0][0x3b8] ;  /* 0x00007700ff3677ac */ /* 0x000e620008000800 */
[----:B--2---:R2:W-:Y:S01]  /*31fe0*/  @P2 STG.E desc[UR28][R200.64], R247 ;  /* 0x000000f7c8002986 */ /* 0x0045e2000c10191c */
[----:B------:R-:W-:Y:S01]  /*31ff0*/  VIADD R231, R195, 0xa ;  /* 0x0000000ac3e77836 */ /* 0x000fe20000000000 */
[----:B------:R-:W-:Y:S01]  /*32000*/  IADD3 R230, PT, PT, R240, UR77, RZ ;  /* 0x0000004df0e67c10 */ /* 0x000fe2000fffe0ff */
[----:B------:R-:W1:Y:S01]  /*32010*/  LDCU UR74, c[0x0][0x39c] ;  /* 0x00007380ff4a77ac */ /* 0x000e620008000800 */
[----:B----4-:R4:W-:Y:S01]  /*32020*/  @P3 STG.E desc[UR28][R202.64], R245 ;  /* 0x000000f5ca003986 */ /* 0x0109e2000c10191c */
[----:B------:R-:W1:Y:S03]  /*32030*/  LDCU UR56, c[0x0][0x398] ;  /* 0x00007300ff3877ac */ /* 0x000e660008000800 */
[----:B--2---:R-:W2:Y:S01]  /*32040*/  LDL.LU R247, [R1+0x180] ;  /* 0x0001800001f77983 */ /* 0x004ea20000300800 */
[C---:B------:R-:W-:Y:S01]  /*32050*/  IMAD.WIDE R200, R0.reuse, 0x4, R220 ;  /* 0x0000000400c87825 */ /* 0x040fe200078e02dc */
[----:B------:R-:W-:Y:S01]  /*32060*/  ISETP.LT.AND P2, PT, R199, UR57, !P0 ;  /* 0x00000039c7007c0c */ /* 0x000fe2000c741270 */
[----:B------:R-:W1:Y:S01]  /*32070*/  LDCU UR57, c[0x0][0x398] ;  /* 0x00007300ff3977ac */ /* 0x000e620008000800 */
[----:B----4-:R-:W4:Y:S01]  /*32080*/  LDL.LU R245, [R1+0x170] ;  /* 0x0001700001f57983 */ /* 0x010f220000300800 */
[C---:B------:R-:W-:Y:S01]  /*32090*/  IMAD.WIDE R202, R0.reuse, 0x4, R222 ;  /* 0x0000000400ca7825 */ /* 0x040fe200078e02de */
[----:B------:R-:W1:Y:S02]  /*320a0*/  LDCU UR77, c[0x0][0x39c] ;  /* 0x00007380ff4d77ac */ /* 0x000e640008000800 */
[----:B------:R1:W-:Y:S04]  /*320b0*/  @P1 STG.E desc[UR28][R200.64], R250 ;  /* 0x000000fac8001986 */ /* 0x0003e8000c10191c */
[----:B------:R1:W-:Y:S04]  /*320c0*/  @P4 STG.E desc[UR28][R202.64], R244 ;  /* 0x000000f4ca004986 */ /* 0x0003e8000c10191c */
[----:B-1----:R-:W4:Y:S04]  /*320d0*/  LDL.LU R250, [R1+0x1128] ;  /* 0x0011280001fa7983 */ /* 0x002f280000300800 */
[----:B------:R-:W4:Y:S01]  /*320e0*/  LDL.LU R244, [R1+0x1f4] ;  /* 0x0001f40001f47983 */ /* 0x000f220000300800 */
[----:B------:R-:W-:Y:S01]  /*320f0*/  IMAD.WIDE R200, R0, 0x4, R228 ;  /* 0x0000000400c87825 */ /* 0x000fe200078e02e4 */
[----:B------:R-:W-:Y:S01]  /*32100*/  ISETP.LT.AND P3, PT, R243, UR58, !P0 ;  /* 0x0000003af3007c0c */ /* 0x000fe2000c761270 */
[----:B------:R-:W1:Y:S01]  /*32110*/  LDCU UR58, c[0x0][0x398] ;  /* 0x00007300ff3a77ac */ /* 0x000e620008000800 */
[----:B------:R-:W-:Y:S01]  /*32120*/  ISETP.LT.AND P0, PT, R242, UR59, !P0 ;  /* 0x0000003bf2007c0c */ /* 0x000fe2000c701270 */
[----:B------:R-:W-:Y:S01]  /*32130*/  IMAD.WIDE R202, R240, 0x4, R2 ;  /* 0x00000004f0ca7825 */ /* 0x000fe200078e0202 */
[----:B------:R-:W-:Y:S01]  /*32140*/  ISETP.GE.AND P1, PT, R231, UR60, PT ;  /* 0x0000003ce7007c0c */ /* 0x000fe2000bf26270 */
[----:B------:R-:W1:Y:S03]  /*32150*/  LDCU UR60, c[0x0][0x398] ;  /* 0x00007300ff3c77ac */ /* 0x000e660008000800 */
[----:B------:R-:W-:Y:S01]  /*32160*/  ISETP.LT.AND P4, PT, R207, UR61, !P1 ;  /* 0x0000003dcf007c0c */ /* 0x000fe2000cf81270 */
[----:B------:R1:W-:Y:S01]  /*32170*/  @P5 STG.E desc[UR28][R200.64], R246 ;  /* 0x000000f6c8005986 */ /* 0x0003e2000c10191c */
[----:B------:R-:W-:Y:S01]  /*32180*/  VIADD R231, R195, 0xb ;  /* 0x0000000bc3e77836 */ /* 0x000fe20000000000 */
[----:B------:R-:W2:Y:S02]  /*32190*/  LDCU UR59, c[0x0][0x3b8] ;  /* 0x00007700ff3b77ac */ /* 0x000ea40008000800 */
[----:B---3--:R3:W-:Y:S01]  /*321a0*/  @P6 STG.E desc[UR28][R202.64], R251 ;  /* 0x000000fbca006986 */ /* 0x0087e2000c10191c */
[----:B------:R-:W-:Y:S01]  /*321b0*/  VIADD R0, R230, UR76 ;  /* 0x0000004ce6007c36 */ /* 0x000fe20008000000 */
[----:B------:R-:W2:Y:S01]  /*321c0*/  LDCU UR61, c[0x0][0x398] ;  /* 0x00007300ff3d77ac */ /* 0x000ea20008000800 */
[----:B-1----:R-:W-:-:S04]  /*321d0*/  IMAD.WIDE R200, R240, 0x4, R220 ;  /* 0x00000004f0c87825 */ /* 0x002fc800078e02dc */
[C---:B---3--:R-:W-:Y:S01]  /*321e0*/  IMAD.WIDE R202, R240.reuse, 0x4, R222 ;  /* 0x00000004f0ca7825 */ /* 0x048fe200078e02de */
[----:B------:R-:W3:Y:S01]  /*321f0*/  LDL.LU R251, [R1+0x214] ;  /* 0x0002140001fb7983 */ /* 0x000ee20000300800 */
[----:B------:R-:W-:Y:S01]  /*32200*/  ISETP.LT.AND P5, PT, R199, UR62, !P1 ;  /* 0x0000003ec7007c0c */ /* 0x000fe2000cfa1270 */
[----:B------:R-:W1:Y:S02]  /*32210*/  LDCU UR62, c[0x0][0x398] ;  /* 0x00007300ff3e77ac */ /* 0x000e640008000800 */
[----:B------:R-:W3:Y:S01]  /*32220*/  LDL.LU R246, [R1+0x204] ;  /* 0x0002040001f67983 */ /* 0x000ee20000300800 */
[----:B------:R-:W-:Y:S01]  /*32230*/  ISETP.LT.AND P6, PT, R243, UR63, !P1 ;  /* 0x0000003ff3007c0c */ /* 0x000fe2000cfc1270 */
[----:B------:R-:W1:Y:S02]  /*32240*/  LDCU UR76, c[0x0][0x39c] ;  /* 0x00007380ff4c77ac */ /* 0x000e640008000800 */
[----:B--2---:R2:W-:Y:S01]  /*32250*/  @P2 STG.E desc[UR28][R200.64], R247 ;  /* 0x000000f7c8002986 */ /* 0x0045e2000c10191c */
[----:B------:R-:W1:Y:S03]  /*32260*/  LDCU UR63, c[0x0][0x398] ;  /* 0x00007300ff3f77ac */ /* 0x000e660008000800 */
[----:B----4-:R4:W-:Y:S01]  /*32270*/  @P3 STG.E desc[UR28][R202.64], R245 ;  /* 0x000000f5ca003986 */ /* 0x0109e2000c10191c */
[----:B--2---:R-:W-:-:S03]  /*32280*/  IMAD.WIDE R200, R240, 0x4, R228 ;  /* 0x00000004f0c87825 */ /* 0x004fc600078e02e4 */
[----:B----4-:R-:W2:Y:S04]  /*32290*/  LDL.LU R245, [R1+0x194] ;  /* 0x0001940001f57983 */ /* 0x010ea80000300800 */
[----:B------:R4:W-:Y:S01]  /*322a0*/  @P0 STG.E desc[UR28][R200.64], R248 ;  /* 0x000000f8c8000986 */ /* 0x0009e2000c10191c */
[----:B------:R-:W-:-:S03]  /*322b0*/  IMAD.WIDE R202, R230, 0x4, R2 ;  /* 0x00000004e6ca7825 */ /* 0x000fc600078e0202 */
[----:B----4-:R-:W4:Y:S04]  /*322c0*/  LDL.LU R248, [R1+0x1e4] ;  /* 0x0001e40001f87983 */ /* 0x010f280000300800 */
[----:B------:R-:W2:Y:S04]  /*322d0*/  LDL.LU R247, [R1+0x184] ;  /* 0x0001840001f77983 */ /* 0x000ea80000300800 */
[----:B------:R1:W-:Y:S04]  /*322e0*/  @P4 STG.E desc[UR28][R202.64], R244 ;  /* 0x000000f4ca004986 */ /* 0x0003e8000c10191c */
[----:B-1----:R-:W2:Y:S01]  /*322f0*/  LDL.LU R244, [R1+0x174] ;  /* 0x0001740001f47983 */ /* 0x002ea20000300800 */
[----:B------:R-:W-:Y:S01]  /*32300*/  ISETP.LT.AND P1, PT, R242, UR64, !P1 ;  /* 0x00000040f2007c0c */ /* 0x000fe2000cf21270 */
[C---:B------:R-:W-:Y:S01]  /*32310*/  IMAD.WIDE R200, R230.reuse, 0x4, R220 ;  /* 0x00000004e6c87825 */ /* 0x040fe200078e02dc */
[----:B------:R-:W-:Y:S01]  /*32320*/  ISETP.GE.AND P2, PT, R231, UR65, PT ;  /* 0x00000041e7007c0c */ /* 0x000fe2000bf46270 */
[----:B------:R-:W1:Y:S03]  /*32330*/  LDCU UR65, c[0x0][0x398] ;  /* 0x00007300ff4177ac */ /* 0x000e660008000800 */
[----:B------:R-:W-:Y:S01]  /*32340*/  ISETP.LT.AND P3, PT, R207, UR66, !P2 ;  /* 0x00000042cf007c0c */ /* 0x000fe2000d761270 */
[----:B------:R-:W-:Y:S01]  /*32350*/  IMAD.WIDE R202, R230, 0x4, R222 ;  /* 0x00000004e6ca7825 */ /* 0x000fe200078e02de */
[----:B------:R-:W-:Y:S01]  /*32360*/  ISETP.LT.AND P0, PT, R199, UR67, !P2 ;  /* 0x00000043c7007c0c */ /* 0x000fe2000d701270 */
[----:B------:R-:W1:Y:S01]  /*32370*/  LDCU UR64, c[0x0][0x3b8] ;  /* 0x00007700ff4077ac */ /* 0x000e620008000800 */
[----:B------:R-:W-:-:S02]  /*32380*/  ISETP.LT.AND P4, PT, R243, UR68, !P2 ;  /* 0x00000044f3007c0c */ /* 0x000fc4000d781270 */
[----:B------:R-:W-:Y:S01]  /*32390*/  ISETP.LT.AND P2, PT, R242, UR69, !P2 ;  /* 0x00000045f2007c0c */ /* 0x000fe2000d741270 */
[C---:B------:R-:W-:Y:S01]  /*323a0*/  VIADD R240, R195.reuse, 0xc ;  /* 0x0000000cc3f07836 */ /* 0x040fe20000000000 */
[----:B---3--:R3:W-:Y:S01]  /*323b0*/  @P5 STG.E desc[UR28][R200.64], R251 ;  /* 0x000000fbc8005986 */ /* 0x0087e2000c10191c */
[----:B------:R-:W-:Y:S01]  /*323c0*/  IADD3 R231, PT, PT, R0, UR75, RZ ;  /* 0x0000004b00e77c10 */ /* 0x000fe2000fffe0ff */
[----:B------:R-:W1:Y:S02]  /*323d0*/  LDCU UR66, c[0x0][0x398] ;  /* 0x00007300ff4277ac */ /* 0x000e640008000800 */
[----:B------:R1:W-:Y:S01]  /*323e0*/  @P6 STG.E desc[UR28][R202.64], R246 ;  /* 0x000000f6ca006986 */ /* 0x0003e2000c10191c */
[----:B------:R-:W2:Y:S01]  /*323f0*/  LDCU UR67, c[0x0][0x398] ;  /* 0x00007300ff4377ac */ /* 0x000ea20008000800 */
[----:B------:R-:W2:Y:S01]  /*32400*/  LDCU UR68, c[0x0][0x398] ;  /* 0x00007300ff4477ac */ /* 0x000ea20008000800 */
[----:B---3--:R-:W-:Y:S01]  /*32410*/  IMAD.WIDE R200, R230, 0x4, R228 ;  /* 0x00000004e6c87825 */ /* 0x008fe200078e02e4 */
[----:B------:R-:W3:Y:S01]  /*32420*/  LDL.LU R251, [R1+0x1124] ;  /* 0x0011240001fb7983 */ /* 0x000ee20000300800 */
[----:B------:R-:W-:Y:S01]  /*32430*/  ISETP.GE.AND P5, PT, R240, UR31, PT ;  /* 0x0000001ff0007c0c */ /* 0x000fe2000bfa6270 */
[----:B------:R-:W2:Y:S01]  /*32440*/  LDCU UR75, c[0x0][0x39c] ;  /* 0x00007380ff4b77ac */ /* 0x000ea20008000800 */
[C---:B-1----:R-:W-:Y:S01]  /*32450*/  IMAD.WIDE R202, R0.reuse, 0x4, R2 ;  /* 0x0000000400ca7825 */ /* 0x042fe200078e0202 */
[----:B------:R-:W3:Y:S01]  /*32460*/  LDL.LU R246, [R1+0x1f8] ;  /* 0x0001f80001f67983 */ /* 0x000ee20000300800 */
[----:B------:R-:W1:Y:S03]  /*32470*/  LDCU UR69, c[0x0][0x3b8] ;  /* 0x00007700ff4577ac */ /* 0x000e660008000800 */
[----:B----4-:R4:W-:Y:S01]  /*32480*/  @P1 STG.E desc[UR28][R200.64], R248 ;  /* 0x000000f8c8001986 */ /* 0x0109e2000c10191c */
[----:B------:R-:W-:Y:S01]  /*32490*/  VIADD R240, R195, 0xd ;  /* 0x0000000dc3f07836 */ /* 0x000fe20000000000 */
[----:B------:R-:W1:Y:S02]  /*324a0*/  LDCU UR31, c[0x0][0x398] ;  /* 0x00007300ff1f77ac */ /* 0x000e640008000800 */
[----:B--2---:R2:W-:Y:S01]  /*324b0*/  @P3 STG.E desc[UR28][R202.64], R245 ;  /* 0x000000f5ca003986 */ /* 0x0045e2000c10191c */
[----:B----4-:R-:W-:-:S04]  /*324c0*/  IMAD.WIDE R200, R0, 0x4, R220 ;  /* 0x0000000400c87825 */ /* 0x010fc800078e02dc */
[C---:B--2---:R-:W-:Y:S01]  /*324d0*/  IMAD.WIDE R202, R0.reuse, 0x4, R222 ;  /* 0x0000000400ca7825 */ /* 0x044fe200078e02de */
[----:B------:R2:W-:Y:S04]  /*324e0*/  @P0 STG.E desc[UR28][R200.64], R247 ;  /* 0x000000f7c8000986 */ /* 0x0005e8000c10191c */
[----:B------:R-:W4:Y:S04]  /*324f0*/  LDL.LU R245, [R1+0x208] ;  /* 0x0002080001f57983 */ /* 0x000f280000300800 */
[----:B------:R-:W4:Y:S01]  /*32500*/  LDL.LU R248, [R1+0x1e8] ;  /* 0x0001e80001f87983 */ /* 0x000f220000300800 */
[----:B--2---:R-:W-:-:S03]  /*32510*/  IMAD.WIDE R200, R0, 0x4, R228 ;  /* 0x0000000400c87825 */ /* 0x004fc600078e02e4 */
[----:B------:R2:W-:Y:S04]  /*32520*/  @P4 STG.E desc[UR28][R202.64], R244 ;  /* 0x000000f4ca004986 */ /* 0x0005e8000c10191c */
[----:B------:R1:W-:Y:S04]  /*32530*/  @P2 STG.E desc[UR28][R200.64], R249 ;  /* 0x000000f9c8002986 */ /* 0x0003e8000c10191c */
[----:B--2---:R-:W2:Y:S04]  /*32540*/  LDL.LU R244, [R1+0x198] ;  /* 0x0001980001f47983 */ /* 0x004ea80000300800 */
[----:B-1----:R-:W2:Y:S01]  /*32550*/  LDL.LU R249, [R1+0x218] ;  /* 0x0002180001f97983 */ /* 0x002ea20000300800 */
[----:B------:R-:W-:-:S02]  /*32560*/  ISETP.LT.AND P6, PT, R207, UR32, !P5 ;  /* 0x00000020cf007c0c */ /* 0x000fc4000efc1270 */
[----:B------:R-:W-:Y:S02]  /*32570*/  ISETP.LT.AND P1, PT, R199, UR34, !P5 ;  /* 0x00000022c7007c0c */ /* 0x000fe4000ef21270 */
[----:B------:R-:W-:Y:S01]  /*32580*/  ISETP.LT.AND P3, PT, R243, UR36, !P5 ;  /* 0x00000024f3007c0c */ /* 0x000fe2000ef61270 */
[C---:B------:R-:W-:Y:S01]  /*32590*/  IMAD.WIDE R202, R231.reuse, 0x4, R2 ;  /* 0x00000004e7ca7825 */ /* 0x040fe200078e0202 */
[----:B------:R-:W-:Y:S01]  /*325a0*/  ISETP.GE.AND P0, PT, R240, UR42, PT ;  /* 0x0000002af0007c0c */ /* 0x000fe2000bf06270 */
[----:B------:R-:W4:Y:S01]  /*325b0*/  LDL.LU R247, [R1+0x188] ;  /* 0x0001880001f77983 */ /* 0x000f220000300800 */
[----:B------:R-:W-:Y:S01]  /*325c0*/  ISETP.LT.AND P5, PT, R242, UR38, !P5 ;  /* 0x00000026f2007c0c */ /* 0x000fe2000efa1270 */
[----:B------:R-:W-:Y:S01]  /*325d0*/  IMAD.WIDE R200, R231, 0x4, R220 ;  /* 0x00000004e7c87825 */ /* 0x000fe200078e02dc */
[----:B------:R-:W-:Y:S01]  /*325e0*/  ISETP.LT.AND P4, PT, R207, UR44, !P0 ;  /* 0x0000002ccf007c0c */ /* 0x000fe2000c781270 */
[----:B------:R-:W1:Y:S02]  /*325f0*/  LDCU UR32, c[0x0][0x398] ;  /* 0x00007300ff2077ac */ /* 0x000e640008000800 */
[----:B------:R-:W-:Y:S01]  /*32600*/  VIADD R230, R231, UR40 ;  /* 0x00000028e7e67c36 */ /* 0x000fe20008000000 */
[----:B------:R-:W1:Y:S01]  /*32610*/  LDCU UR34, c[0x0][0x398] ;  /* 0x00007300ff2277ac */ /* 0x000e620008000800 */
[----:B------:R-:W1:Y:S01]  /*32620*/  LDCU UR36, c[0x0][0x398] ;  /* 0x00007300ff2477ac */ /* 0x000e620008000800 */
[----:B---3--:R3:W-:Y:S01]  /*32630*/  @P6 STG.E desc[UR28][R202.64], R246 ;  /* 0x000000f6ca006986 */ /* 0x0087e2000c10191c */
[----:B------:R-:W-:Y:S01]  /*32640*/  VIADD R240, R195, 0xe ;  /* 0x0000000ec3f07836 */ /* 0x000fe20000000000 */
[----:B------:R-:W-:Y:S01]  /*32650*/  ISETP.LT.AND P2, PT, R199, UR30, !P0 ;  /* 0x0000001ec7007c0c */ /* 0x000fe2000c741270 */
[----:B------:R-:W1:Y:S01]  /*32660*/  LDCU UR40, c[0x0][0x39c] ;  /* 0x00007380ff2877ac */ /* 0x000e620008000800 */
[----:B------:R-:W1:Y:S01]  /*32670*/  LDCU UR42, c[0x0][0x398] ;  /* 0x00007300ff2a77ac */ /* 0x000e620008000800 */
[----:B------:R-:W1:Y:S01]  /*32680*/  LDCU UR38, c[0x0][0x3b8] ;  /* 0x00007700ff2677ac */ /* 0x000e620008000800 */
[----:B---3--:R-:W3:Y:S01]  /*32690*/  LDL.LU R246, [R1+0x178] ;  /* 0x0001780001f67983 */ /* 0x008ee20000300800 */
[----:B------:R-:W-:Y:S01]  /*326a0*/  IMAD.WIDE R202, R231, 0x4, R222 ;  /* 0x00000004e7ca7825 */ /* 0x000fe200078e02de */
[----:B------:R-:W-:Y:S01]  /*326b0*/  ISETP.LT.AND P6, PT, R243, UR13, !P0 ;  /* 0x0000000df3007c0c */ /* 0x000fe2000c7c1270 */
[----:B------:R-:W1:Y:S01]  /*326c0*/  LDCU UR44, c[0x0][0x398] ;  /* 0x00007300ff2c77ac */ /* 0x000e620008000800 */
[----:B--2---:R2:W-:Y:S01]  /*326d0*/  @P1 STG.E desc[UR28][R200.64], R249 ;  /* 0x000000f9c8001986 */ /* 0x0045e2000c10191c */
[----:B------:R-:W-:Y:S01]  /*326e0*/  IADD3 R0, PT, PT, R230, UR7, RZ ;  /* 0x00000007e6007c10 */ /* 0x000fe2000fffe0ff */
[----:B------:R-:W1:Y:S02]  /*326f0*/  LDCU UR30, c[0x0][0x398] ;  /* 0x00007300ff1e77ac */ /* 0x000e640008000800 */
[----:B----4-:R4:W-:Y:S01]  /*32700*/  @P3 STG.E desc[UR28][R202.64], R245 ;  /* 0x000000f5ca003986 */ /* 0x0109e2000c10191c */
[----:B------:R-:W1:Y:S01]  /*32710*/  LDCU UR13, c[0x0][0x398] ;  /* 0x00007300ff0d77ac */ /* 0x000e620008000800 */
[----:B--2---:R-:W-:Y:S01]  /*32720*/  IMAD.WIDE R200, R231, 0x4, R228 ;  /* 0x00000004e7c87825 */ /* 0x004fe200078e02e4 */
[----:B------:R-:W-:Y:S01]  /*32730*/  ISETP.GE.AND P1, PT, R240, UR46, PT ;  /* 0x0000002ef0007c0c */ /* 0x000fe2000bf26270 */
[----:B------:R-:W2:Y:S01]  /*32740*/  LDCU UR7, c[0x0][0x39c] ;  /* 0x00007380ff0777ac */ /* 0x000ea20008000800 */
[----:B----4-:R-:W4:Y:S01]  /*32750*/  LDL.LU R245, [R1+0x1fc] ;  /* 0x0001fc0001f57983 */ /* 0x010f220000300800 */
[----:B------:R-:W-:Y:S01]  /*32760*/  IMAD.WIDE R202, R230, 0x4, R2 ;  /* 0x00000004e6ca7825 */ /* 0x000fe200078e0202 */
[----:B------:R-:W-:Y:S01]  /*32770*/  ISETP.LT.AND P0, PT, R242, UR8, !P0 ;  /* 0x00000008f2007c0c */ /* 0x000fe2000c701270 */
[----:B------:R-:W1:Y:S01]  /*32780*/  LDCU UR46, c[0x0][0x398] ;  /* 0x00007300ff2e77ac */ /* 0x000e620008000800 */
[----:B------:R2:W-:Y:S01]  /*32790*/  @P5 STG.E desc[UR28][R200.64], R248 ;  /* 0x000000f8c8005986 */ /* 0x0005e2000c10191c */
[----:B------:R-:W-:-:S03]  /*327a0*/  ISETP.LT.AND P3, PT, R207, UR48, !P1 ;  /* 0x00000030cf007c0c */ /* 0x000fc6000cf61270 */
[----:B------:R-:W4:Y:S01]  /*327b0*/  LDL.LU R249, [R1+0x21c] ;  /* 0x00021c0001f97983 */ /* 0x000f220000300800 */
[----:B------:R-:W-:Y:S01]  /*327c0*/  ISETP.LT.AND P5, PT, R199, UR4, !P1 ;  /* 0x00000004c7007c0c */ /* 0x000fe2000cfa1270 */
[----:B------:R-:W-:Y:S01]  /*327d0*/  VIADD R240, R195, 0xf ;  /* 0x0000000fc3f07836 */ /* 0x000fe20000000000 */
[----:B------:R-:W1:Y:S01]  /*327e0*/  LDCU UR8, c[0x0][0x3b8] ;  /* 0x00007700ff0877ac */ /* 0x000e620008000800 */
[----:B------:R1:W-:Y:S01]  /*327f0*/  @P4 STG.E desc[UR28][R202.64], R244 ;  /* 0x000000f4ca004986 */ /* 0x0003e2000c10191c */
[----:B------:R-:W-:Y:S01]  /*32800*/  VIADD R231, R0, UR5 ;  /* 0x0000000500e77c36 */ /* 0x000fe20008000000 */
[----:B------:R-:W3:Y:S01]  /*32810*/  LDCU UR48, c[0x0][0x398] ;  /* 0x00007300ff3077ac */ /* 0x000ee20008000800 */
[C---:B--2---:R-:W-:Y:S01]  /*32820*/  IMAD.WIDE R200, R230.reuse, 0x4, R220 ;  /* 0x00000004e6c87825 */ /* 0x044fe200078e02dc */
[----:B------:R-:W2:Y:S01]  /*32830*/  LDCU UR4, c[0x0][0x398] ;  /* 0x00007300ff0477ac */ /* 0x000ea20008000800 */
[----:B-1----:R-:W2:Y:S02]  /*32840*/  LDL.LU R244, [R1+0x20c] ;  /* 0x00020c0001f47983 */ /* 0x002ea40000300800 */
[C---:B------:R-:W-:Y:S01]  /*32850*/  IMAD.WIDE R202, R230.reuse, 0x4, R222 ;  /* 0x00000004e6ca7825 */ /* 0x040fe200078e02de */
[----:B------:R-:W-:Y:S01]  /*32860*/  ISETP.LT.AND P4, PT, R243, UR11, !P1 ;  /* 0x0000000bf3007c0c */ /* 0x000fe2000cf81270 */
[----:B------:R-:W1:Y:S01]  /*32870*/  LDCU UR5, c[0x0][0x39c] ;  /* 0x00007380ff0577ac */ /* 0x000e620008000800 */
[----:B------:R1:W-:Y:S01]  /*32880*/  @P2 STG.E desc[UR28][R200.64], R247 ;  /* 0x000000f7c8002986 */ /* 0x0003e2000c10191c */
[----:B------:R-:W2:Y:S03]  /*32890*/  LDCU UR11, c[0x0][0x398] ;  /* 0x00007300ff0b77ac */ /* 0x000ea60008000800 */
[----:B------:R-:W2:Y:S01]  /*328a0*/  LDL.LU R248, [R1+0x1ec] ;  /* 0x0001ec0001f87983 */ /* 0x000ea20000300800 */
[----:B-1----:R-:W-:-:S03]  /*328b0*/  IMAD.WIDE R200, R230, 0x4, R228 ;  /* 0x00000004e6c87825 */ /* 0x002fc600078e02e4 */
[----:B---3--:R1:W-:Y:S04]  /*328c0*/  @P6 STG.E desc[UR28][R202.64], R246 ;  /* 0x000000f6ca006986 */ /* 0x0083e8000c10191c */
[----:B------:R3:W-:Y:S04]  /*328d0*/  @P0 STG.E desc[UR28][R200.64], R250 ;  /* 0x000000fac8000986 */ /* 0x0007e8000c10191c */
[----:B-1----:R-:W2:Y:S01]  /*328e0*/  LDL.LU R246, [R1+0x19c] ;  /* 0x00019c0001f67983 */ /* 0x002ea20000300800 */
[----:B------:R-:W-:-:S03]  /*328f0*/  IMAD.WIDE R202, R0, 0x4, R2 ;  /* 0x0000000400ca7825 */ /* 0x000fc600078e0202 */
[----:B------:R-:W2:Y:S01]  /*32900*/  LDL.LU R247, [R1+0x18c] ;  /* 0x00018c0001f77983 */ /* 0x000ea20000300800 */
[----:B---3--:R-:W-:-:S03]  /*32910*/  IMAD.WIDE R200, R0, 0x4, R220 ;  /* 0x0000000400c87825 */ /* 0x008fc600078e02dc */
[----:B----4-:R1:W-:Y:S04]  /*32920*/  @P3 STG.E desc[UR28][R202.64], R245 ;  /* 0x000000f5ca003986 */ /* 0x0103e8000c10191c */
[----:B-1----:R-:W3:Y:S01]  /*32930*/  LDL.LU R245, [R1+0x17c] ;  /* 0x00017c0001f57983 */ /* 0x002ee20000300800 */
[----:B------:R-:W-:-:S03]  /*32940*/  IMAD.WIDE R202, R0, 0x4, R222 ;  /* 0x0000000400ca7825 */ /* 0x000fc600078e02de */
[----:B------:R-:W-:Y:S04]  /*32950*/  @P5 STG.E desc[UR28][R200.64], R249 ;  /* 0x000000f9c8005986 */ /* 0x000fe8000c10191c */
[----:B--2---:R1:W-:Y:S04]  /*32960*/  @P4 STG.E desc[UR28][R202.64], R244 ;  /* 0x000000f4ca004986 */ /* 0x0043e8000c10191c */
[----:B-1----:R-:W2:Y:S01]  /*32970*/  LDL.LU R244, [R1+0x250] ;  /* 0x0002500001f47983 */ /* 0x002ea20000300800 */
[----:B------:R-:W-:Y:S02]  /*32980*/  ISETP.GE.AND P2, PT, R240, UR50, PT ;  /* 0x00000032f0007c0c */ /* 0x000fe4000bf46270 */
[----:B------:R-:W-:Y:S01]  /*32990*/  ISETP.LT.AND P1, PT, R242, UR9, !P1 ;  /* 0x00000009f2007c0c */ /* 0x000fe2000cf21270 */
[----:B------:R-:W-:Y:S01]  /*329a0*/  VIADD R240, R195, 0x10 ;  /* 0x00000010c3f07836 */ /* 0x000fe20000000000 */
[----:B------:R-:W-:Y:S01]  /*329b0*/  ISETP.LT.AND P6, PT, R207, UR52, !P2 ;  /* 0x00000034cf007c0c */ /* 0x000fe2000d7c1270 */
[----:B------:R-:W-:Y:S01]  /*329c0*/  IMAD.WIDE R200, R0, 0x4, R228 ;  /* 0x0000000400c87825 */ /* 0x000fe200078e02e4 */
[----:B------:R-:W-:Y:S01]  /*329d0*/  ISETP.LT.AND P0, PT, R199, UR6, !P2 ;  /* 0x00000006c7007c0c */ /* 0x000fe2000d701270 */
[----:B------:R-:W4:Y:S01]  /*329e0*/  LDL.LU R249, [R1+0x2a0] ;  /* 0x0002a00001f97983 */ /* 0x000f220000300800 */
[----:B------:R-:W-:Y:S01]  /*329f0*/  ISETP.LT.AND P3, PT, R243, UR14, !P2 ;  /* 0x0000000ef3007c0c */ /* 0x000fe2000d761270 */
[----:B------:R-:W-:Y:S01]  /*32a00*/  IMAD.WIDE R202, R231, 0x4, R2 ;  /* 0x00000004e7ca7825 */ /* 0x000fe200078e0202 */
[----:B------:R-:W-:Y:S01]  /*32a10*/  ISETP.GE.AND P5, PT, R240, UR71, PT ;  /* 0x00000047f0007c0c */ /* 0x000fe2000bfa6270 */
[----:B------:R-:W1:Y:S01]  /*32a20*/  LDCU UR50, c[0x0][0x398] ;  /* 0x00007300ff3277ac */ /* 0x000e620008000800 */
[----:B------:R-:W-:-:S02]  /*32a30*/  ISETP.LT.AND P2, PT, R242, UR10, !P2 ;  /* 0x0000000af2007c0c */ /* 0x000fc4000d741270 */
[----:B------:R-:W-:Y:S01]  /*32a40*/  ISETP.LT.AND P4, PT, R207, UR70, !P5 ;  /* 0x00000046cf007c0c */ /* 0x000fe2000ef81270 */
[----:B------:R1:W-:Y:S01]  /*32a50*/  @P1 STG.E desc[UR28][R200.64], R248 ;  /* 0x000000f8c8001986 */ /* 0x0003e2000c10191c */
[----:B------:R-:W-:Y:S01]  /*32a60*/  IADD3 R230, PT, PT, R231, UR12, RZ ;  /* 0x0000000ce7e67c10 */ /* 0x000fe2000fffe0ff */
[----:B------:R-:W-:Y:S01]  /*32a70*/  VIADD R240, R195, 0x11 ;  /* 0x00000011c3f07836 */ /* 0x000fe20000000000 */
[----:B------:R-:W2:Y:S01]  /*32a80*/  LDCU UR9, c[0x0][0x3b8] ;  /* 0x00007700ff0977ac */ /* 0x000ea20008000800 */
        /* <DEDUP_REMOVED lines=8> */
[----:B------:R-:W1:Y:S01]  /*32b10*/  LDCU UR70, c[0x0][0x398] ;  /* 0x00007300ff4677ac */ /* 0x000e620008000800 */
[----:B------:R1:W-:Y:S01]  /*32b20*/  @P6 STG.E desc[UR28][R202.64], R246 ;  /* 0x000000f6ca006986 */ /* 0x0003e2000c10191c */
[----:B------:R-:W-:Y:S01]  /*32b30*/  VIADD R0, R230, UR18 ;  /* 0x00000012e6007c36 */ /* 0x000fe20008000000 */
[----:B------:R-:W2:Y:S02]  /*32b40*/  LDCU UR15, c[0x0][0x398] ;  /* 0x00007300ff0f77ac */ /* 0x000ea40008000800 */
[----:B------:R1:W-:Y:S04]  /*32b50*/  @P0 STG.E desc[UR28][R200.64], R247 ;  /* 0x000000f7c8000986 */ /* 0x0003e8000c10191c */
[----:B-1----:R-:W4:Y:S01]  /*32b60*/  LDL.LU R246, [R1+0x260] ;  /* 0x0002600001f67983 */ /* 0x002f220000300800 */
[----:B------:R-:W-:Y:S01]  /*32b70*/  IMAD.WIDE R202, R231, 0x4, R222 ;  /* 0x00000004e7ca7825 */ /* 0x000fe200078e02de */
[----:B------:R-:W-:Y:S01]  /*32b80*/  ISETP.LT.AND P6, PT, R243, UR16, !P5 ;  /* 0x00000010f3007c0c */ /* 0x000fe2000efc1270 */
[----:B------:R-:W1:Y:S01]  /*32b90*/  LDCU UR18, c[0x0][0x39c] ;  /* 0x00007380ff1277ac */ /* 0x000e620008000800 */
[----:B------:R-:W4:Y:S01]  /*32ba0*/  LDL.LU R248, [R1+0x240] ;  /* 0x0002400001f87983 */ /* 0x000f220000300800 */
[----:B------:R-:W-:-:S03]  /*32bb0*/  IMAD.WIDE R200, R231, 0x4, R228 ;  /* 0x00000004e7c87825 */ /* 0x000fc600078e02e4 */
[----:B---3--:R3:W-:Y:S01]  /*32bc0*/  @P3 STG.E desc[UR28][R202.64], R245 ;  /* 0x000000f5ca003986 */ /* 0x0087e2000c10191c */
[----:B------:R-:W-:Y:S01]  /*32bd0*/  ISETP.GE.AND P0, PT, R240, UR72, PT ;  /* 0x00000048f0007c0c */ /* 0x000fe2000bf06270 */
[----:B------:R-:W1:Y:S02]  /*32be0*/  LDCU UR16, c[0x0][0x398] ;  /* 0x00007300ff1077ac */ /* 0x000e640008000800 */
[----:B------:R1:W-:Y:S04]  /*32bf0*/  @P2 STG.E desc[UR28][R200.64], R251 ;  /* 0x000000fbc8002986 */ /* 0x0003e8000c10191c */
[----:B---3--:R-:W3:Y:S01]  /*32c00*/  LDL.LU R245, [R1+0x230] ;  /* 0x0002300001f57983 */ /* 0x008ee20000300800 */
[----:B------:R-:W-:Y:S01]  /*32c10*/  IMAD.WIDE R202, R230, 0x4, R2 ;  /* 0x00000004e6ca7825 */ /* 0x000fe200078e0202 */
[----:B------:R-:W-:Y:S01]  /*32c20*/  ISETP.LT.AND P5, PT, R242, UR17, !P5 ;  /* 0x00000011f2007c0c */ /* 0x000fe2000efa1270 */
[----:B------:R-:W3:Y:S01]  /*32c30*/  LDCU UR72, c[0x0][0x398] ;  /* 0x00007300ff4877ac */ /* 0x000ee20008000800 */
[----:B------:R-:W3:Y:S01]  /*32c40*/  LDL.LU R247, [R1+0x220] ;  /* 0x0002200001f77983 */ /* 0x000ee20000300800 */
[----:B------:R-:W-:Y:S01]  /*32c50*/  ISETP.LT.AND P3, PT, R207, UR19, !P0 ;  /* 0x00000013cf007c0c */ /* 0x000fe2000c761270 */
[----:B-1----:R-:W-:Y:S01]  /*32c60*/  IMAD.WIDE R200, R230, 0x4, R220 ;  /* 0x00000004e6c87825 */ /* 0x002fe200078e02dc */
[----:B------:R-:W-:Y:S01]  /*32c70*/  ISETP.LT.AND P2, PT, R199, UR20, !P0 ;  /* 0x00000014c7007c0c */ /* 0x000fe2000c741270 */
[----:B------:R-:W1:Y:S01]  /*32c80*/  LDCU UR17, c[0x0][0x3b8] ;  /* 0x00007700ff1177ac */ /* 0x000e620008000800 */
[----:B--2---:R2:W-:Y:S01]  /*32c90*/  @P4 STG.E desc[UR28][R202.64], R244 ;  /* 0x000000f4ca004986 */ /* 0x0045e2000c10191c */
[----:B------:R-:W-:Y:S01]  /*32ca0*/  VIADD R240, R195, 0x12 ;  /* 0x00000012c3f07836 */ /* 0x000fe20000000000 */
[----:B------:R-:W-:Y:S01]  /*32cb0*/  IADD3 R231, PT, PT, R0, UR23, RZ ;  /* 0x0000001700e77c10 */ /* 0x000fe2000fffe0ff */
[----:B------:R-:W1:Y:S01]  /*32cc0*/  LDCU UR19, c[0x0][0x398] ;  /* 0x00007300ff1377ac */ /* 0x000e620008000800 */
[----:B------:R-:W1:Y:S01]  /*32cd0*/  LDCU UR20, c[0x0][0x398] ;  /* 0x00007300ff1477ac */ /* 0x000e620008000800 */
[----:B--2---:R-:W2:Y:S01]  /*32ce0*/  LDL.LU R244, [R1+0x110] ;  /* 0x0001100001f47983 */ /* 0x004ea20000300800 */
[C---:B------:R-:W-:Y:S01]  /*32cf0*/  IMAD.WIDE R202, R230.reuse, 0x4, R222 ;  /* 0x00000004e6ca7825 */ /* 0x040fe200078e02de */
[----:B------:R-:W-:Y:S01]  /*32d00*/  ISETP.LT.AND P4, PT, R243, UR21, !P0 ;  /* 0x00000015f3007c0c */ /* 0x000fe2000c781270 */
[----:B------:R-:W1:Y:S01]  /*32d10*/  LDCU UR23, c[0x0][0x39c] ;  /* 0x00007380ff1777ac */ /* 0x000e620008000800 */
[----:B----4-:R4:W-:Y:S01]  /*32d20*/  @P1 STG.E desc[UR28][R200.64], R249 ;  /* 0x000000f9c8001986 */ /* 0x0109e2000c10191c */
[----:B------:R-:W1:Y:S03]  /*32d30*/  LDCU UR21, c[0x0][0x398] ;  /* 0x00007300ff1577ac */ /* 0x000e660008000800 */
[----:B----4-:R-:W4:Y:S01]  /*32d40*/  LDL.LU R249, [R1+0x10] ;  /* 0x0000100001f97983 */ /* 0x010f220000300800 */
[----:B------:R-:W-:-:S03]  /*32d50*/  IMAD.WIDE R200, R230, 0x4, R228 ;  /* 0x00000004e6c87825 */ /* 0x000fc600078e02e4 */
[----:B------:R1:W-:Y:S04]  /*32d60*/  @P6 STG.E desc[UR28][R202.64], R246 ;  /* 0x000000f6ca006986 */ /* 0x0003e8000c10191c */
[----:B------:R1:W-:Y:S04]  /*32d70*/  @P5 STG.E desc[UR28][R200.64], R248 ;  /* 0x000000f8c8005986 */ /* 0x0003e8000c10191c */
[----:B-1----:R-:W4:Y:S01]  /*32d80*/  LDL.LU R246, [R1+0x254] ;  /* 0x0002540001f67983 */ /* 0x002f220000300800 */
[----:B------:R-:W-:-:S03]  /*32d90*/  IMAD.WIDE R202, R0, 0x4, R2 ;  /* 0x0000000400ca7825 */ /* 0x000fc600078e0202 */
[----:B------:R-:W4:Y:S01]  /*32da0*/  LDL.LU R248, [R1+0x2a4] ;  /* 0x0002a40001f87983 */ /* 0x000f220000300800 */
[----:B------:R-:W-:-:S03]  /*32db0*/  IMAD.WIDE R200, R0, 0x4, R220 ;  /* 0x0000000400c87825 */ /* 0x000fc600078e02dc */
[----:B---3--:R1:W-:Y:S04]  /*32dc0*/  @P3 STG.E desc[UR28][R202.64], R245 ;  /* 0x000000f5ca003986 */ /* 0x0083e8000c10191c */
[----:B------:R3:W-:Y:S04]  /*32dd0*/  @P2 STG.E desc[UR28][R200.64], R247 ;  /* 0x000000f7c8002986 */ /* 0x0007e8000c10191c */
[----:B-1----:R-:W4:Y:S01]  /*32de0*/  LDL.LU R245, [R1+0x264] ;  /* 0x0002640001f57983 */ /* 0x002f220000300800 */
[----:B------:R-:W-:-:S03]  /*32df0*/  IMAD.WIDE R202, R0, 0x4, R222 ;  /* 0x0000000400ca7825 */ /* 0x000fc600078e02de */
[----:B---3--:R-:W3:Y:S04]  /*32e00*/  LDL.LU R247, [R1+0x244] ;  /* 0x0002440001f77983 */ /* 0x008ee80000300800 */
        /* <DEDUP_REMOVED lines=8> */
[----:B------:R-:W1:Y:S01]  /*32e90*/  LDCU UR73, c[0x0][0x398] ;  /* 0x00007300ff4977ac */ /* 0x000e620008000800 */
[----:B------:R-:W-:Y:S01]  /*32ea0*/  ISETP.LT.AND P3, PT, R243, UR26, !P1 ;  /* 0x0000001af3007c0c */ /* 0x000fe2000cf61270 */
[----:B------:R-:W-:Y:S01]  /*32eb0*/  IMAD.WIDE R202, R231, 0x4, R2 ;  /* 0x00000004e7ca7825 */ /* 0x000fe200078e0202 */
[----:B------:R-:W-:Y:S01]  /*32ec0*/  ISETP.GE.AND P2, PT, R240, UR74, PT ;  /* 0x0000004af0007c0c */ /* 0x000fe2000bf46270 */
[----:B------:R-:W1:Y:S01]  /*32ed0*/  LDCU UR22, c[0x0][0x3b8] ;  /* 0x00007700ff1677ac */ /* 0x000e620008000800 */
[----:B------:R-:W-:-:S02]  /*32ee0*/  ISETP.LT.AND P1, PT, R242, UR27, !P1 ;  /* 0x0000001bf2007c0c */ /* 0x000fc4000cf21270 */
[----:B------:R-:W-:Y:S01]  /*32ef0*/  ISETP.LT.AND P4, PT, R207, UR55, !P2 ;  /* 0x00000037cf007c0c */ /* 0x000fe2000d781270 */
[----:B----4-:R4:W-:Y:S01]  /*32f00*/  @P0 STG.E desc[UR28][R200.64], R249 ;  /* 0x000000f9c8000986 */ /* 0x0109e2000c10191c */
[----:B------:R-:W-:Y:S01]  /*32f10*/  VIADD R230, R231, UR54 ;  /* 0x00000036e7e67c36 */ /* 0x000fe20008000000 */
[----:B------:R-:W1:Y:S01]  /*32f20*/  LDCU UR24, c[0x0][0x398] ;  /* 0x00007300ff1877ac */ /* 0x000e620008000800 */
[----:B------:R-:W-:Y:S01]  /*32f30*/  VIADD R240, R195, 0x14 ;  /* 0x00000014c3f07836 */ /* 0x000fe20000000000 */
[----:B------:R-:W1:Y:S01]  /*32f40*/  LDCU UR25, c[0x0][0x398] ;  /* 0x00007300ff1977ac */ /* 0x000e620008000800 */
[----:B------:R-:W1:Y:S01]  /*32f50*/  LDCU UR26, c[0x0][0x398] ;  /* 0x00007300ff1a77ac */ /* 0x000e620008000800 */
[----:B----4-:R-:W4:Y:S01]  /*32f60*/  LDL.LU R249, [R1+0x224] ;  /* 0x0002240001f97983 */ /* 0x010f220000300800 */
[----:B------:R-:W-:Y:S01]  /*32f70*/  IMAD.WIDE R200, R231, 0x4, R220 ;  /* 0x00000004e7c87825 */ /* 0x000fe200078e02dc */
[----:B------:R-:W1:Y:S01]  /*32f80*/  LDCU UR74, c[0x0][0x398] ;  /* 0x00007300ff4a77ac */ /* 0x000e620008000800 */
[----:B------:R-:W1:Y:S01]  /*32f90*/  LDCU UR27, c[0x0][0x3b8] ;  /* 0x00007700ff1b77ac */ /* 0x000e620008000800 */
[----:B------:R-:W1:Y:S01]  /*32fa0*/  LDCU UR55, c[0x0][0x398] ;  /* 0x00007300ff3777ac */ /* 0x000e620008000800 */
[----:B------:R1:W-:Y:S01]  /*32fb0*/  @P6 STG.E desc[UR28][R202.64], R246 ;  /* 0x000000f6ca006986 */ /* 0x0003e2000c10191c */
[----:B------:R-:W-:Y:S01]  /*32fc0*/  ISETP.LT.AND P0, PT, R199, UR56, !P2 ;  /* 0x00000038c7007c0c */ /* 0x000fe2000d701270 */
        /* <DEDUP_REMOVED lines=8> */
[----:B------:R1:W-:Y:S01]  /*33050*/  @P3 STG.E desc[UR28][R202.64], R245 ;  /* 0x000000f5ca003986 */ /* 0x0003e2000c10191c */
[----:B------:R-:W-:Y:S01]  /*33060*/  ISETP.GE.AND P5, PT, R240, UR77, PT ;  /* 0x0000004df0007c0c */ /* 0x000fe2000bfa6270 */
[----:B------:R-:W2:Y:S02]  /*33070*/  LDCU UR57, c[0x0][0x398] ;  /* 0x00007300ff3977ac */ /* 0x000ea40008000800 */
[----:B---3--:R3:W-:Y:S04]  /*33080*/  @P1 STG.E desc[UR28][R200.64], R247 ;  /* 0x000000f7c8001986 */ /* 0x0087e8000c10191c */
[----:B-1----:R-:W4:Y:S01]  /*33090*/  LDL.LU R245, [R1+0x258] ;  /* 0x0002580001f57983 */ /* 0x002f220000300800 */
[----:B------:R-:W-:Y:S01]  /*330a0*/  IMAD.WIDE R202, R230, 0x4, R2 ;  /* 0x00000004e6ca7825 */ /* 0x000fe200078e0202 */
[----:B------:R-:W-:Y:S01]  /*330b0*/  ISETP.LT.AND P2, PT, R242, UR58, !P2 ;  /* 0x0000003af2007c0c */ /* 0x000fe2000d741270 */
[----:B------:R-:W1:Y:S01]  /*330c0*/  LDCU UR77, c[0x0][0x398] ;  /* 0x00007300ff4d77ac */ /* 0x000e620008000800 */
[----:B---3--:R-:W3:Y:S01]  /*330d0*/  LDL.LU R247, [R1+0x2a8] ;  /* 0x0002a80001f77983 */ /* 0x008ee20000300800 */
[----:B------:R-:W-:Y:S01]  /*330e0*/  ISETP.LT.AND P3, PT, R207, UR60, !P5 ;  /* 0x0000003ccf007c0c */ /* 0x000fe2000ef61270 */
[C---:B------:R-:W-:Y:S01]  /*330f0*/  IMAD.WIDE R200, R230.reuse, 0x4, R220 ;  /* 0x00000004e6c87825 */ /* 0x040fe200078e02dc */
[C---:B------:R-:W-:Y:S01]  /*33100*/  IADD3 R0, PT, PT, R230.reuse, UR59, RZ ;  /* 0x0000003be6007c10 */ /* 0x040fe2000fffe0ff */
[----:B------:R-:W1:Y:S01]  /*33110*/  LDCU UR59, c[0x0][0x39c] ;  /* 0x00007380ff3b77ac */ /* 0x000e620008000800 */
[----:B--2---:R2:W-:Y:S01]  /*33120*/  @P4 STG.E desc[UR28][R202.64], R244 ;  /* 0x000000f4ca004986 */ /* 0x0045e2000c10191c */
[----:B------:R-:W-:Y:S01]  /*33130*/  ISETP.LT.AND P1, PT, R199, UR61, !P5 ;  /* 0x0000003dc7007c0c */ /* 0x000fe2000ef21270 */
[----:B------:R-:W-:Y:S01]  /*33140*/  VIADD R240, R195, 0x15 ;  /* 0x00000015c3f07836 */ /* 0x000fe20000000000 */
[----:B------:R-:W1:Y:S01]  /*33150*/  LDCU UR58, c[0x0][0x3b8] ;  /* 0x00007700ff3a77ac */ /* 0x000e620008000800 */
[----:B------:R-:W1:Y:S01]  /*33160*/  LDCU UR60, c[0x0][0x398] ;  /* 0x00007300ff3c77ac */ /* 0x000e620008000800 */
[----:B--2---:R-:W2:Y:S01]  /*33170*/  LDL.LU R244, [R1+0x268] ;  /* 0x0002680001f47983 */ /* 0x004ea20000300800 */
[----:B------:R-:W-:Y:S01]  /*33180*/  IMAD.WIDE R202, R230, 0x4, R222 ;  /* 0x00000004e6ca7825 */ /* 0x000fe200078e02de */
[----:B------:R-:W-:Y:S01]  /*33190*/  ISETP.LT.AND P4, PT, R243, UR62, !P5 ;  /* 0x0000003ef3007c0c */ /* 0x000fe2000ef81270 */
[----:B------:R-:W1:Y:S01]  /*331a0*/  LDCU UR61, c[0x0][0x398] ;  /* 0x00007300ff3d77ac */ /* 0x000e620008000800 */
[----:B----4-:R4:W-:Y:S01]  /*331b0*/  @P0 STG.E desc[UR28][R200.64], R249 ;  /* 0x000000f9c8000986 */ /* 0x0109e2000c10191c */
[----:B------:R-:W-:Y:S01]  /*331c0*/  VIADD R231, R0, UR64 ;  /* 0x0000004000e77c36 */ /* 0x000fe20008000000 */
[----:B------:R-:W1:Y:S02]  /*331d0*/  LDCU UR62, c[0x0][0x398] ;  /* 0x00007300ff3e77ac */ /* 0x000e640008000800 */
[----:B----4-:R-:W4:Y:S01]  /*331e0*/  LDL.LU R249, [R1+0x248] ;  /* 0x0002480001f97983 */ /* 0x010f220000300800 */
[----:B------:R-:W-:-:S03]  /*331f0*/  IMAD.WIDE R200, R230, 0x4, R228 ;  /* 0x00000004e6c87825 */ /* 0x000fc600078e02e4 */
[----:B------:R1:W-:Y:S01]  /*33200*/  @P6 STG.E desc[UR28][R202.64], R246 ;  /* 0x000000f6ca006986 */ /* 0x0003e2000c10191c */
[----:B------:R-:W-:Y:S01]  /*33210*/  ISETP.GE.AND P0, PT, R240, UR76, PT ;  /* 0x0000004cf0007c0c */ /* 0x000fe2000bf06270 */
[----:B------:R-:W2:Y:S02]  /*33220*/  LDCU UR64, c[0x0][0x39c] ;  /* 0x00007380ff4077ac */ /* 0x000ea40008000800 */
[----:B------:R1:W-:Y:S04]  /*33230*/  @P2 STG.E desc[UR28][R200.64], R248 ;  /* 0x000000f8c8002986 */ /* 0x0003e8000c10191c */
[----:B-1----:R-:W4:Y:S01]  /*33240*/  LDL.LU R246, [R1+0x238] ;  /* 0x0002380001f67983 */ /* 0x002f220000300800 */
[----:B------:R-:W-:Y:S01]  /*33250*/  IMAD.WIDE R202, R0, 0x4, R2 ;  /* 0x0000000400ca7825 */ /* 0x000fe200078e0202 */
[----:B------:R-:W-:Y:S01]  /*33260*/  ISETP.LT.AND P5, PT, R242, UR63, !P5 ;  /* 0x0000003ff2007c0c */ /* 0x000fe2000efa1270 */
[----:B------:R-:W1:Y:S01]  /*33270*/  LDCU UR76, c[0x0][0x398] ;  /* 0x00007300ff4c77ac */ /* 0x000e620008000800 */
[----:B------:R-:W4:Y:S01]  /*33280*/  LDL.LU R248, [R1+0x228] ;  /* 0x0002280001f87983 */ /* 0x000f220000300800 */
[C---:B------:R-:W-:Y:S01]  /*33290*/  IMAD.WIDE R200, R0.reuse, 0x4, R220 ;  /* 0x0000000400c87825 */ /* 0x040fe200078e02dc */
[----:B------:R-:W-:Y:S01]  /*332a0*/  ISETP.LT.AND P6, PT, R207, UR65, !P0 ;  /* 0x00000041cf007c0c */ /* 0x000fe2000c7c1270 */
[----:B------:R-:W1:Y:S01]  /*332b0*/  LDCU UR63, c[0x0][0x3b8] ;  /* 0x00007700ff3f77ac */ /* 0x000e620008000800 */
[----:B------:R-:W-:Y:S01]  /*332c0*/  ISETP.LT.AND P2, PT, R199, UR66, !P0 ;  /* 0x00000042c7007c0c */ /* 0x000fe2000c741270 */
[----:B------:R-:W-:Y:S01]  /*332d0*/  VIADD R240, R195, 0x16 ;  /* 0x00000016c3f07836 */ /* 0x000fe20000000000 */
[----:B------:R-:W-:Y:S01]  /*332e0*/  IADD3 R230, PT, PT, R231, UR69, RZ ;  /* 0x00000045e7e67c10 */ /* 0x000fe2000fffe0ff */
[----:B------:R-:W1:Y:S01]  /*332f0*/  LDCU UR65, c[0x0][0x398] ;  /* 0x00007300ff4177ac */ /* 0x000e620008000800 */
[----:B------:R-:W1:Y:S01]  /*33300*/  LDCU UR66, c[0x0][0x398] ;  /* 0x00007300ff4277ac */ /* 0x000e620008000800 */
[----:B------:R-:W1:Y:S01]  /*33310*/  LDCU UR69, c[0x0][0x39c] ;  /* 0x00007380ff4577ac */ /* 0x000e620008000800 */
[----:B------:R1:W-:Y:S04]  /*33320*/  @P3 STG.E desc[UR28][R202.64], R245 ;  /* 0x000000f5ca003986 */ /* 0x0003e8000c10191c */
[----:B---3--:R3:W-:Y:S04]  /*33330*/  @P1 STG.E desc[UR28][R200.64], R247 ;  /* 0x000000f7c8001986 */ /* 0x0087e8000c10191c */
[----:B-1----:R-:W4:Y:S01]  /*33340*/  LDL.LU R245, [R1+0x118] ;  /* 0x0001180001f57983 */ /* 0x002f220000300800 */
[----:B------:R-:W-:-:S03]  /*33350*/  IMAD.WIDE R202, R0, 0x4, R222 ;  /* 0x0000000400ca7825 */ /* 0x000fc600078e02de */
[----:B---3--:R-:W3:Y:S04]  /*33360*/  LDL.LU R247, [R1+0x18] ;  /* 0x0000180001f77983 */ /* 0x008ee80000300800 */
[----:B--2---:R1:W-:Y:S04]  /*33370*/  @P4 STG.E desc[UR28][R202.64], R244 ;  /* 0x000000f4ca004986 */ /* 0x0043e8000c10191c */
[----:B-1----:R-:W2:Y:S01]  /*33380*/  LDL.LU R244, [R1+0x25c] ;  /* 0x00025c0001f47983 */ /* 0x002ea20000300800 */
[----:B------:R-:W-:Y:S01]  /*33390*/  ISETP.LT.AND P3, PT, R243, UR67, !P0 ;  /* 0x00000043f3007c0c */ /* 0x000fe2000c761270 */
[----:B------:R-:W-:Y:S01]  /*333a0*/  IMAD.WIDE R200, R0, 0x4, R228 ;  /* 0x0000000400c87825 */ /* 0x000fe200078e02e4 */
[----:B------:R-:W-:Y:S01]  /*333b0*/  ISETP.GE.AND P1, PT, R240, UR75, PT ;  /* 0x0000004bf0007c0c */ /* 0x000fe2000bf26270 */
[----:B------:R-:W1:Y:S02]  /*333c0*/  LDCU UR67, c[0x0][0x398] ;  /* 0x00007300ff4377ac */ /* 0x000e640008000800 */
[----:B------:R-:W-:Y:S01]  /*333d0*/  IMAD.WIDE R202, R231, 0x4, R2 ;  /* 0x00000004e7ca7825 */ /* 0x000fe200078e0202 */
[----:B------:R-:W-:Y:S01]  /*333e0*/  ISETP.LT.AND P0, PT, R242, UR68, !P0 ;  /* 0x00000044f2007c0c */ /* 0x000fe2000c701270 */
[----:B------:R-:W1:Y:S01]  /*333f0*/  LDCU UR75, c[0x0][0x398] ;  /* 0x00007300ff4b77ac */ /* 0x000e620008000800 */
[----:B------:R-:W-:Y:S01]  /*33400*/  ISETP.LT.AND P4, PT, R207, UR31, !P1 ;  /* 0x0000001fcf007c0c */ /* 0x000fe2000cf81270 */
[----:B----4-:R4:W-:Y:S01]  /*33410*/  @P5 STG.E desc[UR28][R200.64], R249 ;  /* 0x000000f9c8005986 */ /* 0x0109e2000c10191c */
[----:B------:R-:W-:Y:S01]  /*33420*/  VIADD R240, R195, 0x17 ;  /* 0x00000017c3f07836 */ /* 0x000fe20000000000 */
[----:B------:R-:W1:Y:S01]  /*33430*/  LDCU UR68, c[0x0][0x3b8] ;  /* 0x00007700ff4477ac */ /* 0x000e620008000800 */
[----:B------:R-:W-:Y:S01]  /*33440*/  VIADD R0, R230, UR38 ;  /* 0x00000026e6007c36 */ /* 0x000fe20008000000 */
[----:B------:R-:W1:Y:S01]  /*33450*/  LDCU UR31, c[0x0][0x398] ;  /* 0x00007300ff1f77ac */ /* 0x000e620008000800 */
[----:B----4-:R-:W4:Y:S01]  /*33460*/  LDL.LU R249, [R1+0x2ac] ;  /* 0x0002ac0001f97983 */ /* 0x010f220000300800 */
[----:B------:R-:W-:Y:S01]  /*33470*/  IMAD.WIDE R200, R231, 0x4, R220 ;  /* 0x00000004e7c87825 */ /* 0x000fe200078e02dc */
[----:B------:R-:W-:Y:S01]  /*33480*/  ISETP.LT.AND P5, PT, R199, UR32, !P1 ;  /* 0x00000020c7007c0c */ /* 0x000fe2000cfa1270 */
[----:B------:R-:W1:Y:S01]  /*33490*/  LDCU UR32, c[0x0][0x398] ;  /* 0x00007300ff2077ac */ /* 0x000e620008000800 */
[----:B------:R-:W1:Y:S01]  /*334a0*/  LDCU UR38, c[0x0][0x39c] ;  /* 0x00007380ff2677ac */ /* 0x000e620008000800 */
[----:B------:R1:W-:Y:S04]  /*334b0*/  @P6 STG.E desc[UR28][R202.64], R246 ;  /* 0x000000f6ca006986 */ /* 0x0003e8000c10191c */
[----:B------:R1:W-:Y:S04]  /*334c0*/  @P2 STG.E desc[UR28][R200.64], R248 ;  /* 0x000000f8c8002986 */ /* 0x0003e8000c10191c */
[----:B-1----:R-:W4:Y:S01]  /*334d0*/  LDL.LU R246, [R1+0x26c] ;  /* 0x00026c0001f67983 */ /* 0x002f220000300800 */
[----:B------:R-:W-:-:S03]  /*334e0*/  IMAD.WIDE R202, R231, 0x4, R222 ;  /* 0x00000004e7ca7825 */ /* 0x000fc600078e02de */
[----:B------:R-:W4:Y:S01]  /*334f0*/  LDL.LU R248, [R1+0x24c] ;  /* 0x00024c0001f87983 */ /* 0x000f220000300800 */
[----:B------:R-:W-:-:S03]  /*33500*/  IMAD.WIDE R200, R231, 0x4, R228 ;  /* 0x00000004e7c87825 */ /* 0x000fc600078e02e4 */
[----:B------:R1:W-:Y:S04]  /*33510*/  @P3 STG.E desc[UR28][R202.64], R245 ;  /* 0x000000f5ca003986 */ /* 0x0003e8000c10191c */
[----:B---3--:R3:W-:Y:S04]  /*33520*/  @P0 STG.E desc[UR28][R200.64], R247 ;  /* 0x000000f7c8000986 */ /* 0x0087e8000c10191c */
[----:B-1----:R-:W4:Y:S01]  /*33530*/  LDL.LU R245, [R1+0x23c] ;  /* 0x00023c0001f57983 */ /* 0x002f220000300800 */
[----:B------:R-:W-:-:S03]  /*33540*/  IMAD.WIDE R202, R230, 0x4, R2 ;  /* 0x00000004e6ca7825 */ /* 0x000fc600078e0202 */
[----:B---3--:R-:W3:Y:S04]  /*33550*/  LDL.LU R247, [R1+0x22c] ;  /* 0x00022c0001f77983 */ /* 0x008ee80000300800 */
[----:B--2---:R1:W-:Y:S04]  /*33560*/  @P4 STG.E desc[UR28][R202.64], R244 ;  /* 0x000000f4ca004986 */ /* 0x0043e8000c10191c */
[----:B-1----:R-:W2:Y:S01]  /*33570*/  LDL.LU R244, [R1+0x11c] ;  /* 0x00011c0001f47983 */ /* 0x002ea20000300800 */
[----:B------:R-:W-:Y:S02]  /*33580*/  ISETP.LT.AND P6, PT, R243, UR34, !P1 ;  /* 0x00000022f3007c0c */ /* 0x000fe4000cfc1270 */
[----:B------:R-:W-:Y:S01]  /*33590*/  ISETP.GE.AND P2, PT, R240, UR40, PT ;  /* 0x00000028f0007c0c */ /* 0x000fe2000bf46270 */
[----:B------:R-:W-:Y:S01]  /*335a0*/  IMAD.WIDE R200, R230, 0x4, R220 ;  /* 0x00000004e6c87825 */ /* 0x000fe200078e02dc */
[----:B------:R-:W-:Y:S01]  /*335b0*/  ISETP.LT.AND P1, PT, R242, UR36, !P1 ;  /* 0x00000024f2007c0c */ /* 0x000fe2000cf21270 */
[----:B------:R-:W1:Y:S01]  /*335c0*/  LDCU UR34, c[0x0][0x398] ;  /* 0x00007300ff2277ac */ /* 0x000e620008000800 */
[----:B------:R-:W-:Y:S01]  /*335d0*/  ISETP.LT.AND P3, PT, R207, UR42, !P2 ;  /* 0x0000002acf007c0c */ /* 0x000fe2000d761270 */
[----:B------:R-:W-:Y:S01]  /*335e0*/  IMAD.WIDE R202, R230, 0x4, R222 ;  /* 0x00000004e6ca7825 */ /* 0x000fe200078e02de */
[----:B------:R-:W-:Y:S01]  /*335f0*/  ISETP.LT.AND P0, PT, R199, UR44, !P2 ;  /* 0x0000002cc7007c0c */ /* 0x000fe2000d701270 */
[----:B------:R-:W1:Y:S01]  /*33600*/  LDCU UR40, c[0x0][0x398] ;  /* 0x00007300ff2877ac */ /* 0x000e620008000800 */
[----:B------:R-:W-:Y:S01]  /*33610*/  ISETP.LT.AND P4, PT, R243, UR30, !P2 ;  /* 0x0000001ef3007c0c */ /* 0x000fe2000d781270 */
[----:B----4-:R4:W-:Y:S01]  /*33620*/  @P5 STG.E desc[UR28][R200.64], R249 ;  /* 0x000000f9c8005986 */ /* 0x0109e2000c10191c */
[----:B------:R-:W-:Y:S01]  /*33630*/  VIADD R240, R195, 0x18 ;  /* 0x00000018c3f07836 */ /* 0x000fe20000000000 */
[----:B------:R-:W-:Y:S01]  /*33640*/  IADD3 R231, PT, PT, R0, UR8, RZ ;  /* 0x0000000800e77c10 */ /* 0x000fe2000fffe0ff */
[----:B------:R-:W1:Y:S01]  /*33650*/  LDCU UR36, c[0x0][0x3b8] ;  /* 0x00007700ff2477ac */ /* 0x000e620008000800 */
[----:B------:R-:W1:Y:S01]  /*33660*/  LDCU UR42, c[0x0][0x398] ;  /* 0x00007300ff2a77ac */ /* 0x000e620008000800 */
[----:B------:R-:W1:Y:S01]  /*33670*/  LDCU UR44, c[0x0][0x398] ;  /* 0x00007300ff2c77ac */ /* 0x000e620008000800 */
[----:B----4-:R-:W4:Y:S01]  /*33680*/  LDL.LU R249, [R1+0x1c] ;  /* 0x00001c0001f97983 */ /* 0x010f220000300800 */
[----:B------:R-:W-:Y:S01]  /*33690*/  IMAD.WIDE R200, R230, 0x4, R228 ;  /* 0x00000004e6c87825 */ /* 0x000fe200078e02e4 */
[----:B------:R-:W1:Y:S02]  /*336a0*/  LDCU UR30, c[0x0][0x398] ;  /* 0x00007300ff1e77ac */ /* 0x000e640008000800 */
        /* <DEDUP_REMOVED lines=9> */
[----:B------:R-:W-:Y:S01]  /*33740*/  IMAD.WIDE R200, R0, 0x4, R220 ;  /* 0x0000000400c87825 */ /* 0x000fe200078e02dc */
[----:B------:R-:W-:Y:S01]  /*33750*/  ISETP.LT.AND P6, PT, R207, UR46, !P5 ;  /* 0x0000002ecf007c0c */ /* 0x000fe2000efc1270 */
[----:B------:R-:W1:Y:S01]  /*33760*/  LDCU UR13, c[0x0][0x3b8] ;  /* 0x00007700ff0d77ac */ /* 0x000e620008000800 */
[----:B------:R-:W-:Y:S01]  /*33770*/  ISETP.LT.AND P1, PT, R199, UR48, !P5 ;  /* 0x00000030c7007c0c */ /* 0x000fe2000ef21270 */
[----:B------:R-:W-:-:S02]  /*33780*/  VIADD R240, R195, 0x19 ;  /* 0x00000019c3f07836 */ /* 0x000fc40000000000 */
[----:B------:R-:W-:Y:S01]  /*33790*/  VIADD R230, R231, UR9 ;  /* 0x00000009e7e67c36 */ /* 0x000fe20008000000 */
        /* <DEDUP_REMOVED lines=1032> */
[----:B----4-:R-:W-:Y:S01]  /*37820*/  IMAD.WIDE R200, R230, 0x4, R228 ;  /* 0x00000004e6c87825 */ /* 0x010fe200078e02e4 */
[----:B------:R-:W4:Y:S01]  /*37830*/  LDCU UR9, c[0x0][0x398] ;  /* 0x00007300ff0977ac */ /* 0x000f220008000800 */
        /* <DEDUP_REMOVED lines=19> */
[----:B---3--:R-:W-:Y:S04]  /*37970*/  @P2 STG.E desc[UR28][R200.64], R247 ;  /* 0x000000f7c8002986 */ /* 0x008fe8000c10191c */
[----:B-1----:R-:W3:Y:S01]  /*37980*/  LDL.LU R245, [R1+0x5b4] ;  /* 0x0005b40001f57983 */ /* 0x002ee20000300800 */
[----:B------:R-:W-:-:S03]  /*37990*/  IMAD.WIDE R202, R0, 0x4, R222 ;  /* 0x0000000400ca7825 */ /* 0x000fc600078e02de */
[----:B------:R-:W3:Y:S04]  /*379a0*/  LDL.LU R248, [R1+0x594] ;  /* 0x0005940001f87983 */ /* 0x000ee80000300800 */
[----:B--2---:R1:W-:Y:S04]  /*379b0*/  @P4 STG.E desc[UR28][R202.64], R244 ;  /* 0x000000f4ca004986 */ /* 0x0043e8000c10191c */
[----:B-1----:R-:W2:Y:S01]  /*379c0*/  LDL.LU R244, [R1+0x3c4] ;  /* 0x0003c40001f47983 */ /* 0x002ea20000300800 */
[----:B------:R-:W-:Y:S01]  /*379d0*/  ISETP.LT.AND P3, PT, R243, UR10, !P1 ;  /* 0x0000000af3007c0c */ /* 0x000fe2000cf61270 */
[----:B------:R-:W-:Y:S01]  /*379e0*/  IMAD.WIDE R200, R0, 0x4, R228 ;  /* 0x0000000400c87825 */ /* 0x000fe200078e02e4 */
[----:B------:R-:W-:Y:S01]  /*379f0*/  ISETP.GE.AND P2, PT, R240, UR70, PT ;  /* 0x00000046f0007c0c */ /* 0x000fe2000bf46270 */
[----:B------:R-:W2:Y:S02]  /*37a00*/  LDL.LU R247, [R1+0x394] ;  /* 0x0003940001f77983 */ /* 0x000ea40000300800 */
[----:B------:R-:W-:Y:S01]  /*37a10*/  IMAD.WIDE R202, R231, 0x4, R2 ;  /* 0x00000004e7ca7825 */ /* 0x000fe200078e0202 */
[----:B------:R-:W-:Y:S01]  /*37a20*/  ISETP.LT.AND P1, PT, R242, UR12, !P1 ;  /* 0x0000000cf2007c0c */ /* 0x000fe2000cf21270 */
[----:B------:R1:W-:Y:S01]  /*37a30*/  @P0 STG.E desc[UR28][R200.64], R236 ;  /* 0x000000ecc8000986 */ /* 0x0003e2000c10191c */
[----:B------:R-:W-:Y:S01]  /*37a40*/  ISETP.LT.AND P4, PT, R207, UR15, !P2 ;  /* 0x0000000fcf007c0c */ /* 0x000fe2000d781270 */
[----:B------:R-:W2:Y:S01]  /*37a50*/  LDCU UR10, c[0x0][0x398] ;  /* 0x00007300ff0a77ac */ /* 0x000ea20008000800 */
[----:B------:R-:W-:Y:S01]  /*37a60*/  IADD3 R0, PT, PT, R230, UR72, RZ ;  /* 0x00000048e6007c10 */ /* 0x000fe2000fffe0ff */
[----:B------:R-:W2:Y:S01]  /*37a70*/  LDCU UR70, c[0x0][0x398] ;  /* 0x00007300ff4677ac */ /* 0x000ea20008000800 */
[----:B------:R-:W2:Y:S01]  /*37a80*/  LDCU UR12, c[0x0][0x3b8] ;  /* 0x00007700ff0c77ac */ /* 0x000ea20008000800 */
[----:B-1----:R-:W-:Y:S01]  /*37a90*/  IMAD.WIDE R200, R231, 0x4, R220 ;  /* 0x00000004e7c87825 */ /* 0x002fe200078e02dc */
[----:B------:R-:W-:Y:S01]  /*37aa0*/  ISETP.LT.AND P0, PT, R199, UR16, !P2 ;  /* 0x00000010c7007c0c */ /* 0x000fe2000d701270 */
[----:B------:R-:W1:Y:S02]  /*37ab0*/  LDCU UR15, c[0x0][0x398] ;  /* 0x00007300ff0f77ac */ /* 0x000e640008000800 */
[----:B------:R-:W-:Y:S01]  /*37ac0*/  VIADD R236, R195, 0x44 ;  /* 0x00000044c3ec7836 */ /* 0x000fe20000000000 */
[----:B------:R-:W1:Y:S01]  /*37ad0*/  LDCU UR16, c[0x0][0x398] ;  /* 0x00007300ff1077ac */ /* 0x000e620008000800 */
[----:B------:R-:W1:Y:S01]  /*37ae0*/  LDCU UR72, c[0x0][0x39c] ;  /* 0x00007380ff4877ac */ /* 0x000e620008000800 */
[----:B----4-:R4:W-:Y:S04]  /*37af0*/  @P6 STG.E desc[UR28][R202.64], R246 ;  /* 0x000000f6ca006986 */ /* 0x0109e8000c10191c */
[----:B------:R1:W-:Y:S01]  /*37b00*/  @P5 STG.E desc[UR28][R200.64], R249 ;  /* 0x000000f9c8005986 */ /* 0x0003e2000c10191c */
[----:B----4-:R-:W-:-:S03]  /*37b10*/  IMAD.WIDE R202, R231, 0x4, R222 ;  /* 0x00000004e7ca7825 */ /* 0x010fc600078e02de */
[----:B------:R-:W4:Y:S01]  /*37b20*/  LDL.LU R246, [R1+0xa4] ;  /* 0x0000a40001f67983 */ /* 0x000f220000300800 */
[----:B-1----:R-:W-:-:S03]  /*37b30*/  IMAD.WIDE R200, R231, 0x4, R228 ;  /* 0x00000004e7c87825 */ /* 0x002fc600078e02e4 */
        /* <DEDUP_REMOVED lines=9> */
[----:B------:R-:W-:Y:S01]  /*37bd0*/  IMAD.WIDE R200, R230, 0x4, R220 ;  /* 0x00000004e6c87825 */ /* 0x000fe200078e02dc */
[----:B------:R-:W-:Y:S01]  /*37be0*/  ISETP.LT.AND P2, PT, R242, UR18, !P2 ;  /* 0x00000012f2007c0c */ /* 0x000fe2000d741270 */
[----:B------:R-:W1:Y:S01]  /*37bf0*/  LDCU UR17, c[0x0][0x398] ;  /* 0x00007300ff1177ac */ /* 0x000e620008000800 */
[----:B------:R-:W-:Y:S01]  /*37c00*/  ISETP.LT.AND P3, PT, R207, UR20, !P5 ;  /* 0x00000014cf007c0c */ /* 0x000fe2000ef61270 */
[----:B------:R-:W-:Y:S01]  /*37c10*/  VIADD R231, R195, 0x45 ;  /* 0x00000045c3e77836 */ /* 0x000fe20000000000 */
[----:B------:R1:W-:Y:S01]  /*37c20*/  @P0 STG.E desc[UR28][R200.64], R247 ;  /* 0x000000f7c8000986 */ /* 0x0003e2000c10191c */
[----:B------:R-:W-:Y:S01]  /*37c30*/  ISETP.LT.AND P1, PT, R199, UR21, !P5 ;  /* 0x00000015c7007c0c */ /* 0x000fe2000ef21270 */
[C---:B------:R-:W-:Y:S01]  /*37c40*/  IMAD.WIDE R202, R230.reuse, 0x4, R222 ;  /* 0x00000004e6ca7825 */ /* 0x040fe200078e02de */
[----:B------:R-:W-:Y:S01]  /*37c50*/  ISETP.LT.AND P4, PT, R243, UR22, !P5 ;  /* 0x00000016f3007c0c */ /* 0x000fe2000ef81270 */
[----:B------:R-:W2:Y:S01]  /*37c60*/  LDCU UR19, c[0x0][0x398] ;  /* 0x00007300ff1377ac */ /* 0x000ea20008000800 */
[----:B------:R-:W-:Y:S01]  /*37c70*/  ISETP.GE.AND P0, PT, R231, UR24, PT ;  /* 0x00000018e7007c0c */ /* 0x000fe2000bf06270 */
[----:B------:R-:W-:Y:S01]  /*37c80*/  IMAD.WIDE R230, R230, 0x4, R228 ;  /* 0x00000004e6e67825 */ /* 0x000fe200078e02e4 */
[----:B------:R-:W2:Y:S03]  /*37c90*/  LDCU UR20, c[0x0][0x398] ;  /* 0x00007300ff1477ac */ /* 0x000ea60008000800 */
[C---:B-1----:R-:W-:Y:S01]  /*37ca0*/  IMAD.WIDE R200, R0.reuse, 0x4, R2 ;  /* 0x0000000400c87825 */ /* 0x042fe200078e0202 */
[----:B------:R-:W2:Y:S01]  /*37cb0*/  LDL.LU R247, [R1+0x598] ;  /* 0x0005980001f77983 */ /* 0x000ea20000300800 */
[----:B------:R-:W1:Y:S02]  /*37cc0*/  LDCU UR18, c[0x0][0x3b8] ;  /* 0x00007700ff1277ac */ /* 0x000e640008000800 */
[----:B------:R-:W-:Y:S01]  /*37cd0*/  VIADD R236, R0, UR73 ;  /* 0x0000004900ec7c36 */ /* 0x000fe20008000000 */
[----:B------:R-:W1:Y:S01]  /*37ce0*/  LDCU UR21, c[0x0][0x398] ;  /* 0x00007300ff1577ac */ /* 0x000e620008000800 */
[----:B----4-:R4:W-:Y:S01]  /*37cf0*/  @P6 STG.E desc[UR28][R202.64], R246 ;  /* 0x000000f6ca006986 */ /* 0x0109e2000c10191c */
[----:B------:R-:W-:Y:S01]  /*37d00*/  ISETP.LT.AND P5, PT, R242, UR23, !P5 ;  /* 0x00000017f2007c0c */ /* 0x000fe2000efa1270 */
[----:B------:R-:W1:Y:S02]  /*37d10*/  LDCU UR22, c[0x0][0x398] ;  /* 0x00007300ff1677ac */ /* 0x000e640008000800 */
[----:B------:R-:W-:Y:S01]  /*37d20*/  @P2 STG.E desc[UR28][R230.64], R237 ;  /* 0x000000ede6002986 */ /* 0x000fe2000c10191c */
[----:B------:R-:W1:Y:S01]  /*37d30*/  LDCU UR73, c[0x0][0x39c] ;  /* 0x00007380ff4977ac */ /* 0x000e620008000800 */
[----:B------:R-:W1:Y:S02]  /*37d40*/  LDCU UR24, c[0x0][0x398] ;  /* 0x00007300ff1877ac */ /* 0x000e640008000800 */
[----:B----4-:R-:W4:Y:S01]  /*37d50*/  LDL.LU R246, [R1+0x3c8] ;  /* 0x0003c80001f67983 */ /* 0x010f220000300800 */
[C---:B------:R-:W-:Y:S01]  /*37d60*/  IMAD.WIDE R202, R0.reuse, 0x4, R222 ;  /* 0x0000000400ca7825 */ /* 0x040fe200078e02de */
[----:B------:R-:W-:Y:S01]  /*37d70*/  ISETP.LT.AND P6, PT, R207, UR25, !P0 ;  /* 0x00000019cf007c0c */ /* 0x000fe2000c7c1270 */
[----:B------:R-:W1:Y:S01]  /*37d80*/  LDCU UR25, c[0x0][0x398] ;  /* 0x00007300ff1977ac */ /* 0x000e620008000800 */
[----:B------:R-:W1:Y:S01]  /*37d90*/  LDCU UR23, c[0x0][0x3b8] ;  /* 0x00007700ff1777ac */ /* 0x000e620008000800 */
[----:B------:R1:W-:Y:S02]  /*37da0*/  @P3 STG.E desc[UR28][R200.64], R245 ;  /* 0x000000f5c8003986 */ /* 0x0003e4000c10191c */
[----:B-1----:R-:W-:-:S02]  /*37db0*/  IMAD.WIDE R200, R0, 0x4, R220 ;  /* 0x0000000400c87825 */ /* 0x002fc400078e02dc */
[----:B------:R-:W4:Y:S04]  /*37dc0*/  LDL.LU R245, [R1+0x398] ;  /* 0x0003980001f57983 */ /* 0x000f280000300800 */
[----:B------:R-:W4:Y:S04]  /*37dd0*/  LDL.LU R249, [R1+0xa8] ;  /* 0x0000a80001f97983 */ /* 0x000f280000300800 */
[----:B---3--:R-:W-:Y:S04]  /*37de0*/  @P1 STG.E desc[UR28][R200.64], R248 ;  /* 0x000000f8c8001986 */ /* 0x008fe8000c10191c */
[----:B--2---:R1:W-:Y:S04]  /*37df0*/  @P4 STG.E desc[UR28][R202.64], R244 ;  /* 0x000000f4ca004986 */ /* 0x0043e8000c10191c */
[----:B-1----:R-:W2:Y:S01]  /*37e00*/  LDL.LU R244, [R1+0x5ac] ;  /* 0x0005ac0001f47983 */ /* 0x002ea20000300800 */
[----:B------:R-:W-:Y:S01]  /*37e10*/  VIADD R231, R195, 0x46 ;  /* 0x00000046c3e77836 */ /* 0x000fe20000000000 */
[----:B------:R-:W-:Y:S01]  /*37e20*/  ISETP.LT.AND P2, PT, R199, UR26, !P0 ;  /* 0x0000001ac7007c0c */ /* 0x000fe2000c741270 */
[----:B------:R-:W-:Y:S01]  /*37e30*/  IMAD.WIDE R200, R0, 0x4, R228 ;  /* 0x0000000400c87825 */ /* 0x000fe200078e02e4 */
[----:B------:R-:W-:Y:S01]  /*37e40*/  ISETP.LT.AND P3, PT, R243, UR27, !P0 ;  /* 0x0000001bf3007c0c */ /* 0x000fe2000c761270 */
[----:B------:R-:W3:Y:S01]  /*37e50*/  LDL.LU R248, [R1+0x5cc] ;  /* 0x0005cc0001f87983 */ /* 0x000ee20000300800 */
[----:B------:R-:W-:Y:S01]  /*37e60*/  ISETP.GE.AND P1, PT, R231, UR55, PT ;  /* 0x00000037e7007c0c */ /* 0x000fe2000bf26270 */
[----:B------:R-:W-:Y:S01]  /*37e70*/  IMAD.WIDE R202, R236, 0x4, R2 ;  /* 0x00000004ecca7825 */ /* 0x000fe200078e0202 */
[----:B------:R-:W-:Y:S01]  /*37e80*/  ISETP.LT.AND P0, PT, R242, UR54, !P0 ;  /* 0x00000036f2007c0c */ /* 0x000fe2000c701270 */
[----:B------:R1:W-:Y:S01]  /*37e90*/  @P5 STG.E desc[UR28][R200.64], R247 ;  /* 0x000000f7c8005986 */ /* 0x0003e2000c10191c */
[----:B------:R-:W-:-:S02]  /*37ea0*/  ISETP.LT.AND P4, PT, R207, UR56, !P1 ;  /* 0x00000038cf007c0c */ /* 0x000fc4000cf81270 */
[C---:B------:R-:W-:Y:S01]  /*37eb0*/  IADD3 R230, PT, PT, R236.reuse, UR74, RZ ;  /* 0x0000004aece67c10 */ /* 0x040fe2000fffe0ff */
[----:B------:R-:W-:Y:S01]  /*37ec0*/  VIADD R231, R195, 0x47 ;  /* 0x00000047c3e77836 */ /* 0x000fe20000000000 */
[----:B------:R-:W2:Y:S01]  /*37ed0*/  LDCU UR26, c[0x0][0x398] ;  /* 0x00007300ff1a77ac */ /* 0x000ea20008000800 */
[----:B------:R-:W2:Y:S01]  /*37ee0*/  LDCU UR27, c[0x0][0x398] ;  /* 0x00007300ff1b77ac */ /* 0x000ea20008000800 */
[----:B-1----:R-:W-:Y:S01]  /*37ef0*/  IMAD.WIDE R200, R236, 0x4, R220 ;  /* 0x00000004ecc87825 */ /* 0x002fe200078e02dc */
[----:B------:R-:W3:Y:S01]  /*37f00*/  LDL.LU R247, [R1+0x5bc] ;  /* 0x0005bc0001f77983 */ /* 0x000ee20000300800 */
[----:B------:R-:W-:Y:S01]  /*37f10*/  ISETP.LT.AND P5, PT, R199, UR57, !P1 ;  /* 0x00000039c7007c0c */ /* 0x000fe2000cfa1270 */
[----:B------:R-:W1:Y:S01]  /*37f20*/  LDCU UR74, c[0x0][0x39c] ;  /* 0x00007380ff4a77ac */ /* 0x000e620008000800 */
[----:B------:R-:W1:Y:S01]  /*37f30*/  LDCU UR55, c[0x0][0x398] ;  /* 0x00007300ff3777ac */ /* 0x000e620008000800 */
[----:B------:R-:W1:Y:S01]  /*37f40*/  LDCU UR54, c[0x0][0x3b8] ;  /* 0x00007700ff3677ac */ /* 0x000e620008000800 */
[----:B----4-:R4:W-:Y:S01]  /*37f50*/  @P6 STG.E desc[UR28][R202.64], R246 ;  /* 0x000000f6ca006986 */ /* 0x0109e2000c10191c */
[----:B------:R-:W-:Y:S01]  /*37f60*/  VIADD R0, R230, UR77 ;  /* 0x0000004de6007c36 */ /* 0x000fe20008000000 */
[----:B------:R-:W1:Y:S01]  /*37f70*/  LDCU UR56, c[0x0][0x398] ;  /* 0x00007300ff3877ac */ /* 0x000e620008000800 */
[----:B------:R-:W1:Y:S01]  /*37f80*/  LDCU UR57, c[0x0][0x398] ;  /* 0x00007300ff3977ac */ /* 0x000e620008000800 */
[C---:B----4-:R-:W-:Y:S01]  /*37f90*/  IMAD.WIDE R202, R236.reuse, 0x4, R222 ;  /* 0x00000004ecca7825 */ /* 0x050fe200078e02de */
[----:B------:R-:W4:Y:S01]  /*37fa0*/  LDL.LU R246, [R1+0x59c] ;  /* 0x00059c0001f67983 */ /* 0x000f220000300800 */
[----:B------:R-:W-:Y:S01]  /*37fb0*/  ISETP.LT.AND P6, PT, R243, UR58, !P1 ;  /* 0x0000003af3007c0c */ /* 0x000fe2000cfc1270 */
[----:B------:R-:W1:Y:S01]  /*37fc0*/  LDCU UR58, c[0x0][0x398] ;  /* 0x00007300ff3a77ac */ /* 0x000e620008000800 */
[----:B------:R-:W-:Y:S01]  /*37fd0*/  IMAD.WIDE R236, R236, 0x4, R228 ;  /* 0x00000004ecec7825 */ /* 0x000fe200078e02e4 */
[----:B------:R1:W-:Y:S01]  /*37fe0*/  @P2 STG.E desc[UR28][R200.64], R245 ;  /* 0x000000f5c8002986 */ /* 0x0003e2000c10191c */
[----:B------:R-:W2:Y:S03]  /*37ff0*/  LDCU UR77, c[0x0][0x39c] ;  /* 0x00007380ff4d77ac */ /* 0x000ea60008000800 */
[----:B------:R-:W-:Y:S04]  /*38000*/  @P3 STG.E desc[UR28][R202.64], R249 ;  /* 0x000000f9ca003986 */ /* 0x000fe8000c10191c */
[----:B------:R-:W-:Y:S04]  /*38010*/  @P0 STG.E desc[UR28][R236.64], R238 ;  /* 0x000000eeec000986 */ /* 0x000fe8000c10191c */
[----:B-1----:R-:W4:Y:S01]  /*38020*/  LDL.LU R245, [R1+0x3cc] ;  /* 0x0003cc0001f57983 */ /* 0x002f220000300800 */
[----:B------:R-:W-:-:S05]  /*38030*/  IMAD.WIDE R200, R230, 0x4, R2 ;  /* 0x00000004e6c87825 */ /* 0x000fca00078e0202 */
[----:B--2---:R1:W-:Y:S04]  /*38040*/  @P4 STG.E desc[UR28][R200.64], R244 ;  /* 0x000000f4c8004986 */ /* 0x0043e8000c10191c */
[----:B-1----:R-:W2:Y:S01]  /*38050*/  LDL.LU R244, [R1+0x39c] ;  /* 0x00039c0001f47983 */ /* 0x002ea20000300800 */
[----:B------:R-:W-:Y:S01]  /*38060*/  ISETP.GE.AND P2, PT, R231, UR60, PT ;  /* 0x0000003ce7007c0c */ /* 0x000fe2000bf46270 */
[----:B------:R-:W-:Y:S01]  /*38070*/  IMAD.WIDE R200, R230, 0x4, R220 ;  /* 0x00000004e6c87825 */ /* 0x000fe200078e02dc */
[----:B------:R-:W-:Y:S01]  /*38080*/  ISETP.LT.AND P1, PT, R242, UR59, !P1 ;  /* 0x0000003bf2007c0c */ /* 0x000fe2000cf21270 */
[----:B------:R-:W1:Y:S01]  /*38090*/  LDCU UR60, c[0x0][0x398] ;  /* 0x00007300ff3c77ac */ /* 0x000e620008000800 */
[----:B------:R-:W-:Y:S01]  /*380a0*/  ISETP.LT.AND P3, PT, R207, UR61, !P2 ;  /* 0x0000003dcf007c0c */ /* 0x000fe2000d761270 */
[----:B------:R-:W-:Y:S01]  /*380b0*/  VIADD R231, R195, 0x48 ;  /* 0x00000048c3e77836 */ /* 0x000fe20000000000 */
[----:B---3--:R3:W-:Y:S01]  /*380c0*/  @P5 STG.E desc[UR28][R200.64], R248 ;  /* 0x000000f8c8005986 */ /* 0x0087e2000c10191c */
[----:B------:R-:W-:Y:S01]  /*380d0*/  ISETP.LT.AND P0, PT, R199, UR62, !P2 ;  /* 0x0000003ec7007c0c */ /* 0x000fe2000d701270 */
[C---:B------:R-:W-:Y:S01]  /*380e0*/  IMAD.WIDE R202, R230.reuse, 0x4, R222 ;  /* 0x00000004e6ca7825 */ /* 0x040fe200078e02de */
[----:B------:R-:W-:Y:S01]  /*380f0*/  ISETP.LT.AND P4, PT, R243, UR63, !P2 ;  /* 0x0000003ff3007c0c */ /* 0x000fe2000d781270 */
[----:B------:R-:W1:Y:S01]  /*38100*/  LDCU UR61, c[0x0][0x398] ;  /* 0x00007300ff3d77ac */ /* 0x000e620008000800 */
[----:B------:R-:W-:Y:S01]  /*38110*/  ISETP.GE.AND P5, PT, R231, UR65, PT ;  /* 0x00000041e7007c0c */ /* 0x000fe2000bfa6270 */
[----:B------:R-:W-:Y:S01]  /*38120*/  IMAD.WIDE R230, R230, 0x4, R228 ;  /* 0x00000004e6e67825 */ /* 0x000fe200078e02e4 */
[----:B------:R-:W-:Y:S01]  /*38130*/  ISETP.LT.AND P2, PT, R242, UR64, !P2 ;  /* 0x00000040f2007c0c */ /* 0x000fe2000d741270 */
[----:B------:R1:W-:Y:S02]  /*38140*/  @P6 STG.E desc[UR28][R202.64], R247 ;  /* 0x000000f7ca006986 */ /* 0x0003e4000c10191c */
[----:B------:R-:W-:Y:S01]  /*38150*/  VIADD R238, R195, 0x49 ;  /* 0x00000049c3ee7836 */ /* 0x000fe20000000000 */
[C---:B------:R-:W-:Y:S01]  /*38160*/  IADD3 R236, PT, PT, R0.reuse, UR76, RZ ;  /* 0x0000004c00ec7c10 */ /* 0x040fe2000fffe0ff */
[C---:B---3--:R-:W-:Y:S01]  /*38170*/  IMAD.WIDE R200, R0.reuse, 0x4, R2 ;  /* 0x0000000400c87825 */ /* 0x048fe200078e0202 */
[----:B------:R-:W-:Y:S01]  /*38180*/  ISETP.LT.AND P6, PT, R207, UR66, !P5 ;  /* 0x00000042cf007c0c */ /* 0x000fe2000efc1270 */
[----:B------:R-:W3:Y:S01]  /*38190*/  LDCU UR59, c[0x0][0x3b8] ;  /* 0x00007700ff3b77ac */ /* 0x000ee20008000800 */
[----:B------:R-:W2:Y:S01]  /*381a0*/  LDCU UR62, c[0x0][0x398] ;  /* 0x00007300ff3e77ac */ /* 0x000ea20008000800 */
[----:B-1----:R-:W-:Y:S01]  /*381b0*/  IMAD.WIDE R202, R0, 0x4, R222 ;  /* 0x0000000400ca7825 */ /* 0x002fe200078e02de */
[----:B------:R-:W1:Y:S03]  /*381c0*/  LDCU UR76, c[0x0][0x39c] ;  /* 0x00007380ff4c77ac */ /* 0x000e660008000800 */
[----:B------:R-:W-:Y:S01]  /*381d0*/  VIADD R237, R236, UR75 ;  /* 0x0000004beced7c36 */ /* 0x000fe20008000000 */
[----:B------:R-:W1:Y:S01]  /*381e0*/  LDCU UR63, c[0x0][0x398] ;  /* 0x00007300ff3f77ac */ /* 0x000e620008000800 */
[----:B------:R-:W1:Y:S01]  /*381f0*/  LDCU UR65, c[0x0][0x398] ;  /* 0x00007300ff4177ac */ /* 0x000e620008000800 */
[----:B------:R-:W1:Y:S01]  /*38200*/  LDCU UR66, c[0x0][0x398] ;  /* 0x00007300ff4277ac */ /* 0x000e620008000800 */
[----:B------:R-:W1:Y:S01]  /*38210*/  LDCU UR64, c[0x0][0x3b8] ;  /* 0x00007700ff4077ac */ /* 0x000e620008000800 */
[----:B------:R-:W1:Y:S01]  /*38220*/  LDCU UR75, c[0x0][0x39c] ;  /* 0x00007380ff4b77ac */ /* 0x000e620008000800 */
[----:B----4-:R4:W-:Y:S01]  /*38230*/  @P1 STG.E desc[UR28][R230.64], R246 ;  /* 0x000000f6e6001986 */ /* 0x0109e2000c10191c */
[----:B------:R-:W-:Y:S01]  /*38240*/  ISETP.LT.AND P1, PT, R199, UR67, !P5 ;  /* 0x00000043c7007c0c */ /* 0x000fe2000ef21270 */
[----:B------:R-:W1:Y:S01]  /*38250*/  LDCU UR67, c[0x0][0x398] ;  /* 0x00007300ff4377ac */ /* 0x000e620008000800 */
[----:B----4-:R-:W-:Y:S01]  /*38260*/  IMAD.WIDE R230, R0, 0x4, R228 ;  /* 0x0000000400e67825 */ /* 0x010fe200078e02e4 */
[----:B------:R4:W-:Y:S01]  /*38270*/  @P3 STG.E desc[UR28][R200.64], R245 ;  /* 0x000000f5c8003986 */ /* 0x0009e2000c10191c */
[----:B------:R-:W-:Y:S01]  /*38280*/  ISETP.LT.AND P3, PT, R243, UR68, !P5 ;  /* 0x00000044f3007c0c */ /* 0x000fe2000ef61270 */
[----:B------:R-:W1:Y:S01]  /*38290*/  LDCU UR68, c[0x0][0x398] ;  /* 0x00007300ff4477ac */ /* 0x000e620008000800 */
[----:B------:R-:W-:Y:S01]  /*382a0*/  ISETP.LT.AND P5, PT, R242, UR69, !P5 ;  /* 0x00000045f2007c0c */ /* 0x000fe2000efa1270 */
[----:B------:R-:W1:Y:S01]  /*382b0*/  LDCU UR69, c[0x0][0x3b8] ;  /* 0x00007700ff4577ac */ /* 0x000e620008000800 */
[----:B----4-:R-:W-:-:S04]  /*382c0*/  IMAD.WIDE R200, R0, 0x4, R220 ;  /* 0x0000000400c87825 */ /* 0x010fc800078e02dc */
[----:B------:R-:W-:Y:S01]  /*382d0*/  VIADD R0, R195, 0x4a ;  /* 0x0000004ac3007836 */ /* 0x000fe20000000000 */
[----:B--2---:R-:W-:Y:S01]  /*382e0*/  @P0 STG.E desc[UR28][R200.64], R244 ;  /* 0x000000f4c8000986 */ /* 0x004fe2000c10191c */
[----:B------:R-:W-:Y:S01]  /*382f0*/  ISETP.GE.AND P0, PT, R238, UR31, PT ;  /* 0x0000001fee007c0c */ /* 0x000fe2000bf06270 */
[----:B------:R-:W2:Y:S02]  /*38300*/  LDCU UR31, c[0x0][0x398] ;  /* 0x00007300ff1f77ac */ /* 0x000ea40008000800 */
[----:B------:R4:W-:Y:S01]  /*38310*/  @P4 STG.E desc[UR28][R202.64], R241 ;  /* 0x000000f1ca004986 */ /* 0x0009e2000c10191c */
[----:B------:R-:W-:Y:S01]  /*38320*/  ISETP.LT.AND P4, PT, R207, UR32, !P0 ;  /* 0x00000020cf007c0c */ /* 0x000fe2000c781270 */
[----:B------:R-:W1:Y:S02]  /*38330*/  LDCU UR32, c[0x0][0x398] ;  /* 0x00007300ff2077ac */ /* 0x000e640008000800 */
[----:B------:R1:W-:Y:S01]  /*38340*/  @P2 STG.E desc[UR28][R230.64], R239 ;  /* 0x000000efe6002986 */ /* 0x0003e2000c10191c */
[----:B------:R-:W-:Y:S01]  /*38350*/  ISETP.LT.AND P2, PT, R199, UR34, !P0 ;  /* 0x00000022c7007c0c */ /* 0x000fe2000c741270 */
[----:B------:R-:W2:Y:S01]  /*38360*/  LDCU UR34, c[0x0][0x398] ;  /* 0x00007300ff2277ac */ /* 0x000ea20008000800 */
[----:B----4-:R-:W-:-:S04]  /*38370*/  IMAD.WIDE R240, R236, 0x4, R2 ;  /* 0x00000004ecf07825 */ /* 0x010fc800078e0202 */
[C---:B------:R-:W-:Y:S01]  /*38380*/  IMAD.WIDE R202, R236.reuse, 0x4, R220 ;  /* 0x00000004ecca7825 */ /* 0x040fe200078e02dc */
[----:B------:R4:W-:Y:S01]  /*38390*/  @P6 STG.E desc[UR28][R240.64], R232 ;  /* 0x000000e8f0006986 */ /* 0x0009e2000c10191c */
[----:B------:R-:W-:Y:S01]  /*383a0*/  ISETP.LT.AND P6, PT, R243, UR36, !P0 ;  /* 0x00000024f3007c0c */ /* 0x000fe2000c7c1270 */
[----:B------:R-:W2:Y:S01]  /*383b0*/  LDCU UR36, c[0x0][0x398] ;  /* 0x00007300ff2477ac */ /* 0x000ea20008000800 */
[----:B-1----:R-:W-:Y:S01]  /*383c0*/  IMAD.WIDE R230, R236, 0x4, R222 ;  /* 0x00000004ece67825 */ /* 0x002fe200078e02de */
[----:B------:R-:W-:Y:S01]  /*383d0*/  @P1 STG.E desc[UR28][R202.64], R212 ;  /* 0x000000d4ca001986 */ /* 0x000fe2000c10191c */
[----:B------:R-:W-:Y:S01]  /*383e0*/  ISETP.GE.AND P1, PT, R0, UR42, PT ;  /* 0x0000002a00007c0c */ /* 0x000fe2000bf26270 */
[----:B------:R-:W1:Y:S01]  /*383f0*/  LDCU UR42, c[0x0][0x398] ;  /* 0x00007300ff2a77ac */ /* 0x000e620008000800 */
[----:B------:R-:W-:Y:S01]  /*38400*/  IMAD.WIDE R238, R236, 0x4, R228 ;  /* 0x00000004ecee7825 */ /* 0x000fe200078e02e4 */
[----:B------:R-:W-:Y:S01]  /*38410*/  ISETP.LT.AND P0, PT, R242, UR38, !P0 ;  /* 0x00000026f2007c0c */ /* 0x000fe2000c701270 */
[----:B------:R2:W-:Y:S01]  /*38420*/  @P3 STG.E desc[UR28][R230.64], R208 ;  /* 0x000000d0e6003986 */ /* 0x0005e2000c10191c */
[----:B------:R-:W-:Y:S01]  /*38430*/  ISETP.LT.AND P3, PT, R207, UR44, !P1 ;  /* 0x0000002ccf007c0c */ /* 0x000fe2000cf61270 */
[----:B----4-:R-:W-:-:S02]  /*38440*/  IMAD.WIDE R240, R237, 0x4, R2 ;  /* 0x00000004edf07825 */ /* 0x010fc400078e0202 */
[----:B------:R4:W-:Y:S01]  /*38450*/  @P5 STG.E desc[UR28][R238.64], R8 ;  /* 0x00000008ee005986 */ /* 0x0009e2000c10191c */
[----:B------:R-:W-:Y:S01]  /*38460*/  ISETP.LT.AND P5, PT, R199, UR30, !P1 ;  /* 0x0000001ec7007c0c */ /* 0x000fe2000cfa1270 */
[----:B------:R-:W1:Y:S01]  /*38470*/  LDCU UR44, c[0x0][0x398] ;  /* 0x00007300ff2c77ac */ /* 0x000e620008000800 */
[----:B------:R-:W-:Y:S01]  /*38480*/  VIADD R0, R195, 0x4b ;  /* 0x0000004bc3007836 */ /* 0x000fe20000000000 */
[C---:B------:R-:W-:Y:S01]  /*38490*/  IADD3 R201, PT, PT, R237.reuse, UR40, RZ ;  /* 0x00000028edc97c10 */ /* 0x040fe2000fffe0ff */
[----:B------:R-:W1:Y:S01]  /*384a0*/  LDCU UR38, c[0x0][0x3b8] ;  /* 0x00007700ff2677ac */ /* 0x000e620008000800 */
[----:B--2---:R-:W-:Y:S01]  /*384b0*/  IMAD.WIDE R230, R237, 0x4, R220 ;  /* 0x00000004ede67825 */ /* 0x004fe200078e02dc */
[----:B------:R2:W-:Y:S01]  /*384c0*/  @P4 STG.E desc[UR28][R240.64], R4 ;  /* 0x00000004f0004986 */ /* 0x0005e2000c10191c */
[----:B------:R-:W-:Y:S01]  /*384d0*/  ISETP.LT.AND P4, PT, R243, UR13, !P1 ;  /* 0x0000000df3007c0c */ /* 0x000fe2000cf81270 */
[----:B------:R-:W1:Y:S01]  /*384e0*/  LDCU UR40, c[0x0][0x39c] ;  /* 0x00007380ff2877ac */ /* 0x000e620008000800 */
[C---:B----4-:R-:W-:Y:S01]  /*384f0*/  IMAD.WIDE R238, R237.reuse, 0x4, R222 ;  /* 0x00000004edee7825 */ /* 0x050fe200078e02de */
[----:B------:R-:W-:Y:S01]  /*38500*/  @P2 STG.E desc[UR28][R230.64], R12 ;  /* 0x0000000ce6002986 */ /* 0x000fe2000c10191c */
[----:B------:R-:W-:Y:S01]  /*38510*/  ISETP.LT.AND P1, PT, R242, UR8, !P1 ;  /* 0x00000008f2007c0c */ /* 0x000fe2000cf21270 */
[----:B------:R-:W4:Y:S01]  /*38520*/  LDCU UR30, c[0x0][0x398] ;  /* 0x00007300ff1e77ac */ /* 0x000f220008000800 */
[----:B------:R-:W-:Y:S01]  /*38530*/  IMAD.WIDE R236, R237, 0x4, R228 ;  /* 0x00000004edec7825 */ /* 0x000fe200078e02e4 */
[----:B------:R-:W-:Y:S01]  /*38540*/  ISETP.GE.AND P2, PT, R0, UR46, PT ;  /* 0x0000002e00007c0c */ /* 0x000fe2000bf46270 */
[----:B------:R1:W-:Y:S01]  /*38550*/  @P6 STG.E desc[UR28][R238.64], R32 ;  /* 0x00000020ee006986 */ /* 0x0003e2000c10191c */
[----:B------:R-:W3:Y:S01]  /*38560*/  LDCU UR13, c[0x0][0x398] ;  /* 0x00007300ff0d77ac */ /* 0x000ee20008000800 */
[----:B--2---:R-:W-:Y:S01]  /*38570*/  IMAD.WIDE R240, R201, 0x4, R2 ;  /* 0x00000004c9f07825 */ /* 0x004fe200078e0202 */
[----:B------:R-:W-:Y:S01]  /*38580*/  ISETP.LT.AND P6, PT, R207, UR48, !P2 ;  /* 0x00000030cf007c0c */ /* 0x000fe2000d7c1270 */
[----:B------:R2:W-:Y:S01]  /*38590*/  @P0 STG.E desc[UR28][R236.64], R28 ;  /* 0x0000001cec000986 */ /* 0x0005e2000c10191c */
[----:B------:R-:W-:Y:S01]  /*385a0*/  ISETP.LT.AND P0, PT, R199, UR4, !P2 ;  /* 0x00000004c7007c0c */ /* 0x000fe2000d701270 */
[----:B------:R-:W-:Y:S01]  /*385b0*/  VIADD R0, R195, 0x4c ;  /* 0x0000004cc3007836 */ /* 0x000fe20000000000 */
[----:B------:R-:W3:Y:S01]  /*385c0*/  LDCU UR46, c[0x0][0x398] ;  /* 0x00007300ff2e77ac */ /* 0x000ee20008000800 */
[----:B-1----:R-:W-:Y:S01]  /*385d0*/  IMAD.WIDE R238, R201, 0x4, R220 ;  /* 0x00000004c9ee7825 */ /* 0x002fe200078e02dc */
[----:B------:R1:W-:Y:S01]  /*385e0*/  @P3 STG.E desc[UR28][R240.64], R233 ;  /* 0x000000e9f0003986 */ /* 0x0003e2000c10191c */
[----:B------:R-:W-:Y:S01]  /*385f0*/  ISETP.LT.AND P3, PT, R243, UR11, !P2 ;  /* 0x0000000bf3007c0c */ /* 0x000fe2000d761270 */
[----:B------:R-:W3:Y:S01]  /*38600*/  LDCU UR48, c[0x0][0x398] ;  /* 0x00007300ff3077ac */ /* 0x000ee20008000800 */
[C---:B------:R-:W-:Y:S01]  /*38610*/  VIADD R203, R201.reuse, UR7 ;  /* 0x00000007c9cb7c36 */ /* 0x040fe20008000000 */
[----:B------:R-:W-:Y:S01]  /*38620*/  @P5 STG.E desc[UR28][R238.64], R213 ;  /* 0x000000d5ee005986 */ /* 0x000fe2000c10191c */
[C---:B--2---:R-:W-:Y:S01]  /*38630*/  IMAD.WIDE R236, R201.reuse, 0x4, R222 ;  /* 0x00000004c9ec7825 */ /* 0x044fe200078e02de */
[----:B------:R-:W-:Y:S01]  /*38640*/  ISETP.GE.AND P5, PT, R0, UR50, PT ;  /* 0x0000003200007c0c */ /* 0x000fe2000bfa6270 */
[----:B------:R-:W2:Y:S02]  /*38650*/  LDCU UR7, c[0x0][0x39c] ;  /* 0x00007380ff0777ac */ /* 0x000ea40008000800 */
[----:B------:R-:W-:Y:S01]  /*38660*/  IMAD.WIDE R200, R201, 0x4, R228 ;  /* 0x00000004c9c87825 */ /* 0x000fe200078e02e4 */
[C---:B------:R-:W-:Y:S01]  /*38670*/  ISETP.LT.AND P2, PT, R242.reuse, UR9, !P2 ;  /* 0x00000009f2007c0c */ /* 0x040fe2000d741270 */
[----:B------:R3:W-:Y:S01]  /*38680*/  @P4 STG.E desc[UR28][R236.64], R209 ;  /* 0x000000d1ec004986 */ /* 0x0007e2000c10191c */
[----:B------:R-:W-:Y:S01]  /*38690*/  ISETP.LT.AND P4, PT, R207, UR52, !P5 ;  /* 0x00000034cf007c0c */ /* 0x000fe2000ef81270 */
[C---:B-1----:R-:W-:Y:S01]  /*386a0*/  IMAD.WIDE R232, R203.reuse, 0x4, R2 ;  /* 0x00000004cbe87825 */ /* 0x042fe200078e0202 */
[----:B------:R-:W-:Y:S01]  /*386b0*/  IADD3 R231, PT, PT, R203, UR5, RZ ;  /* 0x00000005cbe77c10 */ /* 0x000fe2000fffe0ff */
[----:B------:R1:W-:Y:S01]  /*386c0*/  @P1 STG.E desc[UR28][R200.64], R9 ;  /* 0x00000009c8001986 */ /* 0x0003e2000c10191c */
[----:B------:R-:W-:Y:S01]  /*386d0*/  ISETP.LT.AND P1, PT, R199, UR6, !P5 ;  /* 0x00000006c7007c0c */ /* 0x000fe2000ef21270 */
[----:B------:R-:W-:Y:S01]  /*386e0*/  VIADD R0, R195, 0x4d ;  /* 0x0000004dc3007836 */ /* 0x000fe20000000000 */
[----:B------:R-:W2:Y:S01]  /*386f0*/  LDCU UR8, c[0x0][0x3b8] ;  /* 0x00007700ff0877ac */ /* 0x000ea20008000800 */
[----:B------:R4:W-:Y:S01]  /*38700*/  @P6 STG.E desc[UR28][R232.64], R5 ;  /* 0x00000005e8006986 */ /* 0x0009e2000c10191c */
[----:B------:R-:W2:Y:S01]  /*38710*/  LDCU UR4, c[0x0][0x398] ;  /* 0x00007300ff0477ac */ /* 0x000ea20008000800 */
[----:B---3--:R-:W-:Y:S01]  /*38720*/  IMAD.WIDE R208, R203, 0x4, R220 ;  /* 0x00000004cbd07825 */ /* 0x008fe200078e02dc */
[----:B------:R-:W-:Y:S01]  /*38730*/  ISETP.LT.AND P6, PT, R243, UR14, !P5 ;  /* 0x0000000ef3007c0c */ /* 0x000fe2000efc1270 */
[----:B------:R-:W3:Y:S02]  /*38740*/  LDCU UR5, c[0x0][0x39c] ;  /* 0x00007380ff0577ac */ /* 0x000ee40008000800 */
[C---:B-1----:R-:W-:Y:S01]  /*38750*/  IMAD.WIDE R8, R203.reuse, 0x4, R222 ;  /* 0x00000004cb087825 */ /* 0x042fe200078e02de */
[----:B------:R1:W-:Y:S01]  /*38760*/  @P0 STG.E desc[UR28][R208.64], R13 ;  /* 0x0000000dd0000986 */ /* 0x0003e2000c10191c */
[----:B------:R-:W-:Y:S01]  /*38770*/  ISETP.LT.AND P5, PT, R242, UR10, !P5 ;  /* 0x0000000af2007c0c */ /* 0x000fe2000efa1270 */
[----:B------:R-:W2:Y:S01]  /*38780*/  LDCU UR11, c[0x0][0x398] ;  /* 0x00007300ff0b77ac */ /* 0x000ea20008000800 */
[----:B----4-:R-:W-:Y:S01]  /*38790*/  IMAD.WIDE R4, R203, 0x4, R228 ;  /* 0x00000004cb047825 */ /* 0x010fe200078e02e4 */
[----:B------:R-:W-:Y:S01]  /*387a0*/  ISETP.GE.AND P0, PT, R0, UR71, PT ;  /* 0x0000004700007c0c */ /* 0x000fe2000bf06270 */
[----:B------:R4:W-:Y:S01]  /*387b0*/  @P3 STG.E desc[UR28][R8.64], R33 ;  /* 0x0000002108003986 */ /* 0x0009e2000c10191c */
[----:B------:R-:W2:Y:S01]  /*387c0*/  LDCU UR50, c[0x0][0x398] ;  /* 0x00007300ff3277ac */ /* 0x000ea20008000800 */
[----:B------:R-:W-:Y:S01]  /*387d0*/  IMAD.WIDE R200, R231, 0x4, R2 ;  /* 0x00000004e7c87825 */ /* 0x000fe200078e0202 */
[----:B------:R-:W-:Y:S01]  /*387e0*/  ISETP.LT.AND P3, PT, R207, UR70, !P0 ;  /* 0x00000046cf007c0c */ /* 0x000fe2000c761270 */
[----:B------:R2:W-:Y:S01]  /*387f0*/  @P2 STG.E desc[UR28][R4.64], R29 ;  /* 0x0000001d04002986 */ /* 0x0005e2000c10191c */
[----:B------:R-:W-:Y:S01]  /*38800*/  ISETP.LT.AND P2, PT, R199, UR15, !P0 ;  /* 0x0000000fc7007c0c */ /* 0x000fe2000c741270 */
[----:B------:R-:W-:Y:S01]  /*38810*/  VIADD R0, R195, 0x4e ;  /* 0x0000004ec3007836 */ /* 0x000fe20000000000 */
[----:B------:R-:W3:Y:S01]  /*38820*/  LDCU UR52, c[0x0][0x398] ;  /* 0x00007300ff3477ac */ /* 0x000ee20008000800 */
[----:B------:R-:W-:Y:S01]  /*38830*/  @P4 STG.E desc[UR28][R200.64], R234 ;  /* 0x000000eac8004986 */ /* 0x000fe2000c10191c */
[----:B------:R-:W-:-:S02]  /*38840*/  VIADD R213, R231, UR12 ;  /* 0x0000000ce7d57c36 */ /* 0x000fc40008000000 */
[C---:B-1----:R-:W-:Y:S01]  /*38850*/  IMAD.WIDE R12, R231.reuse, 0x4, R228 ;  /* 0x00000004e70c7825 */ /* 0x042fe200078e02e4 */
[----:B------:R-:W1:Y:S03]  /*38860*/  LDCU UR9, c[0x0][0x3b8] ;  /* 0x00007700ff0977ac */ /* 0x000e660008000800 */
[----:B----4-:R-:W-:Y:S01]  /*38870*/  IMAD.WIDE R8, R231, 0x4, R220 ;  /* 0x00000004e7087825 */ /* 0x010fe200078e02dc */
[----:B------:R-:W-:Y:S01]  /*38880*/  ISETP.LT.AND P4, PT, R243, UR16, !P0 ;  /* 0x00000010f3007c0c */ /* 0x000fe2000c781270 */
[----:B------:R-:W4:Y:S02]  /*38890*/  LDCU UR6, c[0x0][0x398] ;  /* 0x00007300ff0677ac */ /* 0x000f240008000800 */
[----:B--2---:R-:W-:Y:S01]  /*388a0*/  IMAD.WIDE R4, R231, 0x4, R222 ;  /* 0x00000004e7047825 */ /* 0x004fe200078e02de */
[----:B------:R2:W-:Y:S01]  /*388b0*/  @P1 STG.E desc[UR28][R8.64], R214 ;  /* 0x000000d608001986 */ /* 0x0005e2000c10191c */
[----:B------:R-:W-:Y:S01]  /*388c0*/  ISETP.GE.AND P1, PT, R0, UR72, PT ;  /* 0x0000004800007c0c */ /* 0x000fe2000bf26270 */
[----:B------:R-:W1:Y:S01]  /*388d0*/  LDCU UR14, c[0x0][0x398] ;  /* 0x00007300ff0e77ac */ /* 0x000e620008000800 */
[C---:B------:R-:W-:Y:S01]  /*388e0*/  ISETP.LT.AND P0, PT, R242.reuse, UR17, !P0 ;  /* 0x00000011f2007c0c */ /* 0x040fe2000c701270 */
[----:B------:R3:W-:Y:S01]  /*388f0*/  @P6 STG.E desc[UR28][R4.64], R210 ;  /* 0x000000d204006986 */ /* 0x0007e2000c10191c */
[----:B------:R-:W-:Y:S01]  /*38900*/  IMAD.WIDE R28, R213, 0x4, R2 ;  /* 0x00000004d51c7825 */ /* 0x000fe200078e0202 */
[----:B------:R-:W-:Y:S01]  /*38910*/  ISETP.LT.AND P6, PT, R207, UR19, !P1 ;  /* 0x00000013cf007c0c */ /* 0x000fe2000cfc1270 */
[----:B------:R-:W1:Y:S01]  /*38920*/  LDCU UR12, c[0x0][0x39c] ;  /* 0x00007380ff0c77ac */ /* 0x000e620008000800 */
[----:B------:R4:W-:Y:S01]  /*38930*/  @P5 STG.E desc[UR28][R12.64], R10 ;  /* 0x0000000a0c005986 */ /* 0x0009e2000c10191c */
[----:B------:R-:W-:Y:S01]  /*38940*/  ISETP.LT.AND P5, PT, R199, UR20, !P1 ;  /* 0x00000014c7007c0c */ /* 0x000fe2000cfa1270 */
[----:B------:R-:W-:Y:S01]  /*38950*/  VIADD R0, R195, 0x4f ;  /* 0x0000004fc3007836 */ /* 0x000fe20000000000 */
[C---:B------:R-:W-:Y:S01]  /*38960*/  IADD3 R33, PT, PT, R213.reuse, UR18, RZ ;  /* 0x00000012d5217c10 */ /* 0x040fe2000fffe0ff */
[----:B------:R1:W-:Y:S01]  /*38970*/  @P3 STG.E desc[UR28][R28.64], R6 ;  /* 0x000000061c003986 */ /* 0x0003e2000c10191c */
[C---:B--2---:R-:W-:Y:S01]  /*38980*/  IMAD.WIDE R8, R213.reuse, 0x4, R222 ;  /* 0x00000004d5087825 */ /* 0x044fe200078e02de */
[----:B------:R-:W2:Y:S03]  /*38990*/  LDCU UR71, c[0x0][0x398] ;  /* 0x00007300ff4777ac */ /* 0x000ea60008000800 */
[----:B---3--:R-:W-:Y:S01]  /*389a0*/  IMAD.WIDE R4, R213, 0x4, R220 ;  /* 0x00000004d5047825 */ /* 0x008fe200078e02dc */
[----:B------:R-:W-:Y:S01]  /*389b0*/  ISETP.LT.AND P3, PT, R243, UR21, !P1 ;  /* 0x00000015f3007c0c */ /* 0x000fe2000cf61270 */
[----:B------:R-:W3:Y:S01]  /*389c0*/  LDCU UR70, c[0x0][0x398] ;  /* 0x00007300ff4677ac */ /* 0x000ee20008000800 */
[----:B------:R-:W-:Y:S01]  /*389d0*/  ISETP.LT.AND P1, PT, R242, UR22, !P1 ;  /* 0x00000016f2007c0c */ /* 0x000fe2000cf21270 */
[----:B----4-:R-:W-:Y:S01]  /*389e0*/  IMAD.WIDE R12, R213, 0x4, R228 ;  /* 0x00000004d50c7825 */ /* 0x010fe200078e02e4 */
[----:B------:R4:W-:Y:S01]  /*389f0*/  @P2 STG.E desc[UR28][R4.64], R14 ;  /* 0x0000000e04002986 */ /* 0x0009e2000c10191c */
[----:B------:R-:W-:Y:S01]  /*38a00*/  ISETP.GE.AND P2, PT, R0, UR73, PT ;  /* 0x0000004900007c0c */ /* 0x000fe2000bf46270 */
[----:B------:R-:W2:Y:S01]  /*38a10*/  LDCU UR10, c[0x0][0x3b8] ;  /* 0x00007700ff0a77ac */ /* 0x000ea20008000800 */
[----:B-1----:R-:W-:Y:S01]  /*38a20*/  IMAD.WIDE R28, R33, 0x4, R2 ;  /* 0x00000004211c7825 */ /* 0x002fe200078e0202 */
[----:B------:R1:W-:Y:S01]  /*38a30*/  @P4 STG.E desc[UR28][R8.64], R34 ;  /* 0x0000002208004986 */ /* 0x0003e2000c10191c */
[----:B------:R-:W-:Y:S01]  /*38a40*/  ISETP.LT.AND P4, PT, R207, UR24, !P2 ;  /* 0x00000018cf007c0c */ /* 0x000fe2000d781270 */
[----:B------:R-:W2:Y:S01]  /*38a50*/  LDCU UR15, c[0x0][0x398] ;  /* 0x00007300ff0f77ac */ /* 0x000ea20008000800 */
[----:B------:R-:W-:Y:S01]  /*38a60*/  VIADD R0, R195, 0x50 ;  /* 0x00000050c3007836 */ /* 0x000fe20000000000 */
[----:B------:R3:W-:Y:S01]  /*38a70*/  @P0 STG.E desc[UR28][R12.64], R30 ;  /* 0x0000001e0c000986 */ /* 0x0007e2000c10191c */
[----:B------:R-:W-:Y:S01]  /*38a80*/  ISETP.LT.AND P0, PT, R199, UR25, !P2 ;  /* 0x00000019c7007c0c */ /* 0x000fe2000d701270 */
[C---:B------:R-:W-:Y:S01]  /*38a90*/  VIADD R201, R33.reuse, UR23 ;  /* 0x0000001721c97c36 */ /* 0x040fe20008000000 */
[----:B------:R-:W2:Y:S01]  /*38aa0*/  LDCU UR18, c[0x0][0x39c] ;  /* 0x00007380ff1277ac */ /* 0x000ea20008000800 */
[----:B----4-:R-:W-:Y:S01]  /*38ab0*/  IMAD.WIDE R4, R33, 0x4, R220 ;  /* 0x0000000421047825 */ /* 0x010fe200078e02dc */
[----:B------:R4:W-:Y:S01]  /*38ac0*/  @P6 STG.E desc[UR28][R28.64], R235 ;  /* 0x000000eb1c006986 */ /* 0x0009e2000c10191c */
[----:B------:R-:W-:Y:S01]  /*38ad0*/  ISETP.LT.AND P6, PT, R243, UR26, !P2 ;  /* 0x0000001af3007c0c */ /* 0x000fe2000d7c1270 */
[----:B------:R-:W2:Y:S01]  /*38ae0*/  LDCU UR16, c[0x0][0x398] ;  /* 0x00007300ff1077ac */ /* 0x000ea20008000800 */
[C---:B-1----:R-:W-:Y:S01]  /*38af0*/  IMAD.WIDE R8, R33.reuse, 0x4, R222 ;  /* 0x0000000421087825 */ /* 0x042fe200078e02de */
[----:B------:R1:W-:Y:S01]  /*38b00*/  @P5 STG.E desc[UR28][R4.64], R215 ;  /* 0x000000d704005986 */ /* 0x0003e2000c10191c */
[----:B------:R-:W-:Y:S01]  /*38b10*/  ISETP.GE.AND P5, PT, R0, UR74, PT ;  /* 0x0000004a00007c0c */ /* 0x000fe2000bfa6270 */
[----:B------:R-:W2:Y:S01]  /*38b20*/  LDCU UR72, c[0x0][0x398] ;  /* 0x00007300ff4877ac */ /* 0x000ea20008000800 */
[----:B---3--:R-:W-:Y:S01]  /*38b30*/  IMAD.WIDE R12, R33, 0x4, R228 ;  /* 0x00000004210c7825 */ /* 0x008fe200078e02e4 */
[C---:B------:R-:W-:Y:S01]  /*38b40*/  ISETP.LT.AND P2, PT, R242.reuse, UR27, !P2 ;  /* 0x0000001bf2007c0c */ /* 0x040fe2000d741270 */
[----:B------:R3:W-:Y:S01]  /*38b50*/  @P3 STG.E desc[UR28][R8.64], R211 ;  /* 0x000000d308003986 */ /* 0x0007e2000c10191c */
[----:B------:R-:W-:Y:S01]  /*38b60*/  ISETP.LT.AND P3, PT, R207, UR55, !P5 ;  /* 0x00000037cf007c0c */ /* 0x000fe2000ef61270 */
[----:B------:R-:W2:Y:S01]  /*38b70*/  LDCU UR19, c[0x0][0x398] ;  /* 0x00007300ff1377ac */ /* 0x000ea20008000800 */
[----:B----4-:R-:W-:Y:S01]  /*38b80*/  IMAD.WIDE R28, R201, 0x4, R2 ;  /* 0x00000004c91c7825 */ /* 0x010fe200078e0202 */
[----:B------:R4:W-:Y:S01]  /*38b90*/  @P1 STG.E desc[UR28][R12.64], R11 ;  /* 0x0000000b0c001986 */ /* 0x0009e2000c10191c */
[----:B------:R-:W-:Y:S01]  /*38ba0*/  ISETP.LT.AND P1, PT, R199, UR56, !P5 ;  /* 0x00000038c7007c0c */ /* 0x000fe2000ef21270 */
[----:B------:R-:W2:Y:S01]  /*38bb0*/  LDCU UR17, c[0x0][0x3b8] ;  /* 0x00007700ff1177ac */ /* 0x000ea20008000800 */
[C---:B-1----:R-:W-:Y:S01]  /*38bc0*/  IMAD.WIDE R4, R201.reuse, 0x4, R220 ;  /* 0x00000004c9047825 */ /* 0x042fe200078e02dc */
[----:B------:R-:W-:Y:S01]  /*38bd0*/  IADD3 R203, PT, PT, R201, UR54, RZ ;  /* 0x00000036c9cb7c10 */ /* 0x000fe2000fffe0ff */
[----:B------:R-:W1:Y:S02]  /*38be0*/  LDCU UR20, c[0x0][0x398] ;  /* 0x00007300ff1477ac */ /* 0x000e640008000800 */
[----:B------:R-:W-:Y:S01]  /*38bf0*/  VIADD R0, R195, 0x51 ;  /* 0x00000051c3007836 */ /* 0x000fe20000000000 */
[----:B------:R2:W-:Y:S01]  /*38c00*/  @P4 STG.E desc[UR28][R28.64], R7 ;  /* 0x000000071c004986 */ /* 0x0005e2000c10191c */
[----:B---3--:R-:W-:Y:S01]  /*38c10*/  IMAD.WIDE R8, R201, 0x4, R222 ;  /* 0x00000004c9087825 */ /* 0x008fe200078e02de */
[----:B------:R-:W-:Y:S01]  /*38c20*/  ISETP.LT.AND P4, PT, R243, UR57, !P5 ;  /* 0x00000039f3007c0c */ /* 0x000fe2000ef81270 */
[----:B------:R-:W3:Y:S01]  /*38c30*/  LDCU UR21, c[0x0][0x398] ;  /* 0x00007300ff1577ac */ /* 0x000ee20008000800 */
[----:B------:R1:W-:Y:S01]  /*38c40*/  @P0 STG.E desc[UR28][R4.64], R15 ;  /* 0x0000000f04000986 */ /* 0x0003e2000c10191c */
[----:B------:R-:W-:-:S02]  /*38c50*/  ISETP.LT.AND P5, PT, R242, UR58, !P5 ;  /* 0x0000003af2007c0c */ /* 0x000fc4000efa1270 */
[----:B------:R-:W-:Y:S01]  /*38c60*/  ISETP.GE.AND P0, PT, R0, UR77, PT ;  /* 0x0000004d00007c0c */ /* 0x000fe2000bf06270 */
[----:B----4-:R-:W-:Y:S01]  /*38c70*/  IMAD.WIDE R10, R203, 0x4, R2 ;  /* 0x00000004cb0a7825 */ /* 0x010fe200078e0202 */
[----:B------:R-:W4:Y:S03]  /*38c80*/  LDCU UR23, c[0x0][0x39c] ;  /* 0x00007380ff1777ac */ /* 0x000f260008000800 */
[----:B--2---:R-:W-:Y:S01]  /*38c90*/  IMAD.WIDE R6, R201, 0x4, R228 ;  /* 0x00000004c9067825 */ /* 0x004fe200078e02e4 */
[----:B------:R2:W-:Y:S01]  /*38ca0*/  @P6 STG.E desc[UR28][R8.64], R35 ;  /* 0x0000002308006986 */ /* 0x0005e2000c10191c */
[----:B------:R-:W-:Y:S01]  /*38cb0*/  ISETP.LT.AND P6, PT, R207, UR60, !P0 ;  /* 0x0000003ccf007c0c */ /* 0x000fe2000c7c1270 */
[----:B------:R-:W3:Y:S01]  /*38cc0*/  LDCU UR73, c[0x0][0x398] ;  /* 0x00007300ff4977ac */ /* 0x000ee20008000800 */
[----:B-1----:R-:W-:Y:S01]  /*38cd0*/  IMAD.WIDE R4, R203, 0x4, R220 ;  /* 0x00000004cb047825 */ /* 0x002fe200078e02dc */
[----:B------:R1:W-:Y:S01]  /*38ce0*/  @P2 STG.E desc[UR28][R6.64], R31 ;  /* 0x0000001f06002986 */ /* 0x0003e2000c10191c */
[----:B------:R-:W-:Y:S01]  /*38cf0*/  ISETP.LT.AND P2, PT, R199, UR61, !P0 ;  /* 0x0000003dc7007c0c */ /* 0x000fe2000c741270 */
[----:B------:R-:W3:Y:S01]  /*38d00*/  LDCU UR24, c[0x0][0x398] ;  /* 0x00007300ff1877ac */ /* 0x000ee20008000800 */
[----:B------:R-:W-:Y:S01]  /*38d10*/  VIADD R0, R195, 0x52 ;  /* 0x00000052c3007836 */ /* 0x000fe20000000000 */
[----:B------:R4:W-:Y:S01]  /*38d20*/  @P3 STG.E desc[UR28][R10.64], R24 ;  /* 0x000000180a003986 */ /* 0x0009e2000c10191c */
[----:B------:R-:W-:Y:S01]  /*38d30*/  VIADD R33, R203, UR59 ;  /* 0x0000003bcb217c36 */ /* 0x000fe20008000000 */
[----:B------:R-:W-:Y:S01]  /*38d40*/  ISETP.LT.AND P3, PT, R243, UR62, !P0 ;  /* 0x0000003ef3007c0c */ /* 0x000fe2000c761270 */
[----:B------:R-:W3:Y:S01]  /*38d50*/  LDCU UR22, c[0x0][0x3b8] ;  /* 0x00007700ff1677ac */ /* 0x000ee20008000800 */
[----:B------:R4:W-:Y:S01]  /*38d60*/  @P1 STG.E desc[UR28][R4.64], R16 ;  /* 0x0000001004001986 */ /* 0x0009e2000c10191c */
[C---:B--2---:R-:W-:Y:S01]  /*38d70*/  IMAD.WIDE R8, R203.reuse, 0x4, R228 ;  /* 0x00000004cb087825 */ /* 0x044fe200078e02e4 */
[----:B------:R-:W-:Y:S01]  /*38d80*/  ISETP.GE.AND P1, PT, R0, UR76, PT ;  /* 0x0000004c00007c0c */ /* 0x000fe2000bf26270 */
[----:B------:R-:W2:Y:S02]  /*38d90*/  LDCU UR25, c[0x0][0x398] ;  /* 0x00007300ff1977ac */ /* 0x000ea40008000800 */
[----:B-1----:R-:W-:Y:S01]  /*38da0*/  IMAD.WIDE R6, R203, 0x4, R222 ;  /* 0x00000004cb067825 */ /* 0x002fe200078e02de */
[C---:B------:R-:W-:Y:S01]  /*38db0*/  ISETP.LT.AND P0, PT, R242.reuse, UR63, !P0 ;  /* 0x0000003ff2007c0c */ /* 0x040fe2000c701270 */
[----:B------:R-:W1:Y:S02]  /*38dc0*/  LDCU UR54, c[0x0][0x39c] ;  /* 0x00007380ff3677ac */ /* 0x000e640008000800 */
[----:B----4-:R-:W-:Y:S01]  /*38dd0*/  IMAD.WIDE R10, R33, 0x4, R2 ;  /* 0x00000004210a7825 */ /* 0x010fe200078e0202 */
[----:B------:R4:W-:Y:S01]  /*38de0*/  @P4 STG.E desc[UR28][R6.64], R20 ;  /* 0x0000001406004986 */ /* 0x0009e2000c10191c */
[----:B------:R-:W-:Y:S01]  /*38df0*/  ISETP.LT.AND P4, PT, R207, UR65, !P1 ;  /* 0x00000041cf007c0c */ /* 0x000fe2000cf81270 */
[----:B------:R-:W1:Y:S01]  /*38e00*/  LDCU UR26, c[0x0][0x398] ;  /* 0x00007300ff1a77ac */ /* 0x000e620008000800 */
[----:B------:R-:W-:Y:S01]  /*38e10*/  IMAD.WIDE R4, R33, 0x4, R220 ;  /* 0x0000000421047825 */ /* 0x000fe200078e02dc */
[----:B------:R2:W-:Y:S01]  /*38e20*/  @P5 STG.E desc[UR28][R8.64], R40 ;  /* 0x0000002808005986 */ /* 0x0005e2000c10191c */
[----:B------:R-:W-:Y:S01]  /*38e30*/  ISETP.LT.AND P5, PT, R199, UR66, !P1 ;  /* 0x00000042c7007c0c */ /* 0x000fe2000cfa1270 */
[----:B------:R-:W1:Y:S01]  /*38e40*/  LDCU UR74, c[0x0][0x398] ;  /* 0x00007300ff4a77ac */ /* 0x000e620008000800 */
[----:B------:R-:W-:Y:S01]  /*38e50*/  VIADD R0, R195, 0x53 ;  /* 0x00000053c3007836 */ /* 0x000fe20000000000 */
[----:B------:R-:W-:Y:S01]  /*38e60*/  IADD3 R13, PT, PT, R33, UR64, RZ ;  /* 0x00000040210d7c10 */ /* 0x000fe2000fffe0ff */
[----:B------:R3:W-:Y:S01]  /*38e70*/  @P6 STG.E desc[UR28][R10.64], R36 ;  /* 0x000000240a006986 */ /* 0x0007e2000c10191c */
[----:B------:R-:W-:Y:S01]  /*38e80*/  ISETP.LT.AND P6, PT, R243, UR67, !P1 ;  /* 0x00000043f3007c0c */ /* 0x000fe2000cfc1270 */
[----:B------:R-:W1:Y:S01]  /*38e90*/  LDCU UR55, c[0x0][0x398] ;  /* 0x00007300ff3777ac */ /* 0x000e620008000800 */
[C---:B----4-:R-:W-:Y:S01]  /*38ea0*/  IMAD.WIDE R6, R33.reuse, 0x4, R222 ;  /* 0x0000000421067825 */ /* 0x050fe200078e02de */
[----:B------:R4:W-:Y:S01]  /*38eb0*/  @P2 STG.E desc[UR28][R4.64], R44 ;  /* 0x0000002c04002986 */ /* 0x0009e2000c10191c */
[----:B------:R-:W-:Y:S01]  /*38ec0*/  ISETP.LT.AND P1, PT, R242, UR68, !P1 ;  /* 0x00000044f2007c0c */ /* 0x000fe2000cf21270 */
[----:B------:R-:W1:Y:S01]  /*38ed0*/  LDCU UR27, c[0x0][0x3b8] ;  /* 0x00007700ff1b77ac */ /* 0x000e620008000800 */
[----:B--2---:R-:W-:Y:S01]  /*38ee0*/  IMAD.WIDE R8, R33, 0x4, R228 ;  /* 0x0000000421087825 */ /* 0x004fe200078e02e4 */
[----:B------:R-:W-:Y:S01]  /*38ef0*/  ISETP.GE.AND P2, PT, R0, UR75, PT ;  /* 0x0000004b00007c0c */ /* 0x000fe2000bf46270 */
[----:B------:R2:W-:Y:S01]  /*38f00*/  @P3 STG.E desc[UR28][R6.64], R64 ;  /* 0x0000004006003986 */ /* 0x0005e2000c10191c */
[----:B------:R-:W1:Y:S01]  /*38f10*/  LDCU UR56, c[0x0][0x398] ;  /* 0x00007300ff3877ac */ /* 0x000e620008000800 */
[----:B---3--:R-:W-:Y:S01]  /*38f20*/  IMAD.WIDE R10, R13, 0x4, R2 ;  /* 0x000000040d0a7825 */ /* 0x008fe200078e0202 */
[----:B------:R-:W-:Y:S01]  /*38f30*/  ISETP.LT.AND P3, PT, R207, UR31, !P2 ;  /* 0x0000001fcf007c0c */ /* 0x000fe2000d761270 */
[----:B------:R3:W-:Y:S01]  /*38f40*/  @P0 STG.E desc[UR28][R8.64], R60 ;  /* 0x0000003c08000986 */ /* 0x0007e2000c10191c */
[----:B------:R-:W1:Y:S01]  /*38f50*/  LDCU UR57, c[0x0][0x398] ;  /* 0x00007300ff3977ac */ /* 0x000e620008000800 */
[----:B----4-:R-:W-:Y:S01]  /*38f60*/  IMAD.WIDE R4, R13, 0x4, R220 ;  /* 0x000000040d047825 */ /* 0x010fe200078e02dc */
[----:B------:R-:W-:Y:S01]  /*38f70*/  ISETP.LT.AND P0, PT, R199, UR32, !P2 ;  /* 0x00000020c7007c0c */ /* 0x000fe2000d701270 */
[----:B------:R-:W4:Y:S02]  /*38f80*/  LDCU UR59, c[0x0][0x39c] ;  /* 0x00007380ff3b77ac */ /* 0x000f240008000800 */
[----:B------:R-:W-:Y:S01]  /*38f90*/  VIADD R0, R195, 0x54 ;  /* 0x00000054c3007836 */ /* 0x000fe20000000000 */
[----:B------:R1:W-:Y:S01]  /*38fa0*/  @P4 STG.E desc[UR28][R10.64], R25 ;  /* 0x000000190a004986 */ /* 0x0003e2000c10191c */
[----:B--2---:R-:W-:Y:S01]  /*38fb0*/  IMAD.WIDE R6, R13, 0x4, R222 ;  /* 0x000000040d067825 */ /* 0x004fe200078e02de */
[----:B------:R-:W-:Y:S01]  /*38fc0*/  ISETP.LT.AND P4, PT, R243, UR34, !P2 ;  /* 0x00000022f3007c0c */ /* 0x000fe2000d781270 */
[----:B------:R-:W2:Y:S01]  /*38fd0*/  LDCU UR77, c[0x0][0x398] ;  /* 0x00007300ff4d77ac */ /* 0x000ea20008000800 */
[----:B------:R4:W-:Y:S01]  /*38fe0*/  @P5 STG.E desc[UR28][R4.64], R17 ;  /* 0x0000001104005986 */ /* 0x0009e2000c10191c */
[C---:B------:R-:W-:Y:S01]  /*38ff0*/  VIADD R15, R13.reuse, UR69 ;  /* 0x000000450d0f7c36 */ /* 0x040fe20008000000 */
[----:B------:R-:W-:Y:S01]  /*39000*/  ISETP.GE.AND P5, PT, R0, UR40, PT ;  /* 0x0000002800007c0c */ /* 0x000fe2000bfa6270 */
[----:B---3--:R-:W-:Y:S01]  /*39010*/  IMAD.WIDE R8, R13, 0x4, R228 ;  /* 0x000000040d087825 */ /* 0x008fe200078e02e4 */
[C---:B------:R-:W-:Y:S01]  /*39020*/  ISETP.LT.AND P2, PT, R242.reuse, UR36, !P2 ;  /* 0x00000024f2007c0c */ /* 0x040fe2000d741270 */
[----:B------:R3:W-:Y:S01]  /*39030*/  @P6 STG.E desc[UR28][R6.64], R21 ;  /* 0x0000001506006986 */ /* 0x0007e2000c10191c */
[----:B------:R-:W-:Y:S01]  /*39040*/  ISETP.LT.AND P6, PT, R207, UR42, !P5 ;  /* 0x0000002acf007c0c */ /* 0x000fe2000efc1270 */
[----:B------:R-:W2:Y:S01]  /*39050*/  LDCU UR60, c[0x0][0x398] ;  /* 0x00007300ff3c77ac */ /* 0x000ea20008000800 */
[----:B-1----:R-:W-:Y:S01]  /*39060*/  IMAD.WIDE R10, R15, 0x4, R2 ;  /* 0x000000040f0a7825 */ /* 0x002fe200078e0202 */
[----:B------:R1:W-:Y:S01]  /*39070*/  @P1 STG.E desc[UR28][R8.64], R41 ;  /* 0x0000002908001986 */ /* 0x0003e2000c10191c */
[----:B------:R-:W-:Y:S01]  /*39080*/  ISETP.LT.AND P1, PT, R199, UR44, !P5 ;  /* 0x0000002cc7007c0c */ /* 0x000fe2000ef21270 */
[----:B------:R-:W2:Y:S01]  /*39090*/  LDCU UR58, c[0x0][0x3b8] ;  /* 0x00007700ff3a77ac */ /* 0x000ea20008000800 */
[C---:B----4-:R-:W-:Y:S01]  /*390a0*/  IMAD.WIDE R4, R15.reuse, 0x4, R220 ;  /* 0x000000040f047825 */ /* 0x050fe200078e02dc */
[----:B------:R-:W-:Y:S01]  /*390b0*/  IADD3 R29, PT, PT, R15, UR38, RZ ;  /* 0x000000260f1d7c10 */ /* 0x000fe2000fffe0ff */
[----:B------:R-:W4:Y:S02]  /*390c0*/  LDCU UR61, c[0x0][0x398] ;  /* 0x00007300ff3d77ac */ /* 0x000f240008000800 */
[----:B------:R-:W-:Y:S01]  /*390d0*/  VIADD R0, R195, 0x55 ;  /* 0x00000055c3007836 */ /* 0x000fe20000000000 */
[----:B------:R2:W-:Y:S01]  /*390e0*/  @P3 STG.E desc[UR28][R10.64], R37 ;  /* 0x000000250a003986 */ /* 0x0005e2000c10191c */
[----:B---3--:R-:W-:Y:S01]  /*390f0*/  IMAD.WIDE R6, R15, 0x4, R222 ;  /* 0x000000040f067825 */ /* 0x008fe200078e02de */
[----:B------:R-:W-:Y:S01]  /*39100*/  ISETP.LT.AND P3, PT, R243, UR30, !P5 ;  /* 0x0000001ef3007c0c */ /* 0x000fe2000ef61270 */
[----:B------:R-:W3:Y:S01]  /*39110*/  LDCU UR64, c[0x0][0x39c] ;  /* 0x00007380ff4077ac */ /* 0x000ee20008000800 */
[----:B------:R4:W-:Y:S01]  /*39120*/  @P0 STG.E desc[UR28][R4.64], R45 ;  /* 0x0000002d04000986 */ /* 0x0009e2000c10191c */
[----:B-1----:R-:W-:Y:S01]  /*39130*/  IMAD.WIDE R8, R15, 0x4, R228 ;  /* 0x000000040f087825 */ /* 0x002fe200078e02e4 */
[----:B------:R-:W-:Y:S01]  /*39140*/  ISETP.LT.AND P5, PT, R242, UR13, !P5 ;  /* 0x0000000df2007c0c */ /* 0x000fe2000efa1270 */
[----:B------:R-:W1:Y:S01]  /*39150*/  LDCU UR62, c[0x0][0x398] ;  /* 0x00007300ff3e77ac */ /* 0x000e620008000800 */
[----:B------:R-:W-:Y:S01]  /*39160*/  ISETP.GE.AND P0, PT, R0, UR7, PT ;  /* 0x0000000700007c0c */ /* 0x000fe2000bf06270 */
[----:B------:R3:W-:Y:S01]  /*39170*/  @P4 STG.E desc[UR28][R6.64], R65 ;  /* 0x0000004106004986 */ /* 0x0007e2000c10191c */
[----:B------:R-:W-:Y:S01]  /*39180*/  VIADD R0, R195, 0x56 ;  /* 0x00000056c3007836 */ /* 0x000fe20000000000 */
[----:B------:R-:W1:Y:S01]  /*39190*/  LDCU UR76, c[0x0][0x398] ;  /* 0x00007300ff4c77ac */ /* 0x000e620008000800 */
[----:B--2---:R-:W-:Y:S01]  /*391a0*/  IMAD.WIDE R10, R29, 0x4, R2 ;  /* 0x000000041d0a7825 */ /* 0x004fe200078e0202 */
[----:B------:R-:W-:Y:S01]  /*391b0*/  ISETP.LT.AND P4, PT, R207, UR46, !P0 ;  /* 0x0000002ecf007c0c */ /* 0x000fe2000c781270 */
[----:B------:R2:W-:Y:S01]  /*391c0*/  @P2 STG.E desc[UR28][R8.64], R61 ;  /* 0x0000003d08002986 */ /* 0x0005e2000c10191c */
[----:B------:R-:W1:Y:S01]  /*391d0*/  LDCU UR65, c[0x0][0x398] ;  /* 0x00007300ff4177ac */ /* 0x000e620008000800 */
[----:B----4-:R-:W-:Y:S01]  /*391e0*/  IMAD.WIDE R4, R29, 0x4, R220 ;  /* 0x000000041d047825 */ /* 0x010fe200078e02dc */
[----:B------:R-:W-:Y:S01]  /*391f0*/  ISETP.LT.AND P2, PT, R199, UR48, !P0 ;  /* 0x00000030c7007c0c */ /* 0x000fe2000c741270 */
[----:B------:R4:W-:Y:S01]  /*39200*/  @P6 STG.E desc[UR28][R10.64], R26 ;  /* 0x0000001a0a006986 */ /* 0x0009e2000c10191c */
[----:B------:R-:W-:Y:S01]  /*39210*/  ISETP.LT.AND P6, PT, R243, UR4, !P0 ;  /* 0x00000004f3007c0c */ /* 0x000fe2000c7c1270 */
[C---:B------:R-:W-:Y:S01]  /*39220*/  VIADD R13, R29.reuse, UR8 ;  /* 0x000000081d0d7c36 */ /* 0x040fe20008000000 */
[----:B------:R-:W1:Y:S01]  /*39230*/  LDCU UR63, c[0x0][0x3b8] ;  /* 0x00007700ff3f77ac */ /* 0x000e620008000800 */
[C---:B---3--:R-:W-:Y:S01]  /*39240*/  IMAD.WIDE R6, R29.reuse, 0x4, R222 ;  /* 0x000000041d067825 */ /* 0x048fe200078e02de */
[----:B------:R3:W-:Y:S01]  /*39250*/  @P1 STG.E desc[UR28][R4.64], R18 ;  /* 0x0000001204001986 */ /* 0x0007e2000c10191c */
[----:B------:R-:W-:Y:S01]  /*39260*/  ISETP.GE.AND P1, PT, R0, UR5, PT ;  /* 0x0000000500007c0c */ /* 0x000fe2000bf26270 */
[----:B------:R-:W1:Y:S01]  /*39270*/  LDCU UR66, c[0x0][0x398] ;  /* 0x00007300ff4277ac */ /* 0x000e620008000800 */
[----:B--2---:R-:W-:Y:S01]  /*39280*/  IMAD.WIDE R8, R29, 0x4, R228 ;  /* 0x000000041d087825 */ /* 0x004fe200078e02e4 */
[C---:B------:R-:W-:Y:S01]  /*39290*/  ISETP.LT.AND P0, PT, R242.reuse, UR11, !P0 ;  /* 0x0000000bf2007c0c */ /* 0x040fe2000c701270 */
[----:B------:R2:W-:Y:S01]  /*392a0*/  @P3 STG.E desc[UR28][R6.64], R22 ;  /* 0x0000001606003986 */ /* 0x0005e2000c10191c */
[----:B------:R-:W-:Y:S01]  /*392b0*/  ISETP.LT.AND P3, PT, R207, UR50, !P1 ;  /* 0x00000032cf007c0c */ /* 0x000fe2000cf61270 */
[C---:B----4-:R-:W-:Y:S01]  /*392c0*/  IMAD.WIDE R10, R13.reuse, 0x4, R2 ;  /* 0x000000040d0a7825 */ /* 0x050fe200078e0202 */
[----:B------:R-:W-:Y:S01]  /*392d0*/  IADD3 R15, PT, PT, R13, UR9, RZ ;  /* 0x000000090d0f7c10 */ /* 0x000fe2000fffe0ff */
[----:B------:R4:W-:Y:S01]  /*392e0*/  @P5 STG.E desc[UR28][R8.64], R42 ;  /* 0x0000002a08005986 */ /* 0x0009e2000c10191c */
[----:B------:R-:W-:Y:S01]  /*392f0*/  ISETP.LT.AND P5, PT, R199, UR52, !P1 ;  /* 0x00000034c7007c0c */ /* 0x000fe2000cfa1270 */
[----:B------:R-:W-:Y:S01]  /*39300*/  VIADD R0, R195, 0x57 ;  /* 0x00000057c3007836 */ /* 0x000fe20000000000 */
[----:B------:R-:W1:Y:S01]  /*39310*/  LDCU UR67, c[0x0][0x398] ;  /* 0x00007300ff4377ac */ /* 0x000e620008000800 */
[----:B---3--:R-:W-:Y:S01]  /*39320*/  IMAD.WIDE R4, R13, 0x4, R220 ;  /* 0x000000040d047825 */ /* 0x008fe200078e02dc */
[----:B------:R3:W-:Y:S01]  /*39330*/  @P4 STG.E desc[UR28][R10.64], R38 ;  /* 0x000000260a004986 */ /* 0x0007e2000c10191c */
[----:B------:R-:W-:Y:S01]  /*39340*/  ISETP.LT.AND P4, PT, R243, UR6, !P1 ;  /* 0x00000006f3007c0c */ /* 0x000fe2000cf81270 */
[----:B------:R-:W1:Y:S01]  /*39350*/  LDCU UR69, c[0x0][0x39c] ;  /* 0x00007380ff4577ac */ /* 0x000e620008000800 */
[C---:B--2---:R-:W-:Y:S01]  /*39360*/  IMAD.WIDE R6, R13.reuse, 0x4, R222 ;  /* 0x000000040d067825 */ /* 0x044fe200078e02de */
[----:B------:R2:W-:Y:S01]  /*39370*/  @P2 STG.E desc[UR28][R4.64], R46 ;  /* 0x0000002e04002986 */ /* 0x0005e2000c10191c */
[----:B------:R-:W-:Y:S01]  /*39380*/  ISETP.LT.AND P1, PT, R242, UR14, !P1 ;  /* 0x0000000ef2007c0c */ /* 0x000fe2000cf21270 */
[----:B------:R-:W1:Y:S01]  /*39390*/  LDCU UR75, c[0x0][0x398] ;  /* 0x00007300ff4b77ac */ /* 0x000e620008000800 */
[----:B----4-:R-:W-:Y:S01]  /*393a0*/  IMAD.WIDE R8, R13, 0x4, R228 ;  /* 0x000000040d087825 */ /* 0x010fe200078e02e4 */
[----:B------:R-:W-:Y:S01]  /*393b0*/  ISETP.GE.AND P2, PT, R0, UR12, PT ;  /* 0x0000000c00007c0c */ /* 0x000fe2000bf46270 */
[----:B------:R4:W-:Y:S01]  /*393c0*/  @P6 STG.E desc[UR28][R6.64], R66 ;  /* 0x0000004206006986 */ /* 0x0009e2000c10191c */
[----:B------:R-:W1:Y:S01]  /*393d0*/  LDCU UR31, c[0x0][0x398] ;  /* 0x00007300ff1f77ac */ /* 0x000e620008000800 */
[----:B---3--:R-:W-:Y:S01]  /*393e0*/  IMAD.WIDE R10, R15, 0x4, R2 ;  /* 0x000000040f0a7825 */ /* 0x008fe200078e0202 */
[----:B------:R-:W-:Y:S01]  /*393f0*/  ISETP.LT.AND P6, PT, R207, UR71, !P2 ;  /* 0x00000047cf007c0c */ /* 0x000fe2000d7c1270 */
[----:B------:R3:W-:Y:S01]  /*39400*/  @P0 STG.E desc[UR28][R8.64], R62 ;  /* 0x0000003e08000986 */ /* 0x0007e2000c10191c */
[----:B------:R-:W1:Y:S01]  /*39410*/  LDCU UR68, c[0x0][0x3b8] ;  /* 0x00007700ff4477ac */ /* 0x000e620008000800 */
[----:B--2---:R-:W-:Y:S01]  /*39420*/  IMAD.WIDE R4, R15, 0x4, R220 ;  /* 0x000000040f047825 */ /* 0x004fe200078e02dc */
[----:B------:R-:W-:Y:S01]  /*39430*/  ISETP.LT.AND P0, PT, R199, UR70, !P2 ;  /* 0x00000046c7007c0c */ /* 0x000fe2000d701270 */
[----:B------:R-:W2:Y:S02]  /*39440*/  LDCU UR32, c[0x0][0x398] ;  /* 0x00007300ff2077ac */ /* 0x000ea40008000800 */
[----:B------:R-:W-:Y:S01]  /*39450*/  VIADD R0, R195, 0x58 ;  /* 0x00000058c3007836 */ /* 0x000fe20000000000 */
[----:B------:R1:W-:Y:S01]  /*39460*/  @P3 STG.E desc[UR28][R10.64], R27 ;  /* 0x0000001b0a003986 */ /* 0x0003e2000c10191c */
[----:B----4-:R-:W-:Y:S01]  /*39470*/  IMAD.WIDE R6, R15, 0x4, R222 ;  /* 0x000000040f067825 */ /* 0x010fe200078e02de */
[----:B------:R-:W-:Y:S01]  /*39480*/  ISETP.LT.AND P3, PT, R243, UR15, !P2 ;  /* 0x0000000ff3007c0c */ /* 0x000fe2000d761270 */
[----:B------:R-:W4:Y:S01]  /*39490*/  LDCU UR38, c[0x0][0x39c] ;  /* 0x00007380ff2677ac */ /* 0x000f220008000800 */
[----:B------:R2:W-:Y:S01]  /*394a0*/  @P5 STG.E desc[UR28][R4.64], R19 ;  /* 0x0000001304005986 */ /* 0x0005e2000c10191c */
[C---:B------:R-:W-:Y:S01]  /*394b0*/  VIADD R17, R15.reuse, UR10 ;  /* 0x0000000a0f117c36 */ /* 0x040fe20008000000 */
[----:B------:R-:W-:Y:S01]  /*394c0*/  ISETP.GE.AND P5, PT, R0, UR18, PT ;  /* 0x0000001200007c0c */ /* 0x000fe2000bfa6270 */
[----:B---3--:R-:W-:Y:S01]  /*394d0*/  IMAD.WIDE R8, R15, 0x4, R228 ;  /* 0x000000040f087825 */ /* 0x008fe200078e02e4 */
[C---:B------:R-:W-:Y:S01]  /*394e0*/  ISETP.LT.AND P2, PT, R242.reuse, UR16, !P2 ;  /* 0x00000010f2007c0c */ /* 0x040fe2000d741270 */
[----:B------:R3:W-:Y:S01]  /*394f0*/  @P4 STG.E desc[UR28][R6.64], R23 ;  /* 0x0000001706004986 */ /* 0x0007e2000c10191c */
[----:B------:R-:W-:Y:S01]  /*39500*/  ISETP.LT.AND P4, PT, R207, UR72, !P5 ;  /* 0x00000048cf007c0c */ /* 0x000fe2000ef81270 */
[----:B------:R-:W4:Y:S01]  /*39510*/  LDCU UR34, c[0x0][0x398] ;  /* 0x00007300ff2277ac */ /* 0x000f220008000800 */
[----:B-1----:R-:W-:Y:S01]  /*39520*/  IMAD.WIDE R10, R17, 0x4, R2 ;  /* 0x00000004110a7825 */ /* 0x002fe200078e0202 */
[----:B------:R1:W-:Y:S01]  /*39530*/  @P1 STG.E desc[UR28][R8.64], R43 ;  /* 0x0000002b08001986 */ /* 0x0003e2000c10191c */
[----:B------:R-:W-:Y:S01]  /*39540*/  ISETP.LT.AND P1, PT, R199, UR19, !P5 ;  /* 0x00000013c7007c0c */ /* 0x000fe2000ef21270 */
[----:B------:R-:W4:Y:S01]  /*39550*/  LDCU UR40, c[0x0][0x398] ;  /* 0x00007300ff2877ac */ /* 0x000f220008000800 */
[C---:B--2---:R-:W-:Y:S01]  /*39560*/  IMAD.WIDE R4, R17.reuse, 0x4, R220 ;  /* 0x0000000411047825 */ /* 0x044fe200078e02dc */
[----:B------:R-:W-:Y:S01]  /*39570*/  IADD3 R13, PT, PT, R17, UR17, RZ ;  /* 0x00000011110d7c10 */ /* 0x000fe2000fffe0ff */
[----:B------:R-:W2:Y:S02]  /*39580*/  LDCU UR42, c[0x0][0x398] ;  /* 0x00007300ff2a77ac */ /* 0x000ea40008000800 */
        /* <DEDUP_REMOVED lines=13> */
[----:B----4-:R-:W-:Y:S01]  /*39660*/  IMAD.WIDE R10, R13, 0x4, R2 ;  /* 0x000000040d0a7825 */ /* 0x010fe200078e0202 */
[----:B------:R-:W-:Y:S01]  /*39670*/  ISETP.LT.AND P3, PT, R207, UR73, !P0 ;  /* 0x00000049cf007c0c */ /* 0x000fe2000c761270 */
[----:B------:R4:W-:Y:S01]  /*39680*/  @P2 STG.E desc[UR28][R8.64], R63 ;  /* 0x0000003f08002986 */ /* 0x0009e2000c10191c */
[----:B------:R-:W1:Y:S01]  /*39690*/  LDCU UR8, c[0x0][0x39c] ;  /* 0x00007380ff0877ac */ /* 0x000e620008000800 */
[----:B--2---:R-:W-:Y:S01]  /*396a0*/  IMAD.WIDE R4, R13, 0x4, R220 ;  /* 0x000000040d047825 */ /* 0x004fe200078e02dc */
        /* <DEDUP_REMOVED lines=9> */
[----:B----4-:R-:W-:Y:S01]  /*39740*/  IMAD.WIDE R8, R13, 0x4, R228 ;  /* 0x000000040d087825 */ /* 0x010fe200078e02e4 */
[C---:B------:R-:W-:Y:S01]  /*39750*/  ISETP.LT.AND P0, PT, R242.reuse, UR26, !P0 ;  /* 0x0000001af2007c0c */ /* 0x040fe2000c701270 */
[----:B------:R4:W-:Y:S01]  /*39760*/  @P6 STG.E desc[UR28][R6.64], R52 ;  /* 0x0000003406006986 */ /* 0x0009e2000c10191c */
[----:B------:R-:W-:Y:S01]  /*39770*/  ISETP.LT.AND P6, PT, R207, UR74, !P1 ;  /* 0x0000004acf007c0c */ /* 0x000fe2000cfc1270 */
[C---:B--2---:R-:W-:Y:S01]  /*39780*/  IMAD.WIDE R10, R15.reuse, 0x4, R2 ;  /* 0x000000040f0a7825 */ /* 0x044fe200078e0202 */
        /* <DEDUP_REMOVED lines=140> */
[----:B------:R-:W1:Y:S01]  /*3a050*/  LDCU UR26, c[0x0][0x3b8] ;  /* 0x00007700ff1a77ac */ /* 0x000e620008000800 */
[----:B------:R-:W-:-:S02]  /*3a060*/  VIADD R19, R17, UR14 ;  /* 0x0000000e11137c36 */ /* 0x000fc40008000000 */
[C---:B---3--:R-:W-:Y:S01]  /*3a070*/  IMAD.WIDE R6, R17.reuse, 0x4, R222 ;  /* 0x0000000411067825 */ /* 0x048fe200078e02de */
[----:B------:R3:W-:Y:S01]  /*3a080*/  @P1 STG.E desc[UR28][R4.64], R80 ;  /* 0x0000005004001986 */ /* 0x0007e2000c10191c */
[----:B------:R-:W-:Y:S01]  /*3a090*/  ISETP.GE.AND P1, PT, R0, UR17, PT ;  /* 0x0000001100007c0c */ /* 0x000fe2000bf26270 */
[----:B------:R-:W1:Y:S01]  /*3a0a0*/  LDCU UR55, c[0x0][0x398] ;  /* 0x00007300ff3777ac */ /* 0x000e620008000800 */
[----:B----4-:R-:W-:Y:S01]  /*3a0b0*/  IMAD.WIDE R8, R17, 0x4, R228 ;  /* 0x0000000411087825 */ /* 0x010fe200078e02e4 */
[----:B------:R-:W-:Y:S01]  /*3a0c0*/  ISETP.LT.AND P6, PT, R243, UR70, !P0 ;  /* 0x00000046f3007c0c */ /* 0x000fe2000c7c1270 */
[----:B------:R4:W-:Y:S01]  /*3a0d0*/  @P3 STG.E desc[UR28][R6.64], R84 ;  /* 0x0000005406003986 */ /* 0x0009e2000c10191c */
[C---:B------:R-:W-:Y:S01]  /*3a0e0*/  ISETP.LT.AND P0, PT, R242.reuse, UR15, !P0 ;  /* 0x0000000ff2007c0c */ /* 0x040fe2000c701270 */
[----:B--2---:R-:W-:Y:S01]  /*3a0f0*/  IMAD.WIDE R10, R19, 0x4, R2 ;  /* 0x00000004130a7825 */ /* 0x004fe200078e0202 */
[----:B------:R-:W-:Y:S01]  /*3a100*/  ISETP.LT.AND P3, PT, R207, UR18, !P1 ;  /* 0x00000012cf007c0c */ /* 0x000fe2000cf61270 */
[----:B------:R2:W-:Y:S01]  /*3a110*/  @P5 STG.E desc[UR28][R8.64], R108 ;  /* 0x0000006c08005986 */ /* 0x0005e2000c10191c */
[----:B------:R-:W-:Y:S01]  /*3a120*/  ISETP.LT.AND P5, PT, R199, UR72, !P1 ;  /* 0x00000048c7007c0c */ /* 0x000fe2000cfa1270 */
[C---:B------:R-:W-:Y:S01]  /*3a130*/  IMAD.WIDE R12, R19.reuse, 0x4, R220 ;  /* 0x00000004130c7825 */ /* 0x040fe200078e02dc */
[----:B------:R-:W-:Y:S01]  /*3a140*/  IADD3 R15, PT, PT, R19, UR16, RZ ;  /* 0x00000010130f7c10 */ /* 0x000fe2000fffe0ff */
[----:B------:R1:W-:Y:S01]  /*3a150*/  @P4 STG.E desc[UR28][R10.64], R100 ;  /* 0x000000640a004986 */ /* 0x0003e2000c10191c */
[----:B------:R-:W1:Y:S01]  /*3a160*/  LDCU UR58, c[0x0][0x39c] ;  /* 0x00007380ff3a77ac */ /* 0x000e620008000800 */
[----:B------:R-:W-:Y:S01]  /*3a170*/  VIADD R0, R195, 0x63 ;  /* 0x00000063c3007836 */ /* 0x000fe20000000000 */
[----:B------:R-:W-:Y:S01]  /*3a180*/  ISETP.LT.AND P4, PT, R242, UR20, !P1 ;  /* 0x00000014f2007c0c */ /* 0x000fe2000cf81270 */
[----:B------:R1:W-:Y:S01]  /*3a190*/  @P2 STG.E desc[UR28][R12.64], R112 ;  /* 0x000000700c002986 */ /* 0x0003e2000c10191c */
[----:B---3--:R-:W-:Y:S01]  /*3a1a0*/  IMAD.WIDE R4, R19, 0x4, R222 ;  /* 0x0000000413047825 */ /* 0x008fe200078e02de */
[----:B------:R-:W-:Y:S01]  /*3a1b0*/  ISETP.LT.AND P2, PT, R243, UR19, !P1 ;  /* 0x00000013f3007c0c */ /* 0x000fe2000cf41270 */
[----:B------:R-:W3:Y:S01]  /*3a1c0*/  LDCU UR56, c[0x0][0x398] ;  /* 0x00007300ff3877ac */ /* 0x000ee20008000800 */
[----:B------:R-:W-:Y:S01]  /*3a1d0*/  ISETP.GE.AND P1, PT, R0, UR22, PT ;  /* 0x0000001600007c0c */ /* 0x000fe2000bf26270 */
[----:B----4-:R-:W-:Y:S01]  /*3a1e0*/  IMAD.WIDE R6, R19, 0x4, R228 ;  /* 0x0000000413067825 */ /* 0x010fe200078e02e4 */
[----:B------:R4:W-:Y:S01]  /*3a1f0*/  @P6 STG.E desc[UR28][R4.64], R144 ;  /* 0x0000009004006986 */ /* 0x0009e2000c10191c */
[----:B------:R-:W3:Y:S02]  /*3a200*/  LDCU UR59, c[0x0][0x398] ;  /* 0x00007300ff3b77ac */ /* 0x000ee40008000800 */
[----:B--2---:R-:W-:Y:S01]  /*3a210*/  IMAD.WIDE R8, R15, 0x4, R2 ;  /* 0x000000040f087825 */ /* 0x004fe200078e0202 */
[----:B------:R-:W-:Y:S01]  /*3a220*/  ISETP.LT.AND P6, PT, R207, UR23, !P1 ;  /* 0x00000017cf007c0c */ /* 0x000fe2000cfc1270 */
[----:B------:R-:W2:Y:S02]  /*3a230*/  LDCU UR57, c[0x0][0x3b8] ;  /* 0x00007700ff3977ac */ /* 0x000ea40008000800 */
[----:B-1----:R-:W-:Y:S01]  /*3a240*/  IMAD.WIDE R10, R15, 0x4, R220 ;  /* 0x000000040f0a7825 */ /* 0x002fe200078e02dc */
[----:B------:R1:W-:Y:S01]  /*3a250*/  @P0 STG.E desc[UR28][R6.64], R132 ;  /* 0x0000008406000986 */ /* 0x0003e2000c10191c */
[----:B------:R-:W2:Y:S03]  /*3a260*/  LDCU UR77, c[0x0][0x398] ;  /* 0x00007300ff4d77ac */ /* 0x000ea60008000800 */
[----:B------:R1:W-:Y:S01]  /*3a270*/  @P3 STG.E desc[UR28][R8.64], R89 ;  /* 0x0000005908003986 */ /* 0x0003e2000c10191c */
[----:B------:R-:W-:Y:S01]  /*3a280*/  ISETP.LT.AND P3, PT, R199, UR73, !P1 ;  /* 0x00000049c7007c0c */ /* 0x000fe2000cf61270 */
[----:B------:R-:W-:Y:S01]  /*3a290*/  VIADD R13, R15, UR21 ;  /* 0x000000150f0d7c36 */ /* 0x000fe20008000000 */
[----:B------:R-:W2:Y:S01]  /*3a2a0*/  LDCU UR63, c[0x0][0x39c] ;  /* 0x00007380ff3f77ac */ /* 0x000ea20008000800 */
[----:B------:R3:W-:Y:S01]  /*3a2b0*/  @P5 STG.E desc[UR28][R10.64], R81 ;  /* 0x000000510a005986 */ /* 0x0007e2000c10191c */
[----:B------:R-:W-:Y:S01]  /*3a2c0*/  ISETP.LT.AND P5, PT, R243, UR24, !P1 ;  /* 0x00000018f3007c0c */ /* 0x000fe2000cfa1270 */
[----:B------:R-:W-:Y:S01]  /*3a2d0*/  VIADD R0, R195, 0x64 ;  /* 0x00000064c3007836 */ /* 0x000fe20000000000 */
[----:B------:R-:W2:Y:S01]  /*3a2e0*/  LDCU UR60, c[0x0][0x398] ;  /* 0x00007300ff3c77ac */ /* 0x000ea20008000800 */
[C---:B----4-:R-:W-:Y:S01]  /*3a2f0*/  IMAD.WIDE R4, R15.reuse, 0x4, R222 ;  /* 0x000000040f047825 */ /* 0x050fe200078e02de */
[----:B------:R-:W4:Y:S03]  /*3a300*/  LDCU UR61, c[0x0][0x398] ;  /* 0x00007300ff3d77ac */ /* 0x000f260008000800 */
[----:B-1----:R-:W-:Y:S01]  /*3a310*/  IMAD.WIDE R6, R15, 0x4, R228 ;  /* 0x000000040f067825 */ /* 0x002fe200078e02e4 */
[----:B------:R-:W-:Y:S01]  /*3a320*/  ISETP.GE.AND P0, PT, R0, UR27, PT ;  /* 0x0000001b00007c0c */ /* 0x000fe2000bf06270 */
[----:B------:R-:W1:Y:S02]  /*3a330*/  LDCU UR64, c[0x0][0x398] ;  /* 0x00007300ff4077ac */ /* 0x000e640008000800 */
[C---:B------:R-:W-:Y:S01]  /*3a340*/  IMAD.WIDE R8, R13.reuse, 0x4, R2 ;  /* 0x000000040d087825 */ /* 0x040fe200078e0202 */
[----:B------:R2:W-:Y:S01]  /*3a350*/  @P2 STG.E desc[UR28][R4.64], R85 ;  /* 0x0000005504002986 */ /* 0x0005e2000c10191c */
[----:B------:R-:W-:Y:S01]  /*3a360*/  ISETP.LT.AND P1, PT, R242, UR25, !P1 ;  /* 0x00000019f2007c0c */ /* 0x000fe2000cf21270 */
[----:B------:R-:W1:Y:S01]  /*3a370*/  LDCU UR62, c[0x0][0x3b8] ;  /* 0x00007700ff3e77ac */ /* 0x000e620008000800 */
[----:B---3--:R-:W-:Y:S01]  /*3a380*/  IMAD.WIDE R10, R13, 0x4, R220 ;  /* 0x000000040d0a7825 */ /* 0x008fe200078e02dc */
[----:B------:R3:W-:Y:S01]  /*3a390*/  @P4 STG.E desc[UR28][R6.64], R109 ;  /* 0x0000006d06004986 */ /* 0x0007e2000c10191c */
[----:B------:R-:W-:Y:S01]  /*3a3a0*/  IADD3 R0, PT, PT, R195, 0x65, RZ ;  /* 0x00000065c3007810 */ /* 0x000fe20007ffe0ff */
[----:B------:R-:W1:Y:S02]  /*3a3b0*/  LDCU UR76, c[0x0][0x398] ;  /* 0x00007300ff4c77ac */ /* 0x000e640008000800 */
[----:B------:R1:W-:Y:S01]  /*3a3c0*/  @P6 STG.E desc[UR28][R8.64], R101 ;  /* 0x0000006508006986 */ /* 0x0003e2000c10191c */
[----:B------:R-:W-:Y:S01]  /*3a3d0*/  ISETP.LT.AND P6, PT, R207, UR54, !P0 ;  /* 0x00000036cf007c0c */ /* 0x000fe2000c7c1270 */
[----:B------:R-:W4:Y:S01]  /*3a3e0*/  LDCU UR68, c[0x0][0x39c] ;  /* 0x00007380ff4477ac */ /* 0x000f220008000800 */
[----:B--2---:R-:W-:Y:S01]  /*3a3f0*/  IMAD.WIDE R4, R13, 0x4, R222 ;  /* 0x000000040d047825 */ /* 0x004fe200078e02de */
[----:B------:R2:W-:Y:S01]  /*3a400*/  @P3 STG.E desc[UR28][R10.64], R113 ;  /* 0x000000710a003986 */ /* 0x0005e2000c10191c */
[----:B------:R-:W-:Y:S01]  /*3a410*/  ISETP.LT.AND P3, PT, R199, UR74, !P0 ;  /* 0x0000004ac7007c0c */ /* 0x000fe2000c761270 */
[----:B------:R-:W4:Y:S01]  /*3a420*/  LDCU UR65, c[0x0][0x398] ;  /* 0x00007300ff4177ac */ /* 0x000f220008000800 */
[----:B---3--:R-:W-:Y:S01]  /*3a430*/  IMAD.WIDE R6, R13, 0x4, R228 ;  /* 0x000000040d067825 */ /* 0x008fe200078e02e4 */
[----:B------:R3:W-:Y:S01]  /*3a440*/  @P5 STG.E desc[UR28][R4.64], R145 ;  /* 0x0000009104005986 */ /* 0x0007e2000c10191c */
[----:B------:R-:W-:Y:S01]  /*3a450*/  ISETP.LT.AND P5, PT, R243, UR55, !P0 ;  /* 0x00000037f3007c0c */ /* 0x000fe2000c7a1270 */
[----:B------:R-:W4:Y:S01]  /*3a460*/  LDCU UR66, c[0x0][0x398] ;  /* 0x00007300ff4277ac */ /* 0x000f220008000800 */
[----:B------:R-:W-:Y:S01]  /*3a470*/  VIADD R13, R13, UR26 ;  /* 0x0000001a0d0d7c36 */ /* 0x000fe20008000000 */
[----:B------:R-:W-:Y:S01]  /*3a480*/  ISETP.GE.AND P2, PT, R0, UR58, PT ;  /* 0x0000003a00007c0c */ /* 0x000fe2000bf46270 */
[----:B------:R4:W-:Y:S01]  /*3a490*/  @P1 STG.E desc[UR28][R6.64], R133 ;  /* 0x0000008506001986 */ /* 0x0009e2000c10191c */
[----:B------:R-:W4:Y:S01]  /*3a4a0*/  LDCU UR69, c[0x0][0x398] ;  /* 0x00007300ff4577ac */ /* 0x000f220008000800 */
[C---:B-1----:R-:W-:Y:S01]  /*3a4b0*/  IMAD.WIDE R8, R13.reuse, 0x4, R2 ;  /* 0x000000040d087825 */ /* 0x042fe200078e0202 */
[----:B------:R-:W-:Y:S01]  /*3a4c0*/  ISETP.LT.AND P1, PT, R242, UR56, !P0 ;  /* 0x00000038f2007c0c */ /* 0x000fe2000c721270 */
[----:B------:R-:W1:Y:S02]  /*3a4d0*/  LDCU UR67, c[0x0][0x3b8] ;  /* 0x00007700ff4377ac */ /* 0x000e640008000800 */
[----:B--2---:R-:W-:Y:S01]  /*3a4e0*/  IMAD.WIDE R10, R13, 0x4, R220 ;  /* 0x000000040d0a7825 */ /* 0x004fe200078e02dc */
[----:B------:R2:W-:Y:S01]  /*3a4f0*/  @P6 STG.E desc[UR28][R8.64], R90 ;  /* 0x0000005a08006986 */ /* 0x0005e2000c10191c */
[----:B------:R-:W-:Y:S01]  /*3a500*/  ISETP.LT.AND P6, PT, R207, UR59, !P2 ;  /* 0x0000003bcf007c0c */ /* 0x000fe2000d7c1270 */
[----:B------:R-:W1:Y:S01]  /*3a510*/  LDCU UR75, c[0x0][0x398] ;  /* 0x00007300ff4b77ac */ /* 0x000e620008000800 */
[C---:B---3--:R-:W-:Y:S01]  /*3a520*/  IMAD.WIDE R4, R13.reuse, 0x4, R222 ;  /* 0x000000040d047825 */ /* 0x048fe200078e02de */
[----:B------:R-:W-:Y:S01]  /*3a530*/  @P3 STG.E desc[UR28][R10.64], R82 ;  /* 0x000000520a003986 */ /* 0x000fe2000c10191c */
[----:B------:R-:W3:Y:S02]  /*3a540*/  LDCU UR36, c[0x0][0x39c] ;  /* 0x00007380ff2477ac */ /* 0x000ee40008000800 */
[C---:B----4-:R-:W-:Y:S01]  /*3a550*/  IMAD.WIDE R6, R13.reuse, 0x4, R228 ;  /* 0x000000040d067825 */ /* 0x050fe200078e02e4 */
[----:B------:R4:W-:Y:S01]  /*3a560*/  @P5 STG.E desc[UR28][R4.64], R86 ;  /* 0x0000005604005986 */ /* 0x0009e2000c10191c */
[----:B------:R-:W-:Y:S01]  /*3a570*/  IADD3 R13, PT, PT, R13, UR57, RZ ;  /* 0x000000390d0d7c10 */ /* 0x000fe2000fffe0ff */
[----:B------:R-:W1:Y:S01]  /*3a580*/  LDCU UR31, c[0x0][0x398] ;  /* 0x00007300ff1f77ac */ /* 0x000e620008000800 */
[----:B------:R-:W-:Y:S01]  /*3a590*/  ISETP.LT.AND P5, PT, R199, UR77, !P2 ;  /* 0x0000004dc7007c0c */ /* 0x000fe2000d7a1270 */
[----:B------:R-:W-:Y:S01]  /*3a5a0*/  VIADD R0, R195, 0x66 ;  /* 0x00000066c3007836 */ /* 0x000fe20000000000 */
[----:B------:R-:W-:Y:S01]  /*3a5b0*/  ISETP.LT.AND P3, PT, R243, UR60, !P2 ;  /* 0x0000003cf3007c0c */ /* 0x000fe2000d761270 */
[----:B------:R1:W-:Y:S01]  /*3a5c0*/  @P1 STG.E desc[UR28][R6.64], R110 ;  /* 0x0000006e06001986 */ /* 0x0003e2000c10191c */
[----:B--2---:R-:W-:Y:S01]  /*3a5d0*/  IMAD.WIDE R8, R13, 0x4, R220 ;  /* 0x000000040d087825 */ /* 0x004fe200078e02dc */
[----:B------:R-:W2:Y:S01]  /*3a5e0*/  LDCU UR32, c[0x0][0x398] ;  /* 0x00007300ff2077ac */ /* 0x000ea20008000800 */
[----:B------:R-:W-:-:S02]  /*3a5f0*/  ISETP.GE.AND P4, PT, R0, UR63, PT ;  /* 0x0000003f00007c0c */ /* 0x000fc4000bf86270 */
[----:B----4-:R-:W-:Y:S01]  /*3a600*/  IMAD.WIDE R4, R13, 0x4, R2 ;  /* 0x000000040d047825 */ /* 0x010fe200078e0202 */
[----:B------:R-:W-:Y:S01]  /*3a610*/  ISETP.LT.AND P2, PT, R242, UR61, !P2 ;  /* 0x0000003df2007c0c */ /* 0x000fe2000d741270 */
[----:B------:R-:W4:Y:S03]  /*3a620*/  LDCU UR38, c[0x0][0x398] ;  /* 0x00007300ff2677ac */ /* 0x000f260008000800 */
[----:B------:R2:W-:Y:S01]  /*3a630*/  @P6 STG.E desc[UR28][R4.64], R102 ;  /* 0x0000006604006986 */ /* 0x0005e2000c10191c */
[----:B------:R-:W-:Y:S01]  /*3a640*/  ISETP.LT.AND P6, PT, R207, UR64, !P4 ;  /* 0x00000040cf007c0c */ /* 0x000fe2000e7c1270 */
[----:B------:R-:W-:Y:S01]  /*3a650*/  IMAD.WIDE R10, R13, 0x4, R222 ;  /* 0x000000040d0a7825 */ /* 0x000fe200078e02de */
[----:B------:R-:W3:Y:S01]  /*3a660*/  LDCU UR34, c[0x0][0x3b8] ;  /* 0x00007700ff2277ac */ /* 0x000ee20008000800 */
[----:B------:R4:W-:Y:S01]  /*3a670*/  @P5 STG.E desc[UR28][R8.64], R114 ;  /* 0x0000007208005986 */ /* 0x0009e2000c10191c */
[----:B------:R-:W-:Y:S01]  /*3a680*/  ISETP.LT.AND P5, PT, R199, UR76, !P4 ;  /* 0x0000004cc7007c0c */ /* 0x000fe2000e7a1270 */
[C---:B-1----:R-:W-:Y:S01]  /*3a690*/  IMAD.WIDE R6, R13.reuse, 0x4, R228 ;  /* 0x000000040d067825 */ /* 0x042fe200078e02e4 */
[----:B------:R-:W1:Y:S03]  /*3a6a0*/  LDCU UR40, c[0x0][0x398] ;  /* 0x00007300ff2877ac */ /* 0x000e660008000800 */
[----:B------:R-:W-:Y:S01]  /*3a6b0*/  VIADD R13, R13, UR62 ;  /* 0x0000003e0d0d7c36 */ /* 0x000fe20008000000 */
[----:B------:R-:W1:Y:S01]  /*3a6c0*/  LDCU UR13, c[0x0][0x39c] ;  /* 0x00007380ff0d77ac */ /* 0x000e620008000800 */
[----:B------:R-:W-:-:S02]  /*3a6d0*/  VIADD R0, R195, 0x67 ;  /* 0x00000067c3007836 */ /* 0x000fc40000000000 */
[C---:B--2---:R-:W-:Y:S01]  /*3a6e0*/  IMAD.WIDE R4, R13.reuse, 0x4, R2 ;  /* 0x000000040d047825 */ /* 0x044fe200078e0202 */
[----:B------:R2:W-:Y:S01]  /*3a6f0*/  @P3 STG.E desc[UR28][R10.64], R146 ;  /* 0x000000920a003986 */ /* 0x0005e2000c10191c */
[----:B------:R-:W1:Y:S01]  /*3a700*/  LDCU UR42, c[0x0][0x398] ;  /* 0x00007300ff2a77ac */ /* 0x000e620008000800 */
[----:B------:R-:W-:Y:S01]  /*3a710*/  ISETP.GE.AND P0, PT, R0, UR68, PT ;  /* 0x0000004400007c0c */ /* 0x000fe2000bf06270 */
[----:B----4-:R-:W-:Y:S01]  /*3a720*/  IMAD.WIDE R8, R13, 0x4, R220 ;  /* 0x000000040d087825 */ /* 0x010fe200078e02dc */
[----:B------:R-:W-:Y:S01]  /*3a730*/  ISETP.LT.AND P3, PT, R243, UR65, !P4 ;  /* 0x00000041f3007c0c */ /* 0x000fe2000e761270 */
[----:B------:R4:W-:Y:S01]  /*3a740*/  @P2 STG.E desc[UR28][R6.64], R134 ;  /* 0x0000008606002986 */ /* 0x0009e2000c10191c */
[----:B------:R-:W-:Y:S01]  /*3a750*/  ISETP.LT.AND P4, PT, R242, UR66, !P4 ;  /* 0x00000042f2007c0c */ /* 0x000fe2000e781270 */
[----:B------:R-:W-:Y:S01]  /*3a760*/  VIADD R0, R195, 0x68 ;  /* 0x00000068c3007836 */ /* 0x000fe20000000000 */
[----:B------:R-:W1:Y:S01]  /*3a770*/  LDCU UR44, c[0x0][0x398] ;  /* 0x00007300ff2c77ac */ /* 0x000e620008000800 */
[----:B------:R3:W-:Y:S01]  /*3a780*/  @P6 STG.E desc[UR28][R4.64], R91 ;  /* 0x0000005b04006986 */ /* 0x0007e2000c10191c */
[----:B------:R-:W-:Y:S01]  /*3a790*/  ISETP.LT.AND P6, PT, R207, UR69, !P0 ;  /* 0x00000045cf007c0c */ /* 0x000fe2000c7c1270 */
[----:B--2---:R-:W-:-:S02]  /*3a7a0*/  IMAD.WIDE R10, R13, 0x4, R222 ;  /* 0x000000040d0a7825 */ /* 0x004fc400078e02de */
[----:B------:R2:W-:Y:S01]  /*3a7b0*/  @P5 STG.E desc[UR28][R8.64], R83 ;  /* 0x0000005308005986 */ /* 0x0005e2000c10191c */
[----:B------:R-:W-:Y:S01]  /*3a7c0*/  ISETP.LT.AND P5, PT, R199, UR75, !P0 ;  /* 0x0000004bc7007c0c */ /* 0x000fe2000c7a1270 */
[----:B------:R-:W1:Y:S01]  /*3a7d0*/  LDCU UR8, c[0x0][0x398] ;  /* 0x00007300ff0877ac */ /* 0x000e620008000800 */
[C---:B----4-:R-:W-:Y:S01]  /*3a7e0*/  IMAD.WIDE R6, R13.reuse, 0x4, R228 ;  /* 0x000000040d067825 */ /* 0x050fe200078e02e4 */
[----:B------:R-:W-:Y:S01]  /*3a7f0*/  IADD3 R13, PT, PT, R13, UR67, RZ ;  /* 0x000000430d0d7c10 */ /* 0x000fe2000fffe0ff */
[----:B------:R4:W-:Y:S01]  /*3a800*/  @P3 STG.E desc[UR28][R10.64], R87 ;  /* 0x000000570a003986 */ /* 0x0009e2000c10191c */
[----:B---3--:R-:W-:Y:S01]  /*3a810*/  ISETP.GE.AND P1, PT, R0, UR36, PT ;  /* 0x0000002400007c0c */ /* 0x008fe2000bf26270 */
[----:B------:R-:W3:Y:S02]  /*3a820*/  LDCU UR30, c[0x0][0x3b8] ;  /* 0x00007700ff1e77ac */ /* 0x000ee40008000800 */
[----:B------:R-:W-:Y:S01]  /*3a830*/  IMAD.WIDE R4, R13, 0x4, R2 ;  /* 0x000000040d047825 */ /* 0x000fe200078e0202 */
[----:B------:R-:W-:Y:S01]  /*3a840*/  ISETP.LT.AND P3, PT, R243, UR31, !P0 ;  /* 0x0000001ff3007c0c */ /* 0x000fe2000c761270 */
[----:B------:R3:W-:Y:S01]  /*3a850*/  @P4 STG.E desc[UR28][R6.64], R111 ;  /* 0x0000006f06004986 */ /* 0x0007e2000c10191c */
[----:B------:R-:W-:Y:S01]  /*3a860*/  ISETP.LT.AND P4, PT, R242, UR32, !P0 ;  /* 0x00000020f2007c0c */ /* 0x000fe2000c781270 */
[----:B--2---:R-:W-:Y:S01]  /*3a870*/  IMAD.WIDE R8, R13, 0x4, R220 ;  /* 0x000000040d087825 */ /* 0x004fe200078e02dc */
[----:B------:R-:W2:Y:S01]  /*3a880*/  LDCU UR7, c[0x0][0x398] ;  /* 0x00007300ff0777ac */ /* 0x000ea20008000800 */
[----:B------:R2:W-:Y:S01]  /*3a890*/  @P6 STG.E desc[UR28][R4.64], R103 ;  /* 0x0000006704006986 */ /* 0x0005e2000c10191c */
[----:B------:R-:W-:Y:S01]  /*3a8a0*/  ISETP.LT.AND P6, PT, R207, UR38, !P1 ;  /* 0x00000026cf007c0c */ /* 0x000fe2000cfc1270 */
[----:B----4-:R-:W-:Y:S01]  /*3a8b0*/  IMAD.WIDE R10, R13, 0x4, R222 ;  /* 0x000000040d0a7825 */ /* 0x010fe200078e02de */
[----:B------:R-:W4:Y:S01]  /*3a8c0*/  LDCU UR11, c[0x0][0x39c] ;  /* 0x00007380ff0b77ac */ /* 0x000f220008000800 */
[----:B------:R2:W-:Y:S01]  /*3a8d0*/  @P5 STG.E desc[UR28][R8.64], R115 ;  /* 0x0000007308005986 */ /* 0x0005e2000c10191c */
[----:B-1----:R-:W-:Y:S01]  /*3a8e0*/  ISETP.LT.AND P5, PT, R199, UR40, !P1 ;  /* 0x00000028c7007c0c */ /* 0x002fe2000cfa1270 */
[----:B------:R-:W-:Y:S01]  /*3a8f0*/  VIADD R0, R195, 0x69 ;  /* 0x00000069c3007836 */ /* 0x000fe20000000000 */
[----:B------:R-:W1:Y:S01]  /*3a900*/  LDCU UR46, c[0x0][0x398] ;  /* 0x00007300ff2e77ac */ /* 0x000e620008000800 */
[C---:B---3--:R-:W-:Y:S01]  /*3a910*/  IMAD.WIDE R6, R13.reuse, 0x4, R228 ;  /* 0x000000040d067825 */ /* 0x048fe200078e02e4 */
[----:B------:R3:W-:Y:S01]  /*3a920*/  @P3 STG.E desc[UR28][R10.64], R147 ;  /* 0x000000930a003986 */ /* 0x0007e2000c10191c */
[----:B------:R-:W1:Y:S02]  /*3a930*/  LDCU UR48, c[0x0][0x398] ;  /* 0x00007300ff3077ac */ /* 0x000e640008000800 */
[----:B------:R-:W-:Y:S01]  /*3a940*/  VIADD R13, R13, UR34 ;  /* 0x000000220d0d7c36 */ /* 0x000fe20008000000 */
[----:B------:R-:W-:Y:S01]  /*3a950*/  ISETP.GE.AND P2, PT, R0, UR13, PT ;  /* 0x0000000d00007c0c */ /* 0x000fe2000bf46270 */
[----:B------:R-:W1:Y:S02]  /*3a960*/  LDCU UR9, c[0x0][0x398] ;  /* 0x00007300ff0977ac */ /* 0x000e640008000800 */
[----:B--2---:R-:W-:Y:S01]  /*3a970*/  IMAD.WIDE R4, R13, 0x4, R2 ;  /* 0x000000040d047825 */ /* 0x004fe200078e0202 */
[----:B------:R-:W-:Y:S01]  /*3a980*/  ISETP.LT.AND P3, PT, R243, UR42, !P1 ;  /* 0x0000002af3007c0c */ /* 0x000fe2000cf61270 */
[----:B------:R2:W-:Y:S01]  /*3a990*/  @P4 STG.E desc[UR28][R6.64], R135 ;  /* 0x0000008706004986 */ /* 0x0005e2000c10191c */
[----:B------:R-:W-:Y:S01]  /*3a9a0*/  ISETP.LT.AND P4, PT, R242, UR44, !P1 ;  /* 0x0000002cf2007c0c */ /* 0x000fe2000cf81270 */
[----:B------:R-:W-:Y:S01]  /*3a9b0*/  IMAD.WIDE R8, R13, 0x4, R220 ;  /* 0x000000040d087825 */ /* 0x000fe200078e02dc */
[----:B------:R-:W1:Y:S01]  /*3a9c0*/  LDCU UR4, c[0x0][0x3b8] ;  /* 0x00007700ff0477ac */ /* 0x000e620008000800 */
[----:B------:R4:W-:Y:S01]  /*3a9d0*/  @P6 STG.E desc[UR28][R4.64], R120 ;  /* 0x0000007804006986 */ /* 0x0009e2000c10191c */
[----:B------:R-:W-:Y:S01]  /*3a9e0*/  ISETP.LT.AND P6, PT, R207, UR8, !P2 ;  /* 0x00000008cf007c0c */ /* 0x000fe2000d7c1270 */
[----:B------:R-:W1:Y:S01]  /*3a9f0*/  LDCU UR5, c[0x0][0x398] ;  /* 0x00007300ff0577ac */ /* 0x000e620008000800 */
[----:B---3--:R-:W-:Y:S01]  /*3aa00*/  IMAD.WIDE R10, R13, 0x4, R222 ;  /* 0x000000040d0a7825 */ /* 0x008fe200078e02de */
[----:B------:R3:W-:Y:S01]  /*3aa10*/  @P5 STG.E desc[UR28][R8.64], R124 ;  /* 0x0000007c08005986 */ /* 0x0007e2000c10191c */
[----:B------:R-:W-:Y:S01]  /*3aa20*/  ISETP.LT.AND P5, PT, R199, UR7, !P2 ;  /* 0x00000007c7007c0c */ /* 0x000fe2000d7a1270 */
[----:B------:R-:W3:Y:S01]  /*3aa30*/  LDCU UR14, c[0x0][0x39c] ;  /* 0x00007380ff0e77ac */ /* 0x000ee20008000800 */
[C---:B--2---:R-:W-:Y:S01]  /*3aa40*/  IMAD.WIDE R6, R13.reuse, 0x4, R228 ;  /* 0x000000040d067825 */ /* 0x044fe200078e02e4 */
[----:B------:R-:W-:Y:S01]  /*3aa50*/  IADD3 R13, PT, PT, R13, UR30, RZ ;  /* 0x0000001e0d0d7c10 */ /* 0x000fe2000fffe0ff */
[----:B------:R-:W2:Y:S02]  /*3aa60*/  LDCU UR50, c[0x0][0x398] ;  /* 0x00007300ff3277ac */ /* 0x000ea40008000800 */
[----:B------:R-:W-:-:S02]  /*3aa70*/  VIADD R0, R195, 0x6a ;  /* 0x0000006ac3007836 */ /* 0x000fc40000000000 */
[----:B----4-:R-:W-:Y:S01]  /*3aa80*/  IMAD.WIDE R4, R13, 0x4, R2 ;  /* 0x000000040d047825 */ /* 0x010fe200078e0202 */
[----:B------:R-:W4:Y:S01]  /*3aa90*/  LDCU UR52, c[0x0][0x398] ;  /* 0x00007300ff3477ac */ /* 0x000f220008000800 */
[----:B------:R2:W-:Y:S01]  /*3aaa0*/  @P3 STG.E desc[UR28][R10.64], R116 ;  /* 0x000000740a003986 */ /* 0x0005e2000c10191c */
[----:B------:R-:W-:Y:S01]  /*3aab0*/  ISETP.GE.AND P0, PT, R0, UR11, PT ;  /* 0x0000000b00007c0c */ /* 0x000fe2000bf06270 */
[----:B------:R-:W4:Y:S01]  /*3aac0*/  LDCU UR10, c[0x0][0x398] ;  /* 0x00007300ff0a77ac */ /* 0x000f220008000800 */
[----:B-1----:R-:W-:Y:S01]  /*3aad0*/  ISETP.LT.AND P3, PT, R243, UR46, !P2 ;  /* 0x0000002ef3007c0c */ /* 0x002fe2000d761270 */
[----:B------:R1:W-:Y:S01]  /*3aae0*/  @P4 STG.E desc[UR28][R6.64], R136 ;  /* 0x0000008806004986 */ /* 0x0003e2000c10191c */
[----:B---3--:R-:W-:Y:S01]  /*3aaf0*/  IMAD.WIDE R8, R13, 0x4, R220 ;  /* 0x000000040d087825 */ /* 0x008fe200078e02dc */
[----:B------:R-:W3:Y:S01]  /*3ab00*/  LDCU UR6, c[0x0][0x3b8] ;  /* 0x00007700ff0677ac */ /* 0x000ee20008000800 */
[----:B------:R-:W-:Y:S01]  /*3ab10*/  ISETP.LT.AND P4, PT, R242, UR48, !P2 ;  /* 0x00000030f2007c0c */ /* 0x000fe2000d781270 */
[----:B------:R3:W-:Y:S01]  /*3ab20*/  @P6 STG.E desc[UR28][R4.64], R148 ;  /* 0x0000009404006986 */ /* 0x0007e2000c10191c */
[----:B------:R-:W-:Y:S01]  /*3ab30*/  ISETP.LT.AND P6, PT, R207, UR9, !P0 ;  /* 0x00000009cf007c0c */ /* 0x000fe2000c7c1270 */
[----:B------:R-:W4:Y:S01]  /*3ab40*/  LDCU UR12, c[0x0][0x398] ;  /* 0x00007300ff0c77ac */ /* 0x000f220008000800 */
[----:B--2---:R-:W-:Y:S01]  /*3ab50*/  IMAD.WIDE R10, R13, 0x4, R222 ;  /* 0x000000040d0a7825 */ /* 0x004fe200078e02de */
[----:B------:R2:W-:Y:S01]  /*3ab60*/  @P5 STG.E desc[UR28][R8.64], R152 ;  /* 0x0000009808005986 */ /* 0x0005e2000c10191c */
[----:B------:R-:W-:Y:S01]  /*3ab70*/  ISETP.LT.AND P5, PT, R199, UR5, !P0 ;  /* 0x00000005c7007c0c */ /* 0x000fe2000c7a1270 */
[----:B------:R-:W4:Y:S01]  /*3ab80*/  LDCU UR16, c[0x0][0x39c] ;  /* 0x00007380ff1077ac */ /* 0x000f220008000800 */
[C---:B-1----:R-:W-:Y:S01]  /*3ab90*/  IMAD.WIDE R6, R13.reuse, 0x4, R228 ;  /* 0x000000040d067825 */ /* 0x042fe200078e02e4 */
[----:B------:R-:W1:Y:S03]  /*3aba0*/  LDCU UR71, c[0x0][0x398] ;  /* 0x00007300ff4777ac */ /* 0x000e660008000800 */
[----:B------:R-:W-:-:S02]  /*3abb0*/  VIADD R13, R13, UR4 ;  /* 0x000000040d0d7c36 */ /* 0x000fc40008000000 */
[----:B------:R-:W-:Y:S01]  /*3abc0*/  VIADD R0, R195, 0x6b ;  /* 0x0000006bc3007836 */ /* 0x000fe20000000000 */
[----:B------:R-:W1:Y:S01]  /*3abd0*/  LDCU UR70, c[0x0][0x398] ;  /* 0x00007300ff4677ac */ /* 0x000e620008000800 */
[----:B---3--:R-:W-:Y:S01]  /*3abe0*/  IMAD.WIDE R4, R13, 0x4, R2 ;  /* 0x000000040d047825 */ /* 0x008fe200078e0202 */
[----:B------:R3:W-:Y:S01]  /*3abf0*/  @P3 STG.E desc[UR28][R10.64], R172 ;  /* 0x000000ac0a003986 */ /* 0x0007e2000c10191c */
[----:B------:R-:W1:Y:S01]  /*3ac00*/  LDCU UR17, c[0x0][0x398] ;  /* 0x00007300ff1177ac */ /* 0x000e620008000800 */
[----:B------:R-:W-:Y:S02]  /*3ac10*/  ISETP.GE.AND P1, PT, R0, UR14, PT ;  /* 0x0000000e00007c0c */ /* 0x000fe4000bf26270 */
[----:B------:R1:W-:Y:S01]  /*3ac20*/  @P4 STG.E desc[UR28][R6.64], R168 ;  /* 0x000000a806004986 */ /* 0x0003e2000c10191c */
[----:B------:R-:W-:Y:S01]  /*3ac30*/  ISETP.LT.AND P3, PT, R243, UR50, !P0 ;  /* 0x00000032f3007c0c */ /* 0x000fe2000c761270 */
[----:B--2---:R-:W-:Y:S01]  /*3ac40*/  IMAD.WIDE R8, R13, 0x4, R220 ;  /* 0x000000040d087825 */ /* 0x004fe200078e02dc */
[----:B----4-:R-:W-:Y:S01]  /*3ac50*/  ISETP.LT.AND P4, PT, R242, UR52, !P0 ;  /* 0x00000034f2007c0c */ /* 0x010fe2000c781270 */
[----:B------:R2:W-:Y:S01]  /*3ac60*/  @P6 STG.E desc[UR28][R4.64], R121 ;  /* 0x0000007904006986 */ /* 0x0005e2000c10191c */
[----:B------:R-:W4:Y:S01]  /*3ac70*/  LDCU UR15, c[0x0][0x3b8] ;  /* 0x00007700ff0f77ac */ /* 0x000f220008000800 */
[----:B------:R-:W-:Y:S01]  /*3ac80*/  ISETP.LT.AND P6, PT, R207, UR10, !P1 ;  /* 0x0000000acf007c0c */ /* 0x000fe2000cfc1270 */
[----:B------:R-:W4:Y:S01]  /*3ac90*/  LDCU UR18, c[0x0][0x398] ;  /* 0x00007300ff1277ac */ /* 0x000f220008000800 */
[----:B---3--:R-:W-:Y:S01]  /*3aca0*/  IMAD.WIDE R10, R13, 0x4, R222 ;  /* 0x000000040d0a7825 */ /* 0x008fe200078e02de */
[----:B------:R3:W-:Y:S01]  /*3acb0*/  @P5 STG.E desc[UR28][R8.64], R125 ;  /* 0x0000007d08005986 */ /* 0x0007e2000c10191c */
[----:B------:R-:W-:Y:S01]  /*3acc0*/  ISETP.LT.AND P5, PT, R199, UR12, !P1 ;  /* 0x0000000cc7007c0c */ /* 0x000fe2000cfa1270 */
[----:B------:R-:W4:Y:S01]  /*3acd0*/  LDCU UR22, c[0x0][0x39c] ;  /* 0x00007380ff1677ac */ /* 0x000f220008000800 */
[C---:B-1----:R-:W-:Y:S01]  /*3ace0*/  IMAD.WIDE R6, R13.reuse, 0x4, R228 ;  /* 0x000000040d067825 */ /* 0x042fe200078e02e4 */
[----:B------:R-:W-:Y:S01]  /*3acf0*/  IADD3 R13, PT, PT, R13, UR6, RZ ;  /* 0x000000060d0d7c10 */ /* 0x000fe2000fffe0ff */
[----:B------:R-:W1:Y:S02]  /*3ad00*/  LDCU UR72, c[0x0][0x398] ;  /* 0x00007300ff4877ac */ /* 0x000e640008000800 */
[----:B------:R-:W-:-:S02]  /*3ad10*/  VIADD R0, R195, 0x6c ;  /* 0x0000006cc3007836 */ /* 0x000fc40000000000 */
[----:B--2---:R-:W-:Y:S01]  /*3ad20*/  IMAD.WIDE R4, R13, 0x4, R2 ;  /* 0x000000040d047825 */ /* 0x004fe200078e0202 */
[----:B------:R-:W2:Y:S01]  /*3ad30*/  LDCU UR19, c[0x0][0x398] ;  /* 0x00007300ff1377ac */ /* 0x000ea20008000800 */
[----:B------:R1:W-:Y:S01]  /*3ad40*/  @P3 STG.E desc[UR28][R10.64], R117 ;  /* 0x000000750a003986 */ /* 0x0003e2000c10191c */
[----:B------:R-:W-:Y:S01]  /*3ad50*/  ISETP.GE.AND P2, PT, R0, UR16, PT ;  /* 0x0000001000007c0c */ /* 0x000fe2000bf46270 */
[----:B------:R-:W2:Y:S01]  /*3ad60*/  LDCU UR23, c[0x0][0x398] ;  /* 0x00007300ff1777ac */ /* 0x000ea20008000800 */
[----:B------:R-:W-:Y:S01]  /*3ad70*/  ISETP.LT.AND P3, PT, R243, UR71, !P1 ;  /* 0x00000047f3007c0c */ /* 0x000fe2000cf61270 */
[----:B------:R4:W-:Y:S01]  /*3ad80*/  @P4 STG.E desc[UR28][R6.64], R137 ;  /* 0x0000008906004986 */ /* 0x0009e2000c10191c */
[----:B---3--:R-:W-:Y:S01]  /*3ad90*/  IMAD.WIDE R8, R13, 0x4, R220 ;  /* 0x000000040d087825 */ /* 0x008fe200078e02dc */
[----:B------:R-:W3:Y:S01]  /*3ada0*/  LDCU UR20, c[0x0][0x3b8] ;  /* 0x00007700ff1477ac */ /* 0x000ee20008000800 */
[----:B------:R-:W-:Y:S01]  /*3adb0*/  ISETP.LT.AND P4, PT, R242, UR70, !P1 ;  /* 0x00000046f2007c0c */ /* 0x000fe2000cf81270 */
[----:B------:R2:W-:Y:S01]  /*3adc0*/  @P6 STG.E desc[UR28][R4.64], R149 ;  /* 0x0000009504006986 */ /* 0x0005e2000c10191c */
[----:B------:R-:W-:Y:S01]  /*3add0*/  ISETP.LT.AND P6, PT, R207, UR17, !P2 ;  /* 0x00000011cf007c0c */ /* 0x000fe2000d7c1270 */
[----:B------:R-:W3:Y:S01]  /*3ade0*/  LDCU UR73, c[0x0][0x398] ;  /* 0x00007300ff4977ac */ /* 0x000ee20008000800 */
[----:B-1----:R-:W-:Y:S01]  /*3adf0*/  IMAD.WIDE R10, R13, 0x4, R222 ;  /* 0x000000040d0a7825 */ /* 0x002fe200078e02de */
[----:B------:R1:W-:Y:S01]  /*3ae00*/  @P5 STG.E desc[UR28][R8.64], R153 ;  /* 0x0000009908005986 */ /* 0x0003e2000c10191c */
[----:B----4-:R-:W-:Y:S01]  /*3ae10*/  ISETP.LT.AND P5, PT, R199, UR18, !P2 ;  /* 0x00000012c7007c0c */ /* 0x010fe2000d7a1270 */
[----:B------:R-:W4:Y:S01]  /*3ae20*/  LDCU UR58, c[0x0][0x39c] ;  /* 0x00007380ff3a77ac */ /* 0x000f220008000800 */
[C---:B------:R-:W-:Y:S01]  /*3ae30*/  IMAD.WIDE R6, R13.reuse, 0x4, R228 ;  /* 0x000000040d067825 */ /* 0x040fe200078e02e4 */
[----:B------:R-:W3:Y:S03]  /*3ae40*/  LDCU UR24, c[0x0][0x398] ;  /* 0x00007300ff1877ac */ /* 0x000ee60008000800 */
[----:B------:R-:W-:-:S02]  /*3ae50*/  VIADD R13, R13, UR15 ;  /* 0x0000000f0d0d7c36 */ /* 0x000fc40008000000 */
[----:B------:R-:W-:Y:S01]  /*3ae60*/  VIADD R0, R195, 0x6d ;  /* 0x0000006dc3007836 */ /* 0x000fe20000000000 */
[----:B------:R-:W4:Y:S01]  /*3ae70*/  LDCU UR21, c[0x0][0x398] ;  /* 0x00007300ff1577ac */ /* 0x000f220008000800 */
[----:B--2---:R-:W-:Y:S01]  /*3ae80*/  IMAD.WIDE R4, R13, 0x4, R2 ;  /* 0x000000040d047825 */ /* 0x004fe200078e0202 */
[----:B------:R2:W-:Y:S01]  /*3ae90*/  @P3 STG.E desc[UR28][R10.64], R173 ;  /* 0x000000ad0a003986 */ /* 0x0005e2000c10191c */
[----:B------:R-:W4:Y:S01]  /*3aea0*/  LDCU UR25, c[0x0][0x398] ;  /* 0x00007300ff1977ac */ /* 0x000f220008000800 */
[----:B------:R-:W-:Y:S02]  /*3aeb0*/  ISETP.GE.AND P0, PT, R0, UR22, PT ;  /* 0x0000001600007c0c */ /* 0x000fe4000bf06270 */
[----:B------:R3:W-:Y:S01]  /*3aec0*/  @P4 STG.E desc[UR28][R6.64], R169 ;  /* 0x000000a906004986 */ /* 0x0007e2000c10191c */
[----:B------:R-:W-:Y:S01]  /*3aed0*/  ISETP.LT.AND P3, PT, R243, UR72, !P2 ;  /* 0x00000048f3007c0c */ /* 0x000fe2000d761270 */
[----:B-1----:R-:W-:Y:S01]  /*3aee0*/  IMAD.WIDE R8, R13, 0x4, R220 ;  /* 0x000000040d087825 */ /* 0x002fe200078e02dc */
[----:B------:R-:W-:Y:S01]  /*3aef0*/  ISETP.LT.AND P4, PT, R242, UR19, !P2 ;  /* 0x00000013f2007c0c */ /* 0x000fe2000d781270 */
[----:B------:R1:W-:Y:S01]  /*3af00*/  @P6 STG.E desc[UR28][R4.64], R122 ;  /* 0x0000007a04006986 */ /* 0x0003e2000c10191c */
[----:B------:R-:W4:Y:S01]  /*3af10*/  LDCU UR27, c[0x0][0x3b8] ;  /* 0x00007700ff1b77ac */ /* 0x000f220008000800 */
[----:B------:R-:W-:Y:S01]  /*3af20*/  ISETP.LT.AND P6, PT, R207, UR23, !P0 ;  /* 0x00000017cf007c0c */ /* 0x000fe2000c7c1270 */
[----:B------:R-:W4:Y:S01]  /*3af30*/  LDCU UR54, c[0x0][0x398] ;  /* 0x00007300ff3677ac */ /* 0x000f220008000800 */
[----:B--2---:R-:W-:Y:S01]  /*3af40*/  IMAD.WIDE R10, R13, 0x4, R222 ;  /* 0x000000040d0a7825 */ /* 0x004fe200078e02de */
[----:B------:R2:W-:Y:S01]  /*3af50*/  @P5 STG.E desc[UR28][R8.64], R126 ;  /* 0x0000007e08005986 */ /* 0x0005e2000c10191c */
[----:B---3--:R-:W-:Y:S01]  /*3af60*/  ISETP.LT.AND P5, PT, R199, UR73, !P0 ;  /* 0x00000049c7007c0c */ /* 0x008fe2000c7a1270 */
[----:B------:R-:W3:Y:S01]  /*3af70*/  LDCU UR56, c[0x0][0x39c] ;  /* 0x00007380ff3877ac */ /* 0x000ee20008000800 */
[C---:B------:R-:W-:Y:S01]  /*3af80*/  IMAD.WIDE R6, R13.reuse, 0x4, R228 ;  /* 0x000000040d067825 */ /* 0x040fe200078e02e4 */
[----:B------:R-:W-:Y:S01]  /*3af90*/  IADD3 R13, PT, PT, R13, UR20, RZ ;  /* 0x000000140d0d7c10 */ /* 0x000fe2000fffe0ff */
[----:B------:R-:W3:Y:S02]  /*3afa0*/  LDCU UR63, c[0x0][0x398] ;  /* 0x00007300ff3f77ac */ /* 0x000ee40008000800 */
[----:B------:R-:W-:-:S02]  /*3afb0*/  VIADD R0, R195, 0x6e ;  /* 0x0000006ec3007836 */ /* 0x000fc40000000000 */
[----:B-1----:R-:W-:Y:S01]  /*3afc0*/  IMAD.WIDE R4, R13, 0x4, R2 ;  /* 0x000000040d047825 */ /* 0x002fe200078e0202 */
[----:B------:R-:W1:Y:S01]  /*3afd0*/  LDCU UR55, c[0x0][0x398] ;  /* 0x00007300ff3777ac */ /* 0x000e620008000800 */
[----:B------:R3:W-:Y:S01]  /*3afe0*/  @P3 STG.E desc[UR28][R10.64], R118 ;  /* 0x000000760a003986 */ /* 0x0007e2000c10191c */
[----:B----4-:R-:W-:Y:S01]  /*3aff0*/  ISETP.GE.AND P1, PT, R0, UR58, PT ;  /* 0x0000003a00007c0c */ /* 0x010fe2000bf26270 */
[----:B------:R-:W4:Y:S01]  /*3b000*/  LDCU UR68, c[0x0][0x398] ;  /* 0x00007300ff4477ac */ /* 0x000f220008000800 */
[----:B------:R-:W-:Y:S01]  /*3b010*/  ISETP.LT.AND P3, PT, R243, UR24, !P0 ;  /* 0x00000018f3007c0c */ /* 0x000fe2000c761270 */
[----:B------:R1:W-:Y:S01]  /*3b020*/  @P4 STG.E desc[UR28][R6.64], R138 ;  /* 0x0000008a06004986 */ /* 0x0003e2000c10191c */
[----:B--2---:R-:W-:Y:S01]  /*3b030*/  IMAD.WIDE R8, R13, 0x4, R220 ;  /* 0x000000040d087825 */ /* 0x004fe200078e02dc */
[----:B------:R-:W2:Y:S01]  /*3b040*/  LDCU UR26, c[0x0][0x3b8] ;  /* 0x00007700ff1a77ac */ /* 0x000ea20008000800 */
[----:B------:R-:W-:Y:S01]  /*3b050*/  ISETP.LT.AND P4, PT, R242, UR21, !P0 ;  /* 0x00000015f2007c0c */ /* 0x000fe2000c781270 */
[----:B------:R2:W-:Y:S01]  /*3b060*/  @P6 STG.E desc[UR28][R4.64], R150 ;  /* 0x0000009604006986 */ /* 0x0005e2000c10191c */
[----:B------:R-:W-:Y:S01]  /*3b070*/  ISETP.LT.AND P6, PT, R207, UR25, !P1 ;  /* 0x00000019cf007c0c */ /* 0x000fe2000cfc1270 */
[----:B------:R-:W4:Y:S01]  /*3b080*/  LDCU UR59, c[0x0][0x398] ;  /* 0x00007300ff3b77ac */ /* 0x000f220008000800 */
[----:B---3--:R-:W-:Y:S01]  /*3b090*/  IMAD.WIDE R10, R13, 0x4, R222 ;  /* 0x000000040d0a7825 */ /* 0x008fe200078e02de */
        /* <DEDUP_REMOVED lines=8> */
[----:B--2---:R-:W-:Y:S01]  /*3b120*/  IMAD.WIDE R4, R13, 0x4, R2 ;  /* 0x000000040d047825 */ /* 0x004fe200078e0202 */
[----:B------:R2:W-:Y:S01]  /*3b130*/  @P3 STG.E desc[UR28][R10.64], R174 ;  /* 0x000000ae0a003986 */ /* 0x0005e2000c10191c */
[----:B------:R-:W1:Y:S01]  /*3b140*/  LDCU UR62, c[0x0][0x398] ;  /* 0x00007300ff3e77ac */ /* 0x000e620008000800 */
[----:B------:R-:W-:Y:S02]  /*3b150*/  ISETP.GE.AND P2, PT, R0, UR56, PT ;  /* 0x0000003800007c0c */ /* 0x000fe4000bf46270 */
[----:B------:R1:W-:Y:S01]  /*3b160*/  @P4 STG.E desc[UR28][R6.64], R170 ;  /* 0x000000aa06004986 */ /* 0x0003e2000c10191c */
[----:B------:R-:W-:Y:S01]  /*3b170*/  ISETP.LT.AND P3, PT, R243, UR63, !P1 ;  /* 0x0000003ff3007c0c */ /* 0x000fe2000cf61270 */
[----:B---3--:R-:W-:Y:S01]  /*3b180*/  IMAD.WIDE R8, R13, 0x4, R220 ;  /* 0x000000040d087825 */ /* 0x008fe200078e02dc */
[----:B------:R-:W-:Y:S01]  /*3b190*/  ISETP.LT.AND P4, PT, R242, UR55, !P1 ;  /* 0x00000037f2007c0c */ /* 0x000fe2000cf81270 */
[----:B------:R3:W-:Y:S01]  /*3b1a0*/  @P6 STG.E desc[UR28][R4.64], R123 ;  /* 0x0000007b04006986 */ /* 0x0007e2000c10191c */
[----:B------:R-:W3:Y:S01]  /*3b1b0*/  LDCU UR60, c[0x0][0x3b8] ;  /* 0x00007700ff3c77ac */ /* 0x000ee20008000800 */
[----:B----4-:R-:W-:Y:S01]  /*3b1c0*/  ISETP.LT.AND P6, PT, R207, UR68, !P2 ;  /* 0x00000044cf007c0c */ /* 0x010fe2000d7c1270 */
[----:B------:R-:W4:Y:S01]  /*3b1d0*/  LDCU UR13, c[0x0][0x398] ;  /* 0x00007300ff0d77ac */ /* 0x000f220008000800 */
[----:B--2---:R-:W-:Y:S01]  /*3b1e0*/  IMAD.WIDE R10, R13, 0x4, R222 ;  /* 0x000000040d0a7825 */ /* 0x004fe200078e02de */
[----:B------:R2:W-:Y:S01]  /*3b1f0*/  @P5 STG.E desc[UR28][R8.64], R127 ;  /* 0x0000007f08005986 */ /* 0x0005e2000c10191c */
[----:B------:R-:W-:Y:S01]  /*3b200*/  ISETP.LT.AND P5, PT, R199, UR59, !P2 ;  /* 0x0000003bc7007c0c */ /* 0x000fe2000d7a1270 */
[----:B------:R-:W4:Y:S01]  /*3b210*/  LDCU UR34, c[0x0][0x39c] ;  /* 0x00007380ff2277ac */ /* 0x000f220008000800 */
[C---:B-1----:R-:W-:Y:S01]  /*3b220*/  IMAD.WIDE R6, R13.reuse, 0x4, R228 ;  /* 0x000000040d067825 */ /* 0x042fe200078e02e4 */
[----:B------:R-:W-:Y:S01]  /*3b230*/  IADD3 R13, PT, PT, R13, UR26, RZ ;  /* 0x0000001a0d0d7c10 */ /* 0x000fe2000fffe0ff */
[----:B------:R-:W1:Y:S02]  /*3b240*/  LDCU UR31, c[0x0][0x398] ;  /* 0x00007300ff1f77ac */ /* 0x000e640008000800 */
[----:B------:R-:W-:-:S02]  /*3b250*/  VIADD R0, R195, 0x70 ;  /* 0x00000070c3007836 */ /* 0x000fc40000000000 */
[----:B---3--:R-:W-:Y:S01]  /*3b260*/  IMAD.WIDE R4, R13, 0x4, R2 ;  /* 0x000000040d047825 */ /* 0x008fe200078e0202 */
[----:B------:R-:W3:Y:S01]  /*3b270*/  LDCU UR11, c[0x0][0x398] ;  /* 0x00007300ff0b77ac */ /* 0x000ee20008000800 */
[----:B------:R1:W-:Y:S01]  /*3b280*/  @P3 STG.E desc[UR28][R10.64], R119 ;  /* 0x000000770a003986 */ /* 0x0003e2000c10191c */
[----:B------:R-:W-:Y:S01]  /*3b290*/  ISETP.GE.AND P0, PT, R0, UR61, PT ;  /* 0x0000003d00007c0c */ /* 0x000fe2000bf06270 */
[----:B------:R-:W3:Y:S01]  /*3b2a0*/  LDCU UR38, c[0x0][0x398] ;  /* 0x00007300ff2677ac */ /* 0x000ee20008000800 */
[----:B------:R-:W-:Y:S01]  /*3b2b0*/  ISETP.LT.AND P3, PT, R243, UR57, !P2 ;  /* 0x00000039f3007c0c */ /* 0x000fe2000d761270 */
[----:B------:R4:W-:Y:S01]  /*3b2c0*/  @P4 STG.E desc[UR28][R6.64], R139 ;  /* 0x0000008b06004986 */ /* 0x0009e2000c10191c */
[----:B--2---:R-:W-:Y:S01]  /*3b2d0*/  IMAD.WIDE R8, R13, 0x4, R220 ;  /* 0x000000040d087825 */ /* 0x004fe200078e02dc */
[----:B------:R-:W2:Y:S01]  /*3b2e0*/  LDCU UR32, c[0x0][0x3b8] ;  /* 0x00007700ff2077ac */ /* 0x000ea20008000800 */
        /* <DEDUP_REMOVED lines=9> */
[----:B------:R-:W4:Y:S03]  /*3b380*/  LDCU UR7, c[0x0][0x398] ;  /* 0x00007300ff0777ac */ /* 0x000f260008000800 */
        /* <DEDUP_REMOVED lines=10> */
[----:B---3--:R-:W-:Y:S01]  /*3b430*/  ISETP.LT.AND P4, PT, R242, UR11, !P0 ;  /* 0x0000000bf2007c0c */ /* 0x008fe2000c781270 */
[----:B------:R1:W-:Y:S01]  /*3b440*/  @P6 STG.E desc[UR28][R4.64], R160 ;  /* 0x000000a004006986 */ /* 0x0003e2000c10191c */
[----:B------:R-:W3:Y:S01]  /*3b450*/  LDCU UR8, c[0x0][0x3b8] ;  /* 0x00007700ff0877ac */ /* 0x000ee20008000800 */
[----:B------:R-:W-:Y:S01]  /*3b460*/  ISETP.LT.AND P6, PT, R207, UR38, !P1 ;  /* 0x00000026cf007c0c */ /* 0x000fe2000cfc1270 */
[----:B------:R-:W3:Y:S01]  /*3b470*/  LDCU UR5, c[0x0][0x398] ;  /* 0x00007300ff0577ac */ /* 0x000ee20008000800 */
[----:B--2---:R-:W-:Y:S01]  /*3b480*/  IMAD.WIDE R10, R13, 0x4, R222 ;  /* 0x000000040d0a7825 */ /* 0x004fe200078e02de */
[----:B------:R2:W-:Y:S01]  /*3b490*/  @P5 STG.E desc[UR28][R8.64], R164 ;  /* 0x000000a408005986 */ /* 0x0005e2000c10191c */
[----:B------:R-:W-:Y:S01]  /*3b4a0*/  ISETP.LT.AND P5, PT, R199, UR14, !P1 ;  /* 0x0000000ec7007c0c */ /* 0x000fe2000cfa1270 */
[----:B------:R-:W3:Y:S01]  /*3b4b0*/  LDCU UR12, c[0x0][0x39c] ;  /* 0x00007380ff0c77ac */ /* 0x000ee20008000800 */
[C---:B----4-:R-:W-:Y:S01]  /*3b4c0*/  IMAD.WIDE R6, R13.reuse, 0x4, R228 ;  /* 0x000000040d067825 */ /* 0x050fe200078e02e4 */
[----:B------:R-:W-:Y:S01]  /*3b4d0*/  IADD3 R13, PT, PT, R13, UR32, RZ ;  /* 0x000000200d0d7c10 */ /* 0x000fe2000fffe0ff */
[----:B------:R-:W4:Y:S02]  /*3b4e0*/  LDCU UR22, c[0x0][0x398] ;  /* 0x00007300ff1677ac */ /* 0x000f240008000800 */
[----:B------:R-:W-:-:S02]  /*3b4f0*/  VIADD R0, R195, 0x72 ;  /* 0x00000072c3007836 */ /* 0x000fc40000000000 */
[----:B-1----:R-:W-:Y:S01]  /*3b500*/  IMAD.WIDE R4, R13, 0x4, R2 ;  /* 0x000000040d047825 */ /* 0x002fe200078e0202 */
[----:B------:R-:W1:Y:S01]  /*3b510*/  LDCU UR40, c[0x0][0x398] ;  /* 0x00007300ff2877ac */ /* 0x000e620008000800 */
[----:B------:R3:W-:Y:S01]  /*3b520*/  @P3 STG.E desc[UR28][R10.64], R156 ;  /* 0x0000009c0a003986 */ /* 0x0007e2000c10191c */
[----:B------:R-:W-:Y:S01]  /*3b530*/  ISETP.GE.AND P2, PT, R0, UR30, PT ;  /* 0x0000001e00007c0c */ /* 0x000fe2000bf46270 */
[----:B------:R-:W1:Y:S01]  /*3b540*/  LDCU UR17, c[0x0][0x398] ;  /* 0x00007300ff1177ac */ /* 0x000e620008000800 */
[----:B------:R-:W-:Y:S01]  /*3b550*/  ISETP.LT.AND P3, PT, R243, UR7, !P1 ;  /* 0x00000007f3007c0c */ /* 0x000fe2000cf61270 */
[----:B------:R4:W-:Y:S01]  /*3b560*/  @P4 STG.E desc[UR28][R6.64], R140 ;  /* 0x0000008c06004986 */ /* 0x0009e2000c10191c */
[----:B--2---:R-:W-:Y:S01]  /*3b570*/  IMAD.WIDE R8, R13, 0x4, R220 ;  /* 0x000000040d087825 */ /* 0x004fe200078e02dc */
[----:B------:R-:W2:Y:S01]  /*3b580*/  LDCU UR6, c[0x0][0x3b8] ;  /* 0x00007700ff0677ac */ /* 0x000ea20008000800 */
[----:B------:R-:W-:Y:S01]  /*3b590*/  ISETP.LT.AND P4, PT, R242, UR16, !P1 ;  /* 0x00000010f2007c0c */ /* 0x000fe2000cf81270 */
[----:B------:R1:W-:Y:S01]  /*3b5a0*/  @P6 STG.E desc[UR28][R4.64], R176 ;  /* 0x000000b004006986 */ /* 0x0003e2000c10191c */
[----:B------:R-:W-:Y:S01]  /*3b5b0*/  ISETP.LT.AND P6, PT, R207, UR4, !P2 ;  /* 0x00000004cf007c0c */ /* 0x000fe2000d7c1270 */
[----:B------:R-:W2:Y:S01]  /*3b5c0*/  LDCU UR18, c[0x0][0x398] ;  /* 0x00007300ff1277ac */ /* 0x000ea20008000800 */
[----:B---3--:R-:W-:Y:S01]  /*3b5d0*/  IMAD.WIDE R10, R13, 0x4, R222 ;  /* 0x000000040d0a7825 */ /* 0x008fe200078e02de */
[----:B------:R3:W-:Y:S01]  /*3b5e0*/  @P5 STG.E desc[UR28][R8.64], R180 ;  /* 0x000000b408005986 */ /* 0x0007e2000c10191c */
[----:B------:R-:W-:Y:S01]  /*3b5f0*/  ISETP.LT.AND P5, PT, R199, UR5, !P2 ;  /* 0x00000005c7007c0c */ /* 0x000fe2000d7a1270 */
[----:B------:R-:W2:Y:S01]  /*3b600*/  LDCU UR15, c[0x0][0x39c] ;  /* 0x00007380ff0f77ac */ /* 0x000ea20008000800 */
[C---:B----4-:R-:W-:Y:S01]  /*3b610*/  IMAD.WIDE R6, R13.reuse, 0x4, R228 ;  /* 0x000000040d067825 */ /* 0x050fe200078e02e4 */
[----:B------:R-:W4:Y:S03]  /*3b620*/  LDCU UR19, c[0x0][0x398] ;  /* 0x00007300ff1377ac */ /* 0x000f260008000800 */
[----:B------:R-:W-:-:S02]  /*3b630*/  VIADD R13, R13, UR8 ;  /* 0x000000080d0d7c36 */ /* 0x000fc40008000000 */
[----:B------:R-:W-:Y:S01]  /*3b640*/  VIADD R0, R195, 0x73 ;  /* 0x00000073c3007836 */ /* 0x000fe20000000000 */
[----:B------:R-:W4:Y:S01]  /*3b650*/  LDCU UR20, c[0x0][0x398] ;  /* 0x00007300ff1477ac */ /* 0x000f220008000800 */
[----:B-1----:R-:W-:Y:S01]  /*3b660*/  IMAD.WIDE R4, R13, 0x4, R2 ;  /* 0x000000040d047825 */ /* 0x002fe200078e0202 */
[----:B------:R1:W-:Y:S01]  /*3b670*/  @P3 STG.E desc[UR28][R10.64], R184 ;  /* 0x000000b80a003986 */ /* 0x0003e2000c10191c */
[----:B------:R-:W4:Y:S01]  /*3b680*/  LDCU UR21, c[0x0][0x398] ;  /* 0x00007300ff1577ac */ /* 0x000f220008000800 */
[----:B------:R-:W-:Y:S02]  /*3b690*/  ISETP.GE.AND P0, PT, R0, UR12, PT ;  /* 0x0000000c00007c0c */ /* 0x000fe4000bf06270 */
[----:B------:R2:W-:Y:S01]  /*3b6a0*/  @P4 STG.E desc[UR28][R6.64], R188 ;  /* 0x000000bc06004986 */ /* 0x0005e2000c10191c */
[----:B------:R-:W-:Y:S01]  /*3b6b0*/  ISETP.LT.AND P3, PT, R243, UR22, !P2 ;  /* 0x00000016f3007c0c */ /* 0x000fe2000d761270 */
[----:B---3--:R-:W-:Y:S01]  /*3b6c0*/  IMAD.WIDE R8, R13, 0x4, R220 ;  /* 0x000000040d087825 */ /* 0x008fe200078e02dc */
[----:B------:R-:W-:Y:S01]  /*3b6d0*/  ISETP.LT.AND P4, PT, R242, UR40, !P2 ;  /* 0x00000028f2007c0c */ /* 0x000fe2000d781270 */
[----:B------:R3:W-:Y:S01]  /*3b6e0*/  @P6 STG.E desc[UR28][R4.64], R161 ;  /* 0x000000a104006986 */ /* 0x0007e2000c10191c */
[----:B------:R-:W4:Y:S01]  /*3b6f0*/  LDCU UR9, c[0x0][0x3b8] ;  /* 0x00007700ff0977ac */ /* 0x000f220008000800 */
[----:B------:R-:W-:Y:S01]  /*3b700*/  ISETP.LT.AND P6, PT, R207, UR17, !P0 ;  /* 0x00000011cf007c0c */ /* 0x000fe2000c7c1270 */
[----:B------:R-:W4:Y:S01]  /*3b710*/  LDCU UR23, c[0x0][0x398] ;  /* 0x00007300ff1777ac */ /* 0x000f220008000800 */
[----:B-1----:R-:W-:Y:S01]  /*3b720*/  IMAD.WIDE R10, R13, 0x4, R222 ;  /* 0x000000040d0a7825 */ /* 0x002fe200078e02de */
[----:B------:R1:W-:Y:S01]  /*3b730*/  @P5 STG.E desc[UR28][R8.64], R165 ;  /* 0x000000a508005986 */ /* 0x0003e2000c10191c */
[----:B--2---:R-:W-:Y:S01]  /*3b740*/  ISETP.LT.AND P5, PT, R199, UR18, !P0 ;  /* 0x00000012c7007c0c */ /* 0x004fe2000c7a1270 */
[----:B------:R-:W2:Y:S01]  /*3b750*/  LDCU UR24, c[0x0][0x398] ;  /* 0x00007300ff1877ac */ /* 0x000ea20008000800 */
[C---:B------:R-:W-:Y:S01]  /*3b760*/  IMAD.WIDE R6, R13.reuse, 0x4, R228 ;  /* 0x000000040d067825 */ /* 0x040fe200078e02e4 */
[----:B------:R-:W-:Y:S01]  /*3b770*/  IADD3 R13, PT, PT, R13, UR6, RZ ;  /* 0x000000060d0d7c10 */ /* 0x000fe2000fffe0ff */
[----:B------:R-:W2:Y:S02]  /*3b780*/  LDCU UR25, c[0x0][0x398] ;  /* 0x00007300ff1977ac */ /* 0x000ea40008000800 */
[----:B------:R-:W-:-:S02]  /*3b790*/  VIADD R0, R195, 0x74 ;  /* 0x00000074c3007836 */ /* 0x000fc40000000000 */
[C---:B---3--:R-:W-:Y:S01]  /*3b7a0*/  IMAD.WIDE R4, R13.reuse, 0x4, R2 ;  /* 0x000000040d047825 */ /* 0x048fe200078e0202 */
[----:B------:R-:W3:Y:S01]  /*3b7b0*/  LDCU UR13, c[0x0][0x398] ;  /* 0x00007300ff0d77ac */ /* 0x000ee20008000800 */
[----:B------:R2:W-:Y:S01]  /*3b7c0*/  @P3 STG.E desc[UR28][R10.64], R157 ;  /* 0x0000009d0a003986 */ /* 0x0005e2000c10191c */
[----:B------:R-:W-:Y:S01]  /*3b7d0*/  ISETP.GE.AND P1, PT, R0, UR15, PT ;  /* 0x0000000f00007c0c */ /* 0x000fe2000bf26270 */
[----:B-1----:R-:W-:Y:S01]  /*3b7e0*/  IMAD.WIDE R8, R13, 0x4, R220 ;  /* 0x000000040d087825 */ /* 0x002fe200078e02dc */
[----:B----4-:R-:W-:Y:S01]  /*3b7f0*/  ISETP.LT.AND P3, PT, R243, UR19, !P0 ;  /* 0x00000013f3007c0c */ /* 0x010fe2000c761270 */
[----:B------:R1:W-:Y:S01]  /*3b800*/  @P4 STG.E desc[UR28][R6.64], R141 ;  /* 0x0000008d06004986 */ /* 0x0003e2000c10191c */
[----:B------:R-:W4:Y:S01]  /*3b810*/  LDCU UR10, c[0x0][0x3b8] ;  /* 0x00007700ff0a77ac */ /* 0x000f220008000800 */
[----:B------:R-:W-:Y:S02]  /*3b820*/  ISETP.LT.AND P4, PT, R242, UR20, !P0 ;  /* 0x00000014f2007c0c */ /* 0x000fe4000c781270 */
[----:B------:R3:W-:Y:S01]  /*3b830*/  @P6 STG.E desc[UR28][R4.64], R177 ;  /* 0x000000b104006986 */ /* 0x0007e2000c10191c */
[----:B------:R-:W4:Y:S01]  /*3b840*/  LDCU UR11, c[0x0][0x398] ;  /* 0x00007300ff0b77ac */ /* 0x000f220008000800 */
[----:B------:R-:W-:Y:S01]  /*3b850*/  ISETP.LT.AND P6, PT, R207, UR21, !P1 ;  /* 0x00000015cf007c0c */ /* 0x000fe2000cfc1270 */
        /* <DEDUP_REMOVED lines=9> */
[C---:B---3--:R-:W-:Y:S01]  /*3b8f0*/  IMAD.WIDE R4, R13.reuse, 0x4, R2 ;  /* 0x000000040d047825 */ /* 0x048fe200078e0202 */
[----:B------:R3:W-:Y:S02]  /*3b900*/  @P3 STG.E desc[UR28][R10.64], R185 ;  /* 0x000000b90a003986 */ /* 0x0007e4000c10191c */
[----:B------:R-:W-:Y:S01]  /*3b910*/  ISETP.GE.AND P2, PT, R0, UR33, PT ;  /* 0x0000002100007c0c */ /* 0x000fe2000bf46270 */
[----:B--2---:R-:W-:Y:S01]  /*3b920*/  IMAD.WIDE R8, R13, 0x4, R220 ;  /* 0x000000040d087825 */ /* 0x004fe200078e02dc */
[----:B------:R-:W-:Y:S01]  /*3b930*/  ISETP.LT.AND P3, PT, R243, UR24, !P1 ;  /* 0x00000018f3007c0c */ /* 0x000fe2000cf61270 */
[----:B------:R2:W-:Y:S01]  /*3b940*/  @P4 STG.E desc[UR28][R6.64], R189 ;  /* 0x000000bd06004986 */ /* 0x0005e2000c10191c */
[----:B------:R-:W-:Y:S01]  /*3b950*/  ISETP.LT.AND P4, PT, R242, UR25, !P1 ;  /* 0x00000019f2007c0c */ /* 0x000fe2000cf81270 */
[----:B------:R-:W1:Y:S02]  /*3b960*/  LDCU UR7, c[0x0][0x3b8] ;  /* 0x00007700ff0777ac */ /* 0x000e640008000800 */
[----:B------:R1:W-:Y:S01]  /*3b970*/  @P6 STG.E desc[UR28][R4.64], R162 ;  /* 0x000000a204006986 */ /* 0x0003e2000c10191c */
[----:B------:R-:W-:Y:S01]  /*3b980*/  ISETP.LT.AND P6, PT, R207, UR13, !P2 ;  /* 0x0000000dcf007c0c */ /* 0x000fe2000d7c1270 */
[----:B------:R-:W1:Y:S01]  /*3b990*/  LDCU UR8, c[0x0][0x398] ;  /* 0x00007300ff0877ac */ /* 0x000e620008000800 */
[----:B---3--:R-:W-:Y:S01]  /*3b9a0*/  IMAD.WIDE R10, R13, 0x4, R222 ;  /* 0x000000040d0a7825 */ /* 0x008fe200078e02de */
[----:B------:R3:W-:Y:S01]  /*3b9b0*/  @P5 STG.E desc[UR28][R8.64], R166 ;  /* 0x000000a608005986 */ /* 0x0007e2000c10191c */
[----:B----4-:R-:W-:Y:S01]  /*3b9c0*/  ISETP.LT.AND P5, PT, R199, UR11, !P2 ;  /* 0x0000000bc7007c0c */ /* 0x010fe2000d7a1270 */
[----:B------:R-:W4:Y:S01]  /*3b9d0*/  LDCU UR16, c[0x0][0x398] ;  /* 0x00007300ff1077ac */ /* 0x000f220008000800 */
[C---:B--2---:R-:W-:Y:S01]  /*3b9e0*/  IMAD.WIDE R6, R13.reuse, 0x4, R228 ;  /* 0x000000040d067825 */ /* 0x044fe200078e02e4 */
[----:B------:R-:W-:Y:S01]  /*3b9f0*/  IADD3 R13, PT, PT, R13, UR10, RZ ;  /* 0x0000000a0d0d7c10 */ /* 0x000fe2000fffe0ff */
[----:B------:R-:W2:Y:S02]  /*3ba00*/  LDCU UR22, c[0x0][0x398] ;  /* 0x00007300ff1677ac */ /* 0x000ea40008000800 */
[----:B------:R-:W-:-:S02]  /*3ba10*/  VIADD R0, R195, 0x76 ;  /* 0x00000076c3007836 */ /* 0x000fc40000000000 */
[C---:B-1----:R-:W-:Y:S01]  /*3ba20*/  IMAD.WIDE R4, R13.reuse, 0x4, R2 ;  /* 0x000000040d047825 */ /* 0x042fe200078e0202 */
[----:B------:R-:W1:Y:S01]  /*3ba30*/  LDCU UR17, c[0x0][0x398] ;  /* 0x00007300ff1177ac */ /* 0x000e620008000800 */
[----:B------:R2:W-:Y:S01]  /*3ba40*/  @P3 STG.E desc[UR28][R10.64], R158 ;  /* 0x0000009e0a003986 */ /* 0x0005e2000c10191c */
[----:B------:R-:W-:Y:S01]  /*3ba50*/  ISETP.GE.AND P0, PT, R0, UR35, PT ;  /* 0x0000002300007c0c */ /* 0x000fe2000bf06270 */
[----:B---3--:R-:W-:Y:S01]  /*3ba60*/  IMAD.WIDE R8, R13, 0x4, R220 ;  /* 0x000000040d087825 */ /* 0x008fe200078e02dc */
[----:B------:R-:W-:Y:S01]  /*3ba70*/  ISETP.LT.AND P3, PT, R243, UR12, !P2 ;  /* 0x0000000cf3007c0c */ /* 0x000fe2000d761270 */
[----:B------:R3:W-:Y:S01]  /*3ba80*/  @P4 STG.E desc[UR28][R6.64], R142 ;  /* 0x0000008e06004986 */ /* 0x0007e2000c10191c */
[----:B------:R-:W1:Y:S01]  /*3ba90*/  LDCU UR4, c[0x0][0x3b8] ;  /* 0x00007700ff0477ac */ /* 0x000e620008000800 */
[----:B------:R-:W-:Y:S02]  /*3baa0*/  ISETP.LT.AND P4, PT, R242, UR14, !P2 ;  /* 0x0000000ef2007c0c */ /* 0x000fe4000d781270 */
[----:B------:R1:W-:Y:S01]  /*3bab0*/  @P6 STG.E desc[UR28][R4.64], R178 ;  /* 0x000000b204006986 */ /* 0x0003e2000c10191c */
[----:B------:R-:W4:Y:S01]  /*3bac0*/  LDCU UR18, c[0x0][0x398] ;  /* 0x00007300ff1277ac */ /* 0x000f220008000800 */
[----:B------:R-:W-:Y:S01]  /*3bad0*/  ISETP.LT.AND P6, PT, R207, UR15, !P0 ;  /* 0x0000000fcf007c0c */ /* 0x000fe2000c7c1270 */
[----:B--2---:R-:W-:Y:S01]  /*3bae0*/  IMAD.WIDE R10, R13, 0x4, R222 ;  /* 0x000000040d0a7825 */ /* 0x004fe200078e02de */
[----:B------:R2:W-:Y:S01]  /*3baf0*/  @P5 STG.E desc[UR28][R8.64], R182 ;  /* 0x000000b608005986 */ /* 0x0005e2000c10191c */
[----:B------:R-:W-:Y:S01]  /*3bb00*/  ISETP.LT.AND P5, PT, R199, UR8, !P0 ;  /* 0x00000008c7007c0c */ /* 0x000fe2000c7a1270 */
[----:B------:R-:W2:Y:S01]  /*3bb10*/  LDCU UR9, c[0x0][0x398] ;  /* 0x00007300ff0977ac */ /* 0x000ea20008000800 */
[C---:B---3--:R-:W-:Y:S01]  /*3bb20*/  IMAD.WIDE R6, R13.reuse, 0x4, R228 ;  /* 0x000000040d067825 */ /* 0x048fe200078e02e4 */
[----:B------:R-:W3:Y:S03]  /*3bb30*/  LDCU UR19, c[0x0][0x398] ;  /* 0x00007300ff1377ac */ /* 0x000ee60008000800 */
[----:B------:R-:W-:-:S02]  /*3bb40*/  VIADD R13, R13, UR7 ;  /* 0x000000070d0d7c36 */ /* 0x000fc40008000000 */
[----:B------:R-:W-:Y:S01]  /*3bb50*/  VIADD R0, R195, 0x77 ;  /* 0x00000077c3007836 */ /* 0x000fe20000000000 */
[----:B------:R3:W-:Y:S01]  /*3bb60*/  @P3 STG.E desc[UR28][R10.64], R186 ;  /* 0x000000ba0a003986 */ /* 0x0007e2000c10191c */
[----:B-1----:R-:W-:Y:S01]  /*3bb70*/  IMAD.WIDE R4, R13, 0x4, R2 ;  /* 0x000000040d047825 */ /* 0x002fe200078e0202 */
[----:B----4-:R-:W-:Y:S01]  /*3bb80*/  ISETP.LT.AND P3, PT, R243, UR16, !P0 ;  /* 0x00000010f3007c0c */ /* 0x010fe2000c761270 */
[----:B------:R-:W1:Y:S01]  /*3bb90*/  LDCU UR10, c[0x0][0x398] ;  /* 0x00007300ff0a77ac */ /* 0x000e620008000800 */
[----:B------:R-:W-:Y:S01]  /*3bba0*/  ISETP.GE.AND P1, PT, R0, UR37, PT ;  /* 0x0000002500007c0c */ /* 0x000fe2000bf26270 */
[----:B------:R4:W-:Y:S01]  /*3bbb0*/  @P4 STG.E desc[UR28][R6.64], R190 ;  /* 0x000000be06004986 */ /* 0x0009e2000c10191c */
[----:B--2---:R-:W-:Y:S01]  /*3bbc0*/  IMAD.WIDE R8, R13, 0x4, R220 ;  /* 0x000000040d087825 */ /* 0x004fe200078e02dc */
[----:B------:R-:W-:Y:S01]  /*3bbd0*/  ISETP.LT.AND P0, PT, R242, UR22, !P0 ;  /* 0x00000016f2007c0c */ /* 0x000fe2000c701270 */
[----:B------:R-:W2:Y:S01]  /*3bbe0*/  LDCU UR11, c[0x0][0x398] ;  /* 0x00007300ff0b77ac */ /* 0x000ea20008000800 */
[----:B------:R1:W-:Y:S01]  /*3bbf0*/  @P6 STG.E desc[UR28][R4.64], R163 ;  /* 0x000000a304006986 */ /* 0x0003e2000c10191c */
[----:B------:R-:W-:-:S02]  /*3bc00*/  ISETP.LT.AND P6, PT, R207, UR17, !P1 ;  /* 0x00000011cf007c0c */ /* 0x000fc4000cfc1270 */
[----:B------:R-:W-:Y:S01]  /*3bc10*/  IADD3 R15, PT, PT, R13, UR4, RZ ;  /* 0x000000040d0f7c10 */ /* 0x000fe2000fffe0ff */
[----:B------:R2:W-:Y:S01]  /*3bc20*/  @P5 STG.E desc[UR28][R8.64], R167 ;  /* 0x000000a708005986 */ /* 0x0005e2000c10191c */
[----:B------:R-:W2:Y:S01]  /*3bc30*/  LDCU UR5, c[0x0][0x3b8] ;  /* 0x00007700ff0577ac */ /* 0x000ea20008000800 */
[----:B------:R-:W-:Y:S01]  /*3bc40*/  ISETP.LT.AND P5, PT, R199, UR18, !P1 ;  /* 0x00000012c7007c0c */ /* 0x000fe2000cfa1270 */
[C---:B---3--:R-:W-:Y:S01]  /*3bc50*/  IMAD.WIDE R10, R13.reuse, 0x4, R222 ;  /* 0x000000040d0a7825 */ /* 0x048fe200078e02de */
[----:B------:R-:W3:Y:S03]  /*3bc60*/  LDCU UR12, c[0x0][0x398] ;  /* 0x00007300ff0c77ac */ /* 0x000ee60008000800 */
[----:B----4-:R-:W-:Y:S01]  /*3bc70*/  IMAD.WIDE R6, R13, 0x4, R228 ;  /* 0x000000040d067825 */ /* 0x010fe200078e02e4 */
[----:B------:R4:W-:Y:S01]  /*3bc80*/  @P3 STG.E desc[UR28][R10.64], R159 ;  /* 0x0000009f0a003986 */ /* 0x0009e2000c10191c */
[----:B------:R-:W3:Y:S02]  /*3bc90*/  LDCU UR8, c[0x0][0x398] ;  /* 0x00007300ff0877ac */ /* 0x000ee40008000800 */
[----:B-1----:R-:W-:Y:S01]  /*3bca0*/  IMAD.WIDE R4, R15, 0x4, R2 ;  /* 0x000000040f047825 */ /* 0x002fe200078e0202 */
[----:B------:R-:W-:Y:S01]  /*3bcb0*/  @P0 STG.E desc[UR28][R6.64], R143 ;  /* 0x0000008f06000986 */ /* 0x000fe2000c10191c */
[----:B------:R-:W1:Y:S02]  /*3bcc0*/  LDCU UR7, c[0x0][0x398] ;  /* 0x00007300ff0777ac */ /* 0x000e640008000800 */
[----:B------:R-:W-:Y:S01]  /*3bcd0*/  VIADD R0, R195, 0x78 ;  /* 0x00000078c3007836 */ /* 0x000fe20000000000 */
[----:B------:R-:W-:Y:S01]  /*3bce0*/  @P6 STG.E desc[UR28][R4.64], R179 ;  /* 0x000000b304006986 */ /* 0x000fe2000c10191c */
[----:B--2---:R-:W-:Y:S01]  /*3bcf0*/  IMAD.WIDE R8, R15, 0x4, R220 ;  /* 0x000000040f087825 */ /* 0x004fe200078e02dc */
[----:B------:R-:W2:Y:S02]  /*3bd00*/  LDCU UR13, c[0x0][0x398] ;  /* 0x00007300ff0d77ac */ /* 0x000ea40008000800 */
[----:B------:R-:W-:Y:S01]  /*3bd10*/  ISETP.GE.AND P2, PT, R0, UR39, PT ;  /* 0x0000002700007c0c */ /* 0x000fe2000bf46270 */
[----:B------:R-:W1:Y:S01]  /*3bd20*/  LDS.128 R4, [R252] ;  /* 0x00000000fc047984 */ /* 0x000e620000000c00 */
[----:B------:R-:W-:Y:S01]  /*3bd30*/  ISETP.LT.AND P3, PT, R243, UR9, !P1 ;  /* 0x00000009f3007c0c */ /* 0x000fe2000cf61270 */
[----:B------:R-:W1:Y:S01]  /*3bd40*/  LDCU UR6, c[0x0][0x3b8] ;  /* 0x00007700ff0677ac */ /* 0x000e620008000800 */
[----:B------:R-:W-:Y:S01]  /*3bd50*/  ISETP.LT.AND P1, PT, R242, UR19, !P1 ;  /* 0x00000013f2007c0c */ /* 0x000fe2000cf21270 */
[----:B------:R2:W-:Y:S01]  /*3bd60*/  @P5 STG.E desc[UR28][R8.64], R183 ;  /* 0x000000b708005986 */ /* 0x0005e2000c10191c */
[----:B------:R-:W-:Y:S01]  /*3bd70*/  ISETP.LT.AND P5, PT, R207, UR10, !P2 ;  /* 0x0000000acf007c0c */ /* 0x000fe2000d7a1270 */
[----:B------:R-:W1:Y:S01]  /*3bd80*/  LDCU UR14, c[0x0][0x398] ;  /* 0x00007300ff0e77ac */ /* 0x000e620008000800 */
[----:B------:R-:W-:Y:S01]  /*3bd90*/  ISETP.LT.AND P6, PT, R199, UR11, !P2 ;  /* 0x0000000bc7007c0c */ /* 0x000fe2000d7c1270 */
[----:B------:R-:W-:Y:S01]  /*3bda0*/  VIADD R17, R15, UR5 ;  /* 0x000000050f117c36 */ /* 0x000fe20008000000 */
[----:B------:R-:W1:Y:S01]  /*3bdb0*/  LDCU UR15, c[0x0][0x398] ;  /* 0x00007300ff0f77ac */ /* 0x000e620008000800 */
[----:B------:R-:W-:-:S02]  /*3bdc0*/  VIADD R0, R195, 0x79 ;  /* 0x00000079c3007836 */ /* 0x000fc40000000000 */
[C---:B----4-:R-:W-:Y:S01]  /*3bdd0*/  IMAD.WIDE R10, R15.reuse, 0x4, R222 ;  /* 0x000000040f0a7825 */ /* 0x050fe200078e02de */
[----:B------:R-:W4:Y:S03]  /*3bde0*/  LDCU UR9, c[0x0][0x398] ;  /* 0x00007300ff0977ac */ /* 0x000f260008000800 */
[----:B------:R-:W-:Y:S01]  /*3bdf0*/  IMAD.WIDE R12, R15, 0x4, R228 ;  /* 0x000000040f0c7825 */ /* 0x000fe200078e02e4 */
[----:B------:R-:W-:Y:S01]  /*3be00*/  ISETP.GE.AND P4, PT, R0, UR41, PT ;  /* 0x0000002900007c0c */ /* 0x000fe2000bf86270 */
[----:B------:R-:W1:Y:S02]  /*3be10*/  LDCU UR10, c[0x0][0x398] ;  /* 0x00007300ff0a77ac */ /* 0x000e640008000800 */
[C---:B--2---:R-:W-:Y:S01]  /*3be20*/  IMAD.WIDE R8, R17.reuse, 0x4, R2 ;  /* 0x0000000411087825 */ /* 0x044fe200078e0202 */
[----:B------:R2:W-:Y:S01]  /*3be30*/  @P3 STG.E desc[UR28][R10.64], R187 ;  /* 0x000000bb0a003986 */ /* 0x0005e2000c10191c */
[----:B------:R-:W1:Y:S02]  /*3be40*/  LDCU UR11, c[0x0][0x398] ;  /* 0x00007300ff0b77ac */ /* 0x000e640008000800 */
[----:B------:R-:W-:Y:S01]  /*3be50*/  IMAD.WIDE R14, R17, 0x4, R220 ;  /* 0x00000004110e7825 */ /* 0x000fe200078e02dc */
[----:B------:R-:W-:Y:S01]  /*3be60*/  @P1 STG.E desc[UR28][R12.64], R191 ;  /* 0x000000bf0c001986 */ /* 0x000fe2000c10191c */
[----:B---3--:R-:W-:Y:S01]  /*3be70*/  ISETP.LT.AND P1, PT, R243, UR12, !P2 ;  /* 0x0000000cf3007c0c */ /* 0x008fe2000d721270 */
[----:B------:R-:W3:Y:S01]  /*3be80*/  LDCU UR4, c[0x0][0x3b8] ;  /* 0x00007700ff0477ac */ /* 0x000ee20008000800 */
[----:B------:R-:W-:Y:S01]  /*3be90*/  ISETP.LT.AND P2, PT, R242, UR8, !P2 ;  /* 0x00000008f2007c0c */ /* 0x000fe2000d741270 */
[----:B------:R2:W-:Y:S01]  /*3bea0*/  @P5 STG.E desc[UR28][R8.64], R192 ;  /* 0x000000c008005986 */ /* 0x0005e2000c10191c */
[----:B------:R-:W-:Y:S01]  /*3beb0*/  ISETP.LT.AND P3, PT, R199, UR13, !P4 ;  /* 0x0000000dc7007c0c */ /* 0x000fe2000e761270 */
[----:B------:R-:W3:Y:S02]  /*3bec0*/  LDCU UR16, c[0x0][0x398] ;  /* 0x00007300ff1077ac */ /* 0x000ee40008000800 */
[----:B------:R3:W-:Y:S01]  /*3bed0*/  @P6 STG.E desc[UR28][R14.64], R196 ;  /* 0x000000c40e006986 */ /* 0x0007e2000c10191c */
[----:B-1----:R-:W-:Y:S01]  /*3bee0*/  ISETP.LT.AND P6, PT, R207, UR7, !P4 ;  /* 0x00000007cf007c0c */ /* 0x002fe2000e7c1270 */
[----:B------:R-:W1:Y:S01]  /*3bef0*/  LDCU UR5, c[0x0][0x3b8] ;  /* 0x00007700ff0577ac */ /* 0x000e620008000800 */
[----:B------:R-:W-:-:S02]  /*3bf00*/  ISETP.LT.AND P5, PT, R243, UR14, !P4 ;  /* 0x0000000ef3007c0c */ /* 0x000fc4000e7a1270 */
[----:B------:R-:W-:Y:S01]  /*3bf10*/  IADD3 R19, PT, PT, R17, UR6, RZ ;  /* 0x0000000611137c10 */ /* 0x000fe2000fffe0ff */
[----:B------:R-:W-:Y:S02]  /*3bf20*/  VIADD R0, R195, 0x7a ;  /* 0x0000007ac3007836 */ /* 0x000fe40000000000 */
[C---:B--2---:R-:W-:Y:S01]  /*3bf30*/  IMAD.WIDE R10, R17.reuse, 0x4, R222 ;  /* 0x00000004110a7825 */ /* 0x044fe200078e02de */
[----:B------:R-:W-:Y:S01]  /*3bf40*/  ISETP.LT.AND P4, PT, R242, UR15, !P4 ;  /* 0x0000000ff2007c0c */ /* 0x000fe2000e781270 */
[----:B------:R-:W2:Y:S02]  /*3bf50*/  LDCU UR7, c[0x0][0x398] ;  /* 0x00007300ff0777ac */ /* 0x000ea40008000800 */
[----:B------:R-:W-:Y:S01]  /*3bf60*/  IMAD.WIDE R8, R17, 0x4, R228 ;  /* 0x0000000411087825 */ /* 0x000fe200078e02e4 */
[----:B------:R-:W-:Y:S01]  /*3bf70*/  ISETP.GE.AND P0, PT, R0, UR43, PT ;  /* 0x0000002b00007c0c */ /* 0x000fe2000bf06270 */
[----:B------:R-:W1:Y:S02]  /*3bf80*/  LDCU UR8, c[0x0][0x398] ;  /* 0x00007300ff0877ac */ /* 0x000e640008000800 */
[C---:B------:R-:W-:Y:S01]  /*3bf90*/  IMAD.WIDE R12, R19.reuse, 0x4, R2 ;  /* 0x00000004130c7825 */ /* 0x040fe200078e0202 */
[----:B------:R2:W-:Y:S01]  /*3bfa0*/  @P1 STG.E desc[UR28][R10.64], R204 ;  /* 0x000000cc0a001986 */ /* 0x0005e2000c10191c */
[----:B------:R-:W1:Y:S02]  /*3bfb0*/  LDCU UR12, c[0x0][0x398] ;  /* 0x00007300ff0c77ac */ /* 0x000e640008000800 */
[C---:B---3--:R-:W-:Y:S01]  /*3bfc0*/  IMAD.WIDE R14, R19.reuse, 0x4, R220 ;  /* 0x00000004130e7825 */ /* 0x048fe200078e02dc */
[----:B------:R3:W-:Y:S01]  /*3bfd0*/  @P2 STG.E desc[UR28][R8.64], R128 ;  /* 0x0000008008002986 */ /* 0x0007e2000c10191c */
[----:B------:R-:W1:Y:S02]  /*3bfe0*/  LDCU UR13, c[0x0][0x398] ;  /* 0x00007300ff0d77ac */ /* 0x000e640008000800 */
[----:B------:R-:W-:Y:S01]  /*3bff0*/  IMAD.WIDE R16, R19, 0x4, R222 ;  /* 0x0000000413107825 */ /* 0x000fe200078e02de */
[----:B------:R1:W-:Y:S01]  /*3c000*/  @P6 STG.E desc[UR28][R12.64], R104 ;  /* 0x000000680c006986 */ /* 0x0003e2000c10191c */
[----:B------:R-:W-:Y:S01]  /*3c010*/  ISETP.LT.AND P6, PT, R199, UR10, !P0 ;  /* 0x0000000ac7007c0c */ /* 0x000fe2000c7c1270 */
[----:B------:R-:W1:Y:S02]  /*3c020*/  LDCU UR10, c[0x0][0x398] ;  /* 0x00007300ff0a77ac */ /* 0x000e640008000800 */
[----:B------:R1:W-:Y:S01]  /*3c030*/  @P3 STG.E desc[UR28][R14.64], R216 ;  /* 0x000000d80e003986 */ /* 0x0003e2000c10191c */
[----:B----4-:R-:W-:Y:S01]  /*3c040*/  ISETP.LT.AND P3, PT, R207, UR9, !P0 ;  /* 0x00000009cf007c0c */ /* 0x010fe2000c761270 */
[----:B--2---:R-:W-:Y:S01]  /*3c050*/  VIADD R10, R195, 0x7d ;  /* 0x0000007dc30a7836 */ /* 0x004fe20000000000 */
[----:B------:R-:W2:Y:S01]  /*3c060*/  LDCU UR9, c[0x0][0x398] ;  /* 0x00007300ff0977ac */ /* 0x000ea20008000800 */
[----:B------:R-:W-:Y:S01]  /*3c070*/  @P5 STG.E desc[UR28][R16.64], R224 ;  /* 0x000000e010005986 */ /* 0x000fe2000c10191c */
[----:B---3--:R-:W-:Y:S01]  /*3c080*/  IMAD.WIDE R8, R19, 0x4, R228 ;  /* 0x0000000413087825 */ /* 0x008fe200078e02e4 */
[----:B------:R-:W-:Y:S01]  /*3c090*/  ISETP.LT.AND P5, PT, R243, UR11, !P0 ;  /* 0x0000000bf3007c0c */ /* 0x000fe2000c7a1270 */
[----:B------:R-:W3:Y:S02]  /*3c0a0*/  LDCU UR11, c[0x0][0x398] ;  /* 0x00007300ff0b77ac */ /* 0x000ee40008000800 */
[----:B------:R-:W-:Y:S01]  /*3c0b0*/  VIADD R19, R19, UR4 ;  /* 0x0000000413137c36 */ /* 0x000fe20008000000 */
[----:B------:R4:W-:Y:S01]  /*3c0c0*/  @P4 STG.E desc[UR28][R8.64], R4 ;  /* 0x0000000408004986 */ /* 0x0009e2000c10191c */
[----:B------:R-:W-:Y:S01]  /*3c0d0*/  VIADD R0, R195, 0x7b ;  /* 0x0000007bc3007836 */ /* 0x000fe20000000000 */
[----:B------:R-:W-:Y:S01]  /*3c0e0*/  ISETP.GE.AND P4, PT, R10, UR49, PT ;  /* 0x000000310a007c0c */ /* 0x000fe2000bf86270 */
[C---:B------:R-:W-:Y:S01]  /*3c0f0*/  IMAD.WIDE R10, R19.reuse, 0x4, R2 ;  /* 0x00000004130a7825 */ /* 0x040fe200078e0202 */
[----:B------:R-:W-:Y:S01]  /*3c100*/  ISETP.LT.AND P0, PT, R242, UR16, !P0 ;  /* 0x00000010f2007c0c */ /* 0x000fe2000c701270 */
[----:B------:R-:W2:Y:S02]  /*3c110*/  LDCU UR6, c[0x0][0x3b8] ;  /* 0x00007700ff0677ac */ /* 0x000ea40008000800 */
[C---:B-1----:R-:W-:Y:S01]  /*3c120*/  IMAD.WIDE R12, R19.reuse, 0x4, R220 ;  /* 0x00000004130c7825 */ /* 0x042fe200078e02dc */
[----:B------:R-:W-:Y:S01]  /*3c130*/  ISETP.GE.AND P1, PT, R0, UR45, PT ;  /* 0x0000002d00007c0c */ /* 0x000fe2000bf26270 */
[----:B------:R-:W1:Y:S02]  /*3c140*/  LDCU UR4, c[0x0][0x3b8] ;  /* 0x00007700ff0477ac */ /* 0x000e640008000800 */
[----:B------:R-:W-:Y:S01]  /*3c150*/  IMAD.WIDE R14, R19, 0x4, R222 ;  /* 0x00000004130e7825 */ /* 0x000fe200078e02de */
[----:B------:R1:W-:Y:S04]  /*3c160*/  @P3 STG.E desc[UR28][R10.64], R193 ;  /* 0x000000c10a003986 */ /* 0x0003e8000c10191c */
[----:B------:R1:W-:Y:S01]  /*3c170*/  @P6 STG.E desc[UR28][R12.64], R197 ;  /* 0x000000c50c006986 */ /* 0x0003e2000c10191c */
[----:B------:R-:W-:Y:S01]  /*3c180*/  ISETP.LT.AND P6, PT, R199, UR7, !P1 ;  /* 0x00000007c7007c0c */ /* 0x000fe2000cfc1270 */
[----:B------:R-:W2:Y:S02]  /*3c190*/  LDCU UR7, c[0x0][0x398] ;  /* 0x00007300ff0777ac */ /* 0x000ea40008000800 */
[----:B------:R2:W-:Y:S01]  /*3c1a0*/  @P5 STG.E desc[UR28][R14.64], R205 ;  /* 0x000000cd0e005986 */ /* 0x0005e2000c10191c */
[----:B------:R-:W-:Y:S01]  /*3c1b0*/  ISETP.LT.AND P5, PT, R207, UR8, !P1 ;  /* 0x00000008cf007c0c */ /* 0x000fe2000cfa1270 */
[----:B----4-:R-:W-:Y:S01]  /*3c1c0*/  IMAD.WIDE R8, R19, 0x4, R228 ;  /* 0x0000000413087825 */ /* 0x010fe200078e02e4 */
[----:B------:R-:W-:-:S02]  /*3c1d0*/  ISETP.LT.AND P3, PT, R243, UR12, !P1 ;  /* 0x0000000cf3007c0c */ /* 0x000fc4000cf61270 */
[----:B------:R-:W-:Y:S01]  /*3c1e0*/  IADD3 R19, PT, PT, R19, UR5, RZ ;  /* 0x0000000513137c10 */ /* 0x000fe2000fffe0ff */
[----:B------:R-:W-:Y:S01]  /*3c1f0*/  VIADD R0, R195, 0x7c ;  /* 0x0000007cc3007836 */ /* 0x000fe20000000000 */
[----:B------:R4:W-:Y:S01]  /*3c200*/  @P0 STG.E desc[UR28][R8.64], R129 ;  /* 0x0000008108000986 */ /* 0x0009e2000c10191c */
[----:B------:R-:W-:Y:S01]  /*3c210*/  ISETP.LT.AND P1, PT, R242, UR13, !P1 ;  /* 0x0000000df2007c0c */ /* 0x000fe2000cf21270 */
[----:B------:R-:W4:Y:S01]  /*3c220*/  LDCU UR5, c[0x0][0x3b8] ;  /* 0x00007700ff0577ac */ /* 0x000f220008000800 */
[----:B-1----:R-:W-:Y:S01]  /*3c230*/  IMAD.WIDE R10, R19, 0x4, R2 ;  /* 0x00000004130a7825 */ /* 0x002fe200078e0202 */
[----:B------:R-:W-:-:S03]  /*3c240*/  ISETP.GE.AND P2, PT, R0, UR47, PT ;  /* 0x0000002f00007c0c */ /* 0x000fc6000bf46270 */
[C---:B------:R-:W-:Y:S01]  /*3c250*/  IMAD.WIDE R12, R19.reuse, 0x4, R220 ;  /* 0x00000004130c7825 */ /* 0x040fe200078e02dc */
[----:B------:R1:W-:Y:S03]  /*3c260*/  @P5 STG.E desc[UR28][R10.64], R105 ;  /* 0x000000690a005986 */ /* 0x0003e6000c10191c */
[----:B--2---:R-:W-:Y:S01]  /*3c270*/  IMAD.WIDE R14, R19, 0x4, R222 ;  /* 0x00000004130e7825 */ /* 0x004fe200078e02de */
[----:B------:R2:W-:Y:S01]  /*3c280*/  @P6 STG.E desc[UR28][R12.64], R217 ;  /* 0x000000d90c006986 */ /* 0x0005e2000c10191c */
[----:B------:R-:W-:-:S03]  /*3c290*/  ISETP.LT.AND P5, PT, R207, UR9, !P2 ;  /* 0x00000009cf007c0c */ /* 0x000fc6000d7a1270 */
[----:B------:R2:W-:Y:S01]  /*3c2a0*/  @P3 STG.E desc[UR28][R14.64], R225 ;  /* 0x000000e10e003986 */ /* 0x0005e2000c10191c */
[----:B------:R-:W-:Y:S02]  /*3c2b0*/  ISETP.LT.AND P3, PT, R199, UR10, !P2 ;  /* 0x0000000ac7007c0c */ /* 0x000fe4000d761270 */
[----:B---3--:R-:W-:Y:S01]  /*3c2c0*/  ISETP.LT.AND P6, PT, R243, UR11, !P2 ;  /* 0x0000000bf3007c0c */ /* 0x008fe2000d7c1270 */
[C---:B------:R-:W-:Y:S01]  /*3c2d0*/  VIADD R21, R19.reuse, UR6 ;  /* 0x0000000613157c36 */ /* 0x040fe20008000000 */
[----:B------:R-:W-:Y:S01]  /*3c2e0*/  ISETP.LT.AND P2, PT, R242, UR7, !P2 ;  /* 0x00000007f2007c0c */ /* 0x000fe2000d741270 */
[----:B----4-:R-:W-:-:S04]  /*3c2f0*/  IMAD.WIDE R8, R19, 0x4, R228 ;  /* 0x0000000413087825 */ /* 0x010fc800078e02e4 */
[C---:B-1----:R-:W-:Y:S01]  /*3c300*/  IMAD.WIDE R10, R21.reuse, 0x4, R2 ;  /* 0x00000004150a7825 */ /* 0x042fe200078e0202 */
[----:B------:R1:W-:Y:S03]  /*3c310*/  @P1 STG.E desc[UR28][R8.64], R5 ;  /* 0x0000000508001986 */ /* 0x0003e6000c10191c */
[C---:B--2---:R-:W-:Y:S01]  /*3c320*/  IMAD.WIDE R12, R21.reuse, 0x4, R220 ;  /* 0x00000004150c7825 */ /* 0x044fe200078e02dc */
[----:B------:R2:W-:Y:S03]  /*3c330*/  @P5 STG.E desc[UR28][R10.64], R194 ;  /* 0x000000c20a005986 */ /* 0x0005e6000c10191c */
[C---:B------:R-:W-:Y:S01]  /*3c340*/  IMAD.WIDE R14, R21.reuse, 0x4, R222 ;  /* 0x00000004150e7825 */ /* 0x040fe200078e02de */
[----:B------:R3:W-:Y:S03]  /*3c350*/  @P3 STG.E desc[UR28][R12.64], R198 ;  /* 0x000000c60c003986 */ /* 0x0007e6000c10191c */
[----:B------:R-:W-:Y:S01]  /*3c360*/  IMAD.WIDE R16, R21, 0x4, R228 ;  /* 0x0000000415107825 */ /* 0x000fe200078e02e4 */
[----:B------:R-:W-:Y:S01]  /*3c370*/  ISETP.LT.AND P5, PT, R207, UR7, !P4 ;  /* 0x00000007cf007c0c */ /* 0x000fe2000e7a1270 */
[----:B------:R4:W-:Y:S01]  /*3c380*/  @P6 STG.E desc[UR28][R14.64], R206 ;  /* 0x000000ce0e006986 */ /* 0x0009e2000c10191c */
[----:B------:R-:W-:Y:S01]  /*3c390*/  ISETP.LT.AND P3, PT, R199, UR7, !P4 ;  /* 0x00000007c7007c0c */ /* 0x000fe2000e761270 */
[----:B------:R-:W-:-:S02]  /*3c3a0*/  VIADD R0, R195, 0x7e ;  /* 0x0000007ec3007836 */ /* 0x000fc40000000000 */
[----:B------:R2:W-:Y:S01]  /*3c3b0*/  @P2 STG.E desc[UR28][R16.64], R130 ;  /* 0x0000008210002986 */ /* 0x0005e2000c10191c */
[----:B------:R-:W-:Y:S02]  /*3c3c0*/  ISETP.LT.AND P2, PT, R243, UR7, !P4 ;  /* 0x00000007f3007c0c */ /* 0x000fe4000e741270 */
[----:B------:R-:W-:Y:S01]  /*3c3d0*/  IADD3 R21, PT, PT, R21, UR4, RZ ;  /* 0x0000000415157c10 */ /* 0x000fe2000fffe0ff */
[----:B------:R-:W3:Y:S01]  /*3c3e0*/  LDCU UR4, c[0x0][0x3b8] ;  /* 0x00007700ff0477ac */ /* 0x000ee20008000800 */
[----:B------:R-:W-:Y:S01]  /*3c3f0*/  ISETP.GE.AND P0, PT, R0, UR51, PT ;  /* 0x0000003300007c0c */ /* 0x000fe2000bf06270 */
[----:B------:R-:W-:Y:S02]  /*3c400*/  VIADD R0, R195, 0x7f ;  /* 0x0000007fc3007836 */ /* 0x000fe40000000000 */
[----:B------:R-:W4:Y:S01]  /*3c410*/  LDL.LU R195, [R1+0x1120] ;  /* 0x0011200001c37983 */ /* 0x000f220000300800 */
[----:B-1----:R-:W-:Y:S02]  /*3c420*/  IMAD.WIDE R4, R21, 0x4, R2 ;  /* 0x0000000415047825 */ /* 0x002fe400078e0202 */
[----:B------:R-:W-:-:S02]  /*3c430*/  ISETP.GE.AND P1, PT, R0, UR53, PT ;  /* 0x0000003500007c0c */ /* 0x000fc4000bf26270 */
[C---:B------:R-:W-:Y:S01]  /*3c440*/  IMAD.WIDE R8, R21.reuse, 0x4, R220 ;  /* 0x0000000415087825 */ /* 0x040fe200078e02dc */
[----:B------:R1:W-:Y:S03]  /*3c450*/  @P5 STG.E desc[UR28][R4.64], R106 ;  /* 0x0000006a04005986 */ /* 0x0003e6000c10191c */
[----:B--2---:R-:W-:Y:S01]  /*3c460*/  IMAD.WIDE R10, R21, 0x4, R222 ;  /* 0x00000004150a7825 */ /* 0x004fe200078e02de */
[----:B------:R2:W-:Y:S01]  /*3c470*/  @P3 STG.E desc[UR28][R8.64], R218 ;  /* 0x000000da08003986 */ /* 0x0005e2000c10191c */
[C---:B------:R-:W-:Y:S02]  /*3c480*/  ISETP.LT.AND P6, PT, R207.reuse, UR7, !P0 ;  /* 0x00000007cf007c0c */ /* 0x040fe4000c7c1270 */
[----:B------:R-:W-:Y:S01]  /*3c490*/  ISETP.LT.AND P5, PT, R207, UR7, !P1 ;  /* 0x00000007cf007c0c */ /* 0x000fe2000cfa1270 */
[----:B------:R1:W-:Y:S01]  /*3c4a0*/  @P2 STG.E desc[UR28][R10.64], R226 ;  /* 0x000000e20a002986 */ /* 0x0003e2000c10191c */
[----:B------:R-:W-:-:S02]  /*3c4b0*/  ISETP.LT.AND P3, PT, R199, UR7, !P1 ;  /* 0x00000007c7007c0c */ /* 0x000fc4000cf61270 */
[----:B------:R-:W-:Y:S01]  /*3c4c0*/  ISETP.LT.AND P2, PT, R199, UR7, !P0 ;  /* 0x00000007c7007c0c */ /* 0x000fe2000c741270 */
[----:B------:R-:W4:Y:S04]  /*3c4d0*/  LDL.LU R207, [R1+0x111c] ;  /* 0x00111c0001cf7983 */ /* 0x000f280000300800 */
[----:B------:R-:W4:Y:S01]  /*3c4e0*/  LDL.LU R199, [R1+0x1118] ;  /* 0x0011180001c77983 */ /* 0x000f220000300800 */
[----:B------:R-:W-:Y:S01]  /*3c4f0*/  ISETP.LT.AND P4, PT, R242, UR7, !P4 ;  /* 0x00000007f2007c0c */ /* 0x000fe2000e781270 */
[C---:B------:R-:W-:Y:S02]  /*3c500*/  VIADD R19, R21.reuse, UR5 ;  /* 0x0000000515137c36 */ /* 0x040fe40008000000 */
[----:B---3--:R-:W-:-:S04]  /*3c510*/  IMAD.WIDE R12, R21, 0x4, R228 ;  /* 0x00000004150c7825 */ /* 0x008fc800078e02e4 */
[----:B----4-:R-:W-:-:S06]  /*3c520*/  IMAD.WIDE R14, R19, 0x4, R2 ;  /* 0x00000004130e7825 */ /* 0x010fcc00078e0202 */
[----:B------:R3:W-:Y:S01]  /*3c530*/  @P4 STG.E desc[UR28][R12.64], R6 ;  /* 0x000000060c004986 */ /* 0x0007e2000c10191c */
[----:B------:R-:W-:Y:S02]  /*3c540*/  ISETP.LT.AND P4, PT, R243, UR7, !P0 ;  /* 0x00000007f3007c0c */ /* 0x000fe4000c781270 */
[----:B------:R-:W-:Y:S01]  /*3c550*/  ISETP.LT.AND P0, PT, R242, UR7, !P0 ;  /* 0x00000007f2007c0c */ /* 0x000fe2000c701270 */
[C---:B------:R-:W-:Y:S02]  /*3c560*/  VIADD R17, R19.reuse, UR4 ;  /* 0x0000000413117c36 */ /* 0x040fe40008000000 */
[----:B-1----:R-:W-:-:S04]  /*3c570*/  IMAD.WIDE R4, R19, 0x4, R220 ;  /* 0x0000000413047825 */ /* 0x002fc800078e02dc */
[----:B--2---:R-:W-:-:S04]  /*3c580*/  IMAD.WIDE R8, R19, 0x4, R222 ;  /* 0x0000000413087825 */ /* 0x004fc800078e02de */
[----:B------:R-:W-:-:S04]  /*3c590*/  IMAD.WIDE R10, R19, 0x4, R228 ;  /* 0x00000004130a7825 */ /* 0x000fc800078e02e4 */
[----:B------:R-:W-:-:S04]  /*3c5a0*/  IMAD.WIDE R2, R17, 0x4, R2 ;  /* 0x0000000411027825 */ /* 0x000fc800078e0202 */
[----:B------:R-:W-:-:S04]  /*3c5b0*/  IMAD.WIDE R220, R17, 0x4, R220 ;  /* 0x0000000411dc7825 */ /* 0x000fc800078e02dc */
[----:B------:R-:W-:-:S04]  /*3c5c0*/  IMAD.WIDE R222, R17, 0x4, R222 ;  /* 0x0000000411de7825 */ /* 0x000fc800078e02de */
[----:B------:R-:W-:Y:S01]  /*3c5d0*/  IMAD.WIDE R228, R17, 0x4, R228 ;  /* 0x0000000411e47825 */ /* 0x000fe200078e02e4 */
[----:B------:R3:W-:Y:S01]  /*3c5e0*/  @P6 STG.E desc[UR28][R14.64], R195 ;  /* 0x000000c30e006986 */ /* 0x0007e2000c10191c */
[----:B------:R-:W-:Y:S02]  /*3c5f0*/  ISETP.LT.AND P6, PT, R243, UR7, !P1 ;  /* 0x00000007f3007c0c */ /* 0x000fe4000cfc1270 */
[----:B------:R-:W-:Y:S01]  /*3c600*/  ISETP.LT.AND P1, PT, R242, UR7, !P1 ;  /* 0x00000007f2007c0c */ /* 0x000fe2000cf21270 */
[----:B------:R3:W-:Y:S04]  /*3c610*/  @P2 STG.E desc[UR28][R4.64], R199 ;  /* 0x000000c704002986 */ /* 0x0007e8000c10191c */
[----:B------:R3:W-:Y:S04]  /*3c620*/  @P4 STG.E desc[UR28][R8.64], R207 ;  /* 0x000000cf08004986 */ /* 0x0007e8000c10191c */
[----:B------:R3:W-:Y:S04]  /*3c630*/  @P0 STG.E desc[UR28][R10.64], R131 ;  /* 0x000000830a000986 */ /* 0x0007e8000c10191c */
[----:B------:R3:W-:Y:S04]  /*3c640*/  @P5 STG.E desc[UR28][R2.64], R107 ;  /* 0x0000006b02005986 */ /* 0x0007e8000c10191c */
[----:B------:R3:W-:Y:S04]  /*3c650*/  @P3 STG.E desc[UR28][R220.64], R219 ;  /* 0x000000dbdc003986 */ /* 0x0007e8000c10191c */
[----:B------:R3:W-:Y:S01]  /*3c660*/  @P6 STG.E desc[UR28][R222.64], R227 ;  /* 0x000000e3de006986 */ /* 0x0007e2000c10191c */
[----:B------:R-:W-:Y:S05]  /*3c670*/  @!P1 EXIT ;  /* 0x000000000000994d */ /* 0x000fea0003800000 */
[----:B------:R-:W-:Y:S01]  /*3c680*/  STG.E desc[UR28][R228.64], R7 ;  /* 0x00000007e4007986 */ /* 0x000fe2000c10191c */
[----:B------:R-:W-:Y:S05]  /*3c690*/  EXIT ;  /* 0x000000000000794d */ /* 0x000fea0003800000 */
.L_x_2:
[----:B------:R-:W-:-:S00]  /*3c6a0*/  BRA `(.L_x_2) ;  /* 0xfffffffc00fc7947 */ /* 0x000fc0000383ffff */
[----:B------:R-:W-:-:S00]  /*3c6b0*/  NOP ;  /* 0x0000000000007918 */ /* 0x000fc00000000000 */
        /* <DEDUP_REMOVED lines=12> */
.L_x_3:


//--------------------- .nv.shared.matmul_kernel  --------------------------
	.section	.nv.shared.matmul_kernel,"aw",@nobits
	.sectionflags	@""
	.align	16
	.zero		1024


//--------------------- .nv.shared.reserved.0     --------------------------
	.section	.nv.shared.reserved.0,"aw",@nobits
	.weak		__nv_reservedSMEM_offset_0_alias
	.size		__nv_reservedSMEM_offset_0_alias, 0, 64
	.other		__nv_reservedSMEM_offset_0_alias,@"STO_CUDA_RESERVED_SHARED STV_DEFAULT"
__nv_reservedSMEM_offset_0_alias:
	.zero		0
	.zero		64


//--------------------- .nv.constant0.matmul_kernel --------------------------
	.section	.nv.constant0.matmul_kernel,"a",@progbits
	.sectionflags	@""
	.align	4
.nv.constant0.matmul_kernel:
	.zero		976


//--------------------- SYMBOLS --------------------------

	.type		.nv.reservedSmem.offset0,@object
	.size		.nv.reservedSmem.offset0,0x4
	.type		.nv.reservedSmem.cap,@object
	.size		.nv.reservedSmem.cap,0x4
